	.target	sm_80

	.elftype	@"ET_EXEC"


//--------------------- .note.nv.tkinfo           --------------------------
	.section	.note.nv.tkinfo,"",@"SHT_NOTE"
	.sectionflags	@"SHF_NOTE_NV_TKINFO"
	.tkinfo
        /*0018*/ 	.word	0x00000002
        /*0030*/ 	.string	""
        /*0030*/ 	.string	"ptxas"
        /*0030*/ 	.string	"Cuda compilation tools, release 13.0, V13.0.88"
        /*0030*/ 	.string	"Build cuda_13.0.r13.0/compiler.36424714_0"
        /*0030*/ 	.string	"-arch sm_80 -m 64 "



//--------------------- .note.nv.cuinfo           --------------------------
	.section	.note.nv.cuinfo,"",@"SHT_NOTE"
	.sectionflags	@"SHF_NOTE_NV_CUINFO"
        /*0018*/ 	.short	0x0002
        /*001a*/ 	.short	0x0050
        /*001c*/ 	.short	0x0082
	.zero		2


//--------------------- .nv.info                  --------------------------
	.section	.nv.info,"",@"SHT_CUDA_INFO"
	.align	4


	//----- nvinfo : EIATTR_REGCOUNT
	.align		4
        /*0000*/ 	.byte	0x04, 0x2f
        /*0002*/ 	.short	(.L_39 - .L_38)
	.align		4
.L_38:
        /*0004*/ 	.word	index@(_ZN2at6native29vectorized_elementwise_kernelILi8EZZZNS0_12prelu_kernelERNS_14TensorIteratorEENKUlvE_clEvENKUlvE_clEvEUlddE_St5arrayIPcLm3EEEEviT0_T1_)
        /*0008*/ 	.word	0x00000004


	//----- nvinfo : EIATTR_FRAME_SIZE
	.align		4
.L_39:
        /*000c*/ 	.byte	0x04, 0x11
        /*000e*/ 	.short	(.L_41 - .L_40)
	.align		4
.L_40:
        /*0010*/ 	.word	index@(_ZN2at6native29vectorized_elementwise_kernelILi8EZZZNS0_12prelu_kernelERNS_14TensorIteratorEENKUlvE_clEvENKUlvE_clEvEUlddE_St5arrayIPcLm3EEEEviT0_T1_)
        /*0014*/ 	.word	0x00000000


	//----- nvinfo : EIATTR_REGCOUNT
	.align		4
.L_41:
        /*0018*/ 	.byte	0x04, 0x2f
        /*001a*/ 	.short	(.L_43 - .L_42)
	.align		4
.L_42:
        /*001c*/ 	.word	index@(_ZN2at6native29vectorized_elementwise_kernelILi4EZZZNS0_12prelu_kernelERNS_14TensorIteratorEENKUlvE_clEvENKUlvE_clEvEUlddE_St5arrayIPcLm3EEEEviT0_T1_)
        /*0020*/ 	.word	0x00000028


	//----- nvinfo : EIATTR_FRAME_SIZE
	.align		4
.L_43:
        /*0024*/ 	.byte	0x04, 0x11
        /*0026*/ 	.short	(.L_45 - .L_44)
	.align		4
.L_44:
        /*0028*/ 	.word	index@(_ZN2at6native29vectorized_elementwise_kernelILi4EZZZNS0_12prelu_kernelERNS_14TensorIteratorEENKUlvE_clEvENKUlvE_clEvEUlddE_St5arrayIPcLm3EEEEviT0_T1_)
        /*002c*/ 	.word	0x00000000


	//----- nvinfo : EIATTR_REGCOUNT
	.align		4
.L_45:
        /*0030*/ 	.byte	0x04, 0x2f
        /*0032*/ 	.short	(.L_47 - .L_46)
	.align		4
.L_46:
        /*0034*/ 	.word	index@(_ZN2at6native29vectorized_elementwise_kernelILi2EZZZNS0_12prelu_kernelERNS_14TensorIteratorEENKUlvE_clEvENKUlvE_clEvEUlddE_St5arrayIPcLm3EEEEviT0_T1_)
        /*0038*/ 	.word	0x00000028


	//----- nvinfo : EIATTR_FRAME_SIZE
	.align		4
.L_47:
        /*003c*/ 	.byte	0x04, 0x11
        /*003e*/ 	.short	(.L_49 - .L_48)
	.align		4
.L_48:
        /*0040*/ 	.word	index@(_ZN2at6native29vectorized_elementwise_kernelILi2EZZZNS0_12prelu_kernelERNS_14TensorIteratorEENKUlvE_clEvENKUlvE_clEvEUlddE_St5arrayIPcLm3EEEEviT0_T1_)
        /*0044*/ 	.word	0x00000000


	//----- nvinfo : EIATTR_REGCOUNT
	.align		4
.L_49:
        /*0048*/ 	.byte	0x04, 0x2f
        /*004a*/ 	.short	(.L_51 - .L_50)
	.align		4
.L_50:
        /*004c*/ 	.word	index@(_ZN2at6native27unrolled_elementwise_kernelIZZZNS0_12prelu_kernelERNS_14TensorIteratorEENKUlvE_clEvENKUlvE_clEvEUlddE_St5arrayIPcLm3EELi4E23TrivialOffsetCalculatorILi2EjESA_ILi1EjENS0_6memory15LoadWithoutCastENSD_16StoreWithoutCastEEEviT_T0_T2_T3_T4_T5_)
        /*0050*/ 	.word	0x00000020


	//----- nvinfo : EIATTR_FRAME_SIZE
	.align		4
.L_51:
        /*0054*/ 	.byte	0x04, 0x11
        /*0056*/ 	.short	(.L_53 - .L_52)
	.align		4
.L_52:
        /*0058*/ 	.word	index@(_ZN2at6native27unrolled_elementwise_kernelIZZZNS0_12prelu_kernelERNS_14TensorIteratorEENKUlvE_clEvENKUlvE_clEvEUlddE_St5arrayIPcLm3EELi4E23TrivialOffsetCalculatorILi2EjESA_ILi1EjENS0_6memory15LoadWithoutCastENSD_16StoreWithoutCastEEEviT_T0_T2_T3_T4_T5_)
        /*005c*/ 	.word	0x00000000


	//----- nvinfo : EIATTR_REGCOUNT
	.align		4
.L_53:
        /*0060*/ 	.byte	0x04, 0x2f
        /*0062*/ 	.short	(.L_55 - .L_54)
	.align		4
.L_54:
        /*0064*/ 	.word	index@(_ZN2at6native18elementwise_kernelILi128ELi2EZNS0_22gpu_kernel_impl_nocastIZZZNS0_12prelu_kernelERNS_14TensorIteratorEENKUlvE_clEvENKUlvE_clEvEUlddE_EEvRNS_18TensorIteratorBaseERKT_EUliE_EEviT1_)
        /*0068*/ 	.word	0x00000010


	//----- nvinfo : EIATTR_FRAME_SIZE
	.align		4
.L_55:
        /*006c*/ 	.byte	0x04, 0x11
        /*006e*/ 	.short	(.L_57 - .L_56)
	.align		4
.L_56:
        /*0070*/ 	.word	index@(_ZN2at6native18elementwise_kernelILi128ELi2EZNS0_22gpu_kernel_impl_nocastIZZZNS0_12prelu_kernelERNS_14TensorIteratorEENKUlvE_clEvENKUlvE_clEvEUlddE_EEvRNS_18TensorIteratorBaseERKT_EUliE_EEviT1_)
        /*0074*/ 	.word	0x00000000


	//----- nvinfo : EIATTR_REGCOUNT
	.align		4
.L_57:
        /*0078*/ 	.byte	0x04, 0x2f
        /*007a*/ 	.short	(.L_59 - .L_58)
	.align		4
.L_58:
        /*007c*/ 	.word	index@(_ZN2at6native27unrolled_elementwise_kernelIZZZNS0_12prelu_kernelERNS_14TensorIteratorEENKUlvE_clEvENKUlvE_clEvEUlddE_St5arrayIPcLm3EELi4E23TrivialOffsetCalculatorILi2EjESA_ILi1EjENS0_6memory12LoadWithCastILi2EEENSD_13StoreWithCastILi1EEEEEviT_T0_T2_T3_T4_T5_)
        /*0080*/ 	.word	0x00000028


	//----- nvinfo : EIATTR_FRAME_SIZE
	.align		4
.L_59:
        /*0084*/ 	.byte	0x04, 0x11
        /*0086*/ 	.short	(.L_61 - .L_60)
	.align		4
.L_60:
        /*0088*/ 	.word	index@(_ZN2at6native27unrolled_elementwise_kernelIZZZNS0_12prelu_kernelERNS_14TensorIteratorEENKUlvE_clEvENKUlvE_clEvEUlddE_St5arrayIPcLm3EELi4E23TrivialOffsetCalculatorILi2EjESA_ILi1EjENS0_6memory12LoadWithCastILi2EEENSD_13StoreWithCastILi1EEEEEviT_T0_T2_T3_T4_T5_)
        /*008c*/ 	.word	0x00000000


	//----- nvinfo : EIATTR_REGCOUNT
	.align		4
.L_61:
        /*0090*/ 	.byte	0x04, 0x2f
        /*0092*/ 	.short	(.L_63 - .L_62)
	.align		4
.L_62:
        /*0094*/ 	.word	index@(_ZN2at6native18elementwise_kernelILi128ELi4EZNS0_15gpu_kernel_implIZZZNS0_12prelu_kernelERNS_14TensorIteratorEENKUlvE_clEvENKUlvE_clEvEUlddE_EEvRNS_18TensorIteratorBaseERKT_EUliE_EEviT1_)
        /*0098*/ 	.word	0x0000001c


	//----- nvinfo : EIATTR_FRAME_SIZE
	.align		4
.L_63:
        /*009c*/ 	.byte	0x04, 0x11
        /*009e*/ 	.short	(.L_65 - .L_64)
	.align		4
.L_64:
        /*00a0*/ 	.word	index@(_ZN2at6native18elementwise_kernelILi128ELi4EZNS0_15gpu_kernel_implIZZZNS0_12prelu_kernelERNS_14TensorIteratorEENKUlvE_clEvENKUlvE_clEvEUlddE_EEvRNS_18TensorIteratorBaseERKT_EUliE_EEviT1_)
        /*00a4*/ 	.word	0x00000000


	//----- nvinfo : EIATTR_REGCOUNT
	.align		4
.L_65:
        /*00a8*/ 	.byte	0x04, 0x2f
        /*00aa*/ 	.short	(.L_67 - .L_66)
	.align		4
.L_66:
        /*00ac*/ 	.word	index@(_ZN2at6native29vectorized_elementwise_kernelILi8EZZZNS0_12prelu_kernelERNS_14TensorIteratorEENKUlvE_clEvENKUlvE0_clEvEUlffE_St5arrayIPcLm3EEEEviT0_T1_)
        /*00b0*/ 	.word	0x00000004


	//----- nvinfo : EIATTR_FRAME_SIZE
	.align		4
.L_67:
        /*00b4*/ 	.byte	0x04, 0x11
        /*00b6*/ 	.short	(.L_69 - .L_68)
	.align		4
.L_68:
        /*00b8*/ 	.word	index@(_ZN2at6native29vectorized_elementwise_kernelILi8EZZZNS0_12prelu_kernelERNS_14TensorIteratorEENKUlvE_clEvENKUlvE0_clEvEUlffE_St5arrayIPcLm3EEEEviT0_T1_)
        /*00bc*/ 	.word	0x00000000


	//----- nvinfo : EIATTR_REGCOUNT
	.align		4
.L_69:
        /*00c0*/ 	.byte	0x04, 0x2f
        /*00c2*/ 	.short	(.L_71 - .L_70)
	.align		4
.L_70:
        /*00c4*/ 	.word	index@(_ZN2at6native29vectorized_elementwise_kernelILi4EZZZNS0_12prelu_kernelERNS_14TensorIteratorEENKUlvE_clEvENKUlvE0_clEvEUlffE_St5arrayIPcLm3EEEEviT0_T1_)
        /*00c8*/ 	.word	0x00000020


	//----- nvinfo : EIATTR_FRAME_SIZE
	.align		4
.L_71:
        /*00cc*/ 	.byte	0x04, 0x11
        /*00ce*/ 	.short	(.L_73 - .L_72)
	.align		4
.L_72:
        /*00d0*/ 	.word	index@(_ZN2at6native29vectorized_elementwise_kernelILi4EZZZNS0_12prelu_kernelERNS_14TensorIteratorEENKUlvE_clEvENKUlvE0_clEvEUlffE_St5arrayIPcLm3EEEEviT0_T1_)
        /*00d4*/ 	.word	0x00000000


	//----- nvinfo : EIATTR_REGCOUNT
	.align		4
.L_73:
        /*00d8*/ 	.byte	0x04, 0x2f
        /*00da*/ 	.short	(.L_75 - .L_74)
	.align		4
.L_74:
        /*00dc*/ 	.word	index@(_ZN2at6native29vectorized_elementwise_kernelILi2EZZZNS0_12prelu_kernelERNS_14TensorIteratorEENKUlvE_clEvENKUlvE0_clEvEUlffE_St5arrayIPcLm3EEEEviT0_T1_)
        /*00e0*/ 	.word	0x00000020


	//----- nvinfo : EIATTR_FRAME_SIZE
	.align		4
.L_75:
        /*00e4*/ 	.byte	0x04, 0x11
        /*00e6*/ 	.short	(.L_77 - .L_76)
	.align		4
.L_76:
        /*00e8*/ 	.word	index@(_ZN2at6native29vectorized_elementwise_kernelILi2EZZZNS0_12prelu_kernelERNS_14TensorIteratorEENKUlvE_clEvENKUlvE0_clEvEUlffE_St5arrayIPcLm3EEEEviT0_T1_)
        /*00ec*/ 	.word	0x00000000


	//----- nvinfo : EIATTR_REGCOUNT
	.align		4
.L_77:
        /*00f0*/ 	.byte	0x04, 0x2f
        /*00f2*/ 	.short	(.L_79 - .L_78)
	.align		4
.L_78:
        /*00f4*/ 	.word	index@(_ZN2at6native27unrolled_elementwise_kernelIZZZNS0_12prelu_kernelERNS_14TensorIteratorEENKUlvE_clEvENKUlvE0_clEvEUlffE_St5arrayIPcLm3EELi4E23TrivialOffsetCalculatorILi2EjESA_ILi1EjENS0_6memory15LoadWithoutCastENSD_16StoreWithoutCastEEEviT_T0_T2_T3_T4_T5_)
        /*00f8*/ 	.word	0x0000001a


	//----- nvinfo : EIATTR_FRAME_SIZE
	.align		4
.L_79:
        /*00fc*/ 	.byte	0x04, 0x11
        /*00fe*/ 	.short	(.L_81 - .L_80)
	.align		4
.L_80:
        /*0100*/ 	.word	index@(_ZN2at6native27unrolled_elementwise_kernelIZZZNS0_12prelu_kernelERNS_14TensorIteratorEENKUlvE_clEvENKUlvE0_clEvEUlffE_St5arrayIPcLm3EELi4E23TrivialOffsetCalculatorILi2EjESA_ILi1EjENS0_6memory15LoadWithoutCastENSD_16StoreWithoutCastEEEviT_T0_T2_T3_T4_T5_)
        /*0104*/ 	.word	0x00000000


	//----- nvinfo : EIATTR_REGCOUNT
	.align		4
.L_81:
        /*0108*/ 	.byte	0x04, 0x2f
        /*010a*/ 	.short	(.L_83 - .L_82)
	.align		4
.L_82:
        /*010c*/ 	.word	index@(_ZN2at6native18elementwise_kernelILi128ELi2EZNS0_22gpu_kernel_impl_nocastIZZZNS0_12prelu_kernelERNS_14TensorIteratorEENKUlvE_clEvENKUlvE0_clEvEUlffE_EEvRNS_18TensorIteratorBaseERKT_EUliE_EEviT1_)
        /*0110*/ 	.word	0x0000000e


	//----- nvinfo : EIATTR_FRAME_SIZE
	.align		4
.L_83:
        /*0114*/ 	.byte	0x04, 0x11
        /*0116*/ 	.short	(.L_85 - .L_84)
	.align		4
.L_84:
        /*0118*/ 	.word	index@(_ZN2at6native18elementwise_kernelILi128ELi2EZNS0_22gpu_kernel_impl_nocastIZZZNS0_12prelu_kernelERNS_14TensorIteratorEENKUlvE_clEvENKUlvE0_clEvEUlffE_EEvRNS_18TensorIteratorBaseERKT_EUliE_EEviT1_)
        /*011c*/ 	.word	0x00000000


	//----- nvinfo : EIATTR_REGCOUNT
	.align		4
.L_85:
        /*0120*/ 	.byte	0x04, 0x2f
        /*0122*/ 	.short	(.L_87 - .L_86)
	.align		4
.L_86:
        /*0124*/ 	.word	index@(_ZN2at6native27unrolled_elementwise_kernelIZZZNS0_12prelu_kernelERNS_14TensorIteratorEENKUlvE_clEvENKUlvE0_clEvEUlffE_St5arrayIPcLm3EELi4E23TrivialOffsetCalculatorILi2EjESA_ILi1EjENS0_6memory12LoadWithCastILi2EEENSD_13StoreWithCastILi1EEEEEviT_T0_T2_T3_T4_T5_)
        /*0128*/ 	.word	0x00000020


	//----- nvinfo : EIATTR_FRAME_SIZE
	.align		4
.L_87:
        /*012c*/ 	.byte	0x04, 0x11
        /*012e*/ 	.short	(.L_89 - .L_88)
	.align		4
.L_88:
        /*0130*/ 	.word	index@(_ZN2at6native27unrolled_elementwise_kernelIZZZNS0_12prelu_kernelERNS_14TensorIteratorEENKUlvE_clEvENKUlvE0_clEvEUlffE_St5arrayIPcLm3EELi4E23TrivialOffsetCalculatorILi2EjESA_ILi1EjENS0_6memory12LoadWithCastILi2EEENSD_13StoreWithCastILi1EEEEEviT_T0_T2_T3_T4_T5_)
        /*0134*/ 	.word	0x00000000


	//----- nvinfo : EIATTR_REGCOUNT
	.align		4
.L_89:
        /*0138*/ 	.byte	0x04, 0x2f
        /*013a*/ 	.short	(.L_91 - .L_90)
	.align		4
.L_90:
        /*013c*/ 	.word	index@(_ZN2at6native18elementwise_kernelILi128ELi4EZNS0_15gpu_kernel_implIZZZNS0_12prelu_kernelERNS_14TensorIteratorEENKUlvE_clEvENKUlvE0_clEvEUlffE_EEvRNS_18TensorIteratorBaseERKT_EUliE_EEviT1_)
        /*0140*/ 	.word	0x0000001a


	//----- nvinfo : EIATTR_FRAME_SIZE
	.align		4
.L_91:
        /*0144*/ 	.byte	0x04, 0x11
        /*0146*/ 	.short	(.L_93 - .L_92)
	.align		4
.L_92:
        /*0148*/ 	.word	index@(_ZN2at6native18elementwise_kernelILi128ELi4EZNS0_15gpu_kernel_implIZZZNS0_12prelu_kernelERNS_14TensorIteratorEENKUlvE_clEvENKUlvE0_clEvEUlffE_EEvRNS_18TensorIteratorBaseERKT_EUliE_EEviT1_)
        /*014c*/ 	.word	0x00000000


	//----- nvinfo : EIATTR_REGCOUNT
	.align		4
.L_93:
        /*0150*/ 	.byte	0x04, 0x2f
        /*0152*/ 	.short	(.L_95 - .L_94)
	.align		4
.L_94:
        /*0154*/ 	.word	index@(_ZN2at6native29vectorized_elementwise_kernelILi8EZZZNS0_12prelu_kernelERNS_14TensorIteratorEENKUlvE_clEvENKUlvE1_clEvEUlN3c108BFloat16ES7_E_St5arrayIPcLm3EEEEviT0_T1_)
        /*0158*/ 	.word	0x00000004


	//----- nvinfo : EIATTR_FRAME_SIZE
	.align		4
.L_95:
        /*015c*/ 	.byte	0x04, 0x11
        /*015e*/ 	.short	(.L_97 - .L_96)
	.align		4
.L_96:
        /*0160*/ 	.word	index@(_ZN2at6native29vectorized_elementwise_kernelILi8EZZZNS0_12prelu_kernelERNS_14TensorIteratorEENKUlvE_clEvENKUlvE1_clEvEUlN3c108BFloat16ES7_E_St5arrayIPcLm3EEEEviT0_T1_)
        /*0164*/ 	.word	0x00000000


	//----- nvinfo : EIATTR_REGCOUNT
	.align		4
.L_97:
        /*0168*/ 	.byte	0x04, 0x2f
        /*016a*/ 	.short	(.L_99 - .L_98)
	.align		4
.L_98:
        /*016c*/ 	.word	index@(_ZN2at6native29vectorized_elementwise_kernelILi4EZZZNS0_12prelu_kernelERNS_14TensorIteratorEENKUlvE_clEvENKUlvE1_clEvEUlN3c108BFloat16ES7_E_St5arrayIPcLm3EEEEviT0_T1_)
        /*0170*/ 	.word	0x00000020


	//----- nvinfo : EIATTR_FRAME_SIZE
	.align		4
.L_99:
        /*0174*/ 	.byte	0x04, 0x11
        /*0176*/ 	.short	(.L_101 - .L_100)
	.align		4
.L_100:
        /*0178*/ 	.word	index@(_ZN2at6native29vectorized_elementwise_kernelILi4EZZZNS0_12prelu_kernelERNS_14TensorIteratorEENKUlvE_clEvENKUlvE1_clEvEUlN3c108BFloat16ES7_E_St5arrayIPcLm3EEEEviT0_T1_)
        /*017c*/ 	.word	0x00000000


	//----- nvinfo : EIATTR_REGCOUNT
	.align		4
.L_101:
        /*0180*/ 	.byte	0x04, 0x2f
        /*0182*/ 	.short	(.L_103 - .L_102)
	.align		4
.L_102:
        /*0184*/ 	.word	index@(_ZN2at6native29vectorized_elementwise_kernelILi2EZZZNS0_12prelu_kernelERNS_14TensorIteratorEENKUlvE_clEvENKUlvE1_clEvEUlN3c108BFloat16ES7_E_St5arrayIPcLm3EEEEviT0_T1_)
        /*0188*/ 	.word	0x00000020


	//----- nvinfo : EIATTR_FRAME_SIZE
	.align		4
.L_103:
        /*018c*/ 	.byte	0x04, 0x11
        /*018e*/ 	.short	(.L_105 - .L_104)
	.align		4
.L_104:
        /*0190*/ 	.word	index@(_ZN2at6native29vectorized_elementwise_kernelILi2EZZZNS0_12prelu_kernelERNS_14TensorIteratorEENKUlvE_clEvENKUlvE1_clEvEUlN3c108BFloat16ES7_E_St5arrayIPcLm3EEEEviT0_T1_)
        /*0194*/ 	.word	0x00000000


	//----- nvinfo : EIATTR_REGCOUNT
	.align		4
.L_105:
        /*0198*/ 	.byte	0x04, 0x2f
        /*019a*/ 	.short	(.L_107 - .L_106)
	.align		4
.L_106:
        /*019c*/ 	.word	index@(_ZN2at6native27unrolled_elementwise_kernelIZZZNS0_12prelu_kernelERNS_14TensorIteratorEENKUlvE_clEvENKUlvE1_clEvEUlN3c108BFloat16ES7_E_St5arrayIPcLm3EELi4E23TrivialOffsetCalculatorILi2EjESC_ILi1EjENS0_6memory15LoadWithoutCastENSF_16StoreWithoutCastEEEviT_T0_T2_T3_T4_T5_)
        /*01a0*/ 	.word	0x0000001c


	//----- nvinfo : EIATTR_FRAME_SIZE
	.align		4
.L_107:
        /*01a4*/ 	.byte	0x04, 0x11
        /*01a6*/ 	.short	(.L_109 - .L_108)
	.align		4
.L_108:
        /*01a8*/ 	.word	index@(_ZN2at6native27unrolled_elementwise_kernelIZZZNS0_12prelu_kernelERNS_14TensorIteratorEENKUlvE_clEvENKUlvE1_clEvEUlN3c108BFloat16ES7_E_St5arrayIPcLm3EELi4E23TrivialOffsetCalculatorILi2EjESC_ILi1EjENS0_6memory15LoadWithoutCastENSF_16StoreWithoutCastEEEviT_T0_T2_T3_T4_T5_)
        /*01ac*/ 	.word	0x00000000


	//----- nvinfo : EIATTR_REGCOUNT
	.align		4
.L_109:
        /*01b0*/ 	.byte	0x04, 0x2f
        /*01b2*/ 	.short	(.L_111 - .L_110)
	.align		4
.L_110:
        /*01b4*/ 	.word	index@(_ZN2at6native18elementwise_kernelILi128ELi4EZNS0_22gpu_kernel_impl_nocastIZZZNS0_12prelu_kernelERNS_14TensorIteratorEENKUlvE_clEvENKUlvE1_clEvEUlN3c108BFloat16ES8_E_EEvRNS_18TensorIteratorBaseERKT_EUliE_EEviT1_)
        /*01b8*/ 	.word	0x0000000c


	//----- nvinfo : EIATTR_FRAME_SIZE
	.align		4
.L_111:
        /*01bc*/ 	.byte	0x04, 0x11
        /*01be*/ 	.short	(.L_113 - .L_112)
	.align		4
.L_112:
        /*01c0*/ 	.word	index@(_ZN2at6native18elementwise_kernelILi128ELi4EZNS0_22gpu_kernel_impl_nocastIZZZNS0_12prelu_kernelERNS_14TensorIteratorEENKUlvE_clEvENKUlvE1_clEvEUlN3c108BFloat16ES8_E_EEvRNS_18TensorIteratorBaseERKT_EUliE_EEviT1_)
        /*01c4*/ 	.word	0x00000000


	//----- nvinfo : EIATTR_REGCOUNT
	.align		4
.L_113:
        /*01c8*/ 	.byte	0x04, 0x2f
        /*01ca*/ 	.short	(.L_115 - .L_114)
	.align		4
.L_114:
        /*01cc*/ 	.word	index@(_ZN2at6native27unrolled_elementwise_kernelIZZZNS0_12prelu_kernelERNS_14TensorIteratorEENKUlvE_clEvENKUlvE1_clEvEUlN3c108BFloat16ES7_E_St5arrayIPcLm3EELi4E23TrivialOffsetCalculatorILi2EjESC_ILi1EjENS0_6memory12LoadWithCastILi2EEENSF_13StoreWithCastILi1EEEEEviT_T0_T2_T3_T4_T5_)
        /*01d0*/ 	.word	0x0000001f


	//----- nvinfo : EIATTR_FRAME_SIZE
	.align		4
.L_115:
        /*01d4*/ 	.byte	0x04, 0x11
        /*01d6*/ 	.short	(.L_117 - .L_116)
	.align		4
.L_116:
        /*01d8*/ 	.word	index@(_ZN2at6native27unrolled_elementwise_kernelIZZZNS0_12prelu_kernelERNS_14TensorIteratorEENKUlvE_clEvENKUlvE1_clEvEUlN3c108BFloat16ES7_E_St5arrayIPcLm3EELi4E23TrivialOffsetCalculatorILi2EjESC_ILi1EjENS0_6memory12LoadWithCastILi2EEENSF_13StoreWithCastILi1EEEEEviT_T0_T2_T3_T4_T5_)
        /*01dc*/ 	.word	0x00000000


	//----- nvinfo : EIATTR_REGCOUNT
	.align		4
.L_117:
        /*01e0*/ 	.byte	0x04, 0x2f
        /*01e2*/ 	.short	(.L_119 - .L_118)
	.align		4
.L_118:
        /*01e4*/ 	.word	index@(_ZN2at6native18elementwise_kernelILi128ELi4EZNS0_15gpu_kernel_implIZZZNS0_12prelu_kernelERNS_14TensorIteratorEENKUlvE_clEvENKUlvE1_clEvEUlN3c108BFloat16ES8_E_EEvRNS_18TensorIteratorBaseERKT_EUliE_EEviT1_)
        /*01e8*/ 	.word	0x0000001a


	//----- nvinfo : EIATTR_FRAME_SIZE
	.align		4
.L_119:
        /*01ec*/ 	.byte	0x04, 0x11
        /*01ee*/ 	.short	(.L_121 - .L_120)
	.align		4
.L_120:
        /*01f0*/ 	.word	index@(_ZN2at6native18elementwise_kernelILi128ELi4EZNS0_15gpu_kernel_implIZZZNS0_12prelu_kernelERNS_14TensorIteratorEENKUlvE_clEvENKUlvE1_clEvEUlN3c108BFloat16ES8_E_EEvRNS_18TensorIteratorBaseERKT_EUliE_EEviT1_)
        /*01f4*/ 	.word	0x00000000


	//----- nvinfo : EIATTR_REGCOUNT
	.align		4
.L_121:
        /*01f8*/ 	.byte	0x04, 0x2f
        /*01fa*/ 	.short	(.L_123 - .L_122)
	.align		4
.L_122:
        /*01fc*/ 	.word	index@(_ZN2at6native29vectorized_elementwise_kernelILi8EZZZNS0_12prelu_kernelERNS_14TensorIteratorEENKUlvE_clEvENKUlvE2_clEvEUlN3c104HalfES7_E_St5arrayIPcLm3EEEEviT0_T1_)
        /*0200*/ 	.word	0x00000004


	//----- nvinfo : EIATTR_FRAME_SIZE
	.align		4
.L_123:
        /*0204*/ 	.byte	0x04, 0x11
        /*0206*/ 	.short	(.L_125 - .L_124)
	.align		4
.L_124:
        /*0208*/ 	.word	index@(_ZN2at6native29vectorized_elementwise_kernelILi8EZZZNS0_12prelu_kernelERNS_14TensorIteratorEENKUlvE_clEvENKUlvE2_clEvEUlN3c104HalfES7_E_St5arrayIPcLm3EEEEviT0_T1_)
        /*020c*/ 	.word	0x00000000


	//----- nvinfo : EIATTR_REGCOUNT
	.align		4
.L_125:
        /*0210*/ 	.byte	0x04, 0x2f
        /*0212*/ 	.short	(.L_127 - .L_126)
	.align		4
.L_126:
        /*0214*/ 	.word	index@(_ZN2at6native29vectorized_elementwise_kernelILi4EZZZNS0_12prelu_kernelERNS_14TensorIteratorEENKUlvE_clEvENKUlvE2_clEvEUlN3c104HalfES7_E_St5arrayIPcLm3EEEEviT0_T1_)
        /*0218*/ 	.word	0x00000020


	//----- nvinfo : EIATTR_FRAME_SIZE
	.align		4
.L_127:
        /*021c*/ 	.byte	0x04, 0x11
        /*021e*/ 	.short	(.L_129 - .L_128)
	.align		4
.L_128:
        /*0220*/ 	.word	index@(_ZN2at6native29vectorized_elementwise_kernelILi4EZZZNS0_12prelu_kernelERNS_14TensorIteratorEENKUlvE_clEvENKUlvE2_clEvEUlN3c104HalfES7_E_St5arrayIPcLm3EEEEviT0_T1_)
        /*0224*/ 	.word	0x00000000


	//----- nvinfo : EIATTR_REGCOUNT
	.align		4
.L_129:
        /*0228*/ 	.byte	0x04, 0x2f
        /*022a*/ 	.short	(.L_131 - .L_130)
	.align		4
.L_130:
        /*022c*/ 	.word	index@(_ZN2at6native29vectorized_elementwise_kernelILi2EZZZNS0_12prelu_kernelERNS_14TensorIteratorEENKUlvE_clEvENKUlvE2_clEvEUlN3c104HalfES7_E_St5arrayIPcLm3EEEEviT0_T1_)
        /*0230*/ 	.word	0x00000020


	//----- nvinfo : EIATTR_FRAME_SIZE
	.align		4
.L_131:
        /*0234*/ 	.byte	0x04, 0x11
        /*0236*/ 	.short	(.L_133 - .L_132)
	.align		4
.L_132:
        /*0238*/ 	.word	index@(_ZN2at6native29vectorized_elementwise_kernelILi2EZZZNS0_12prelu_kernelERNS_14TensorIteratorEENKUlvE_clEvENKUlvE2_clEvEUlN3c104HalfES7_E_St5arrayIPcLm3EEEEviT0_T1_)
        /*023c*/ 	.word	0x00000000


	//----- nvinfo : EIATTR_REGCOUNT
	.align		4
.L_133:
        /*0240*/ 	.byte	0x04, 0x2f
        /*0242*/ 	.short	(.L_135 - .L_134)
	.align		4
.L_134:
        /*0244*/ 	.word	index@(_ZN2at6native27unrolled_elementwise_kernelIZZZNS0_12prelu_kernelERNS_14TensorIteratorEENKUlvE_clEvENKUlvE2_clEvEUlN3c104HalfES7_E_St5arrayIPcLm3EELi4E23TrivialOffsetCalculatorILi2EjESC_ILi1EjENS0_6memory15LoadWithoutCastENSF_16StoreWithoutCastEEEviT_T0_T2_T3_T4_T5_)
        /*0248*/ 	.word	0x0000001d


	//----- nvinfo : EIATTR_FRAME_SIZE
	.align		4
.L_135:
        /*024c*/ 	.byte	0x04, 0x11
        /*024e*/ 	.short	(.L_137 - .L_136)
	.align		4
.L_136:
        /*0250*/ 	.word	index@(_ZN2at6native27unrolled_elementwise_kernelIZZZNS0_12prelu_kernelERNS_14TensorIteratorEENKUlvE_clEvENKUlvE2_clEvEUlN3c104HalfES7_E_St5arrayIPcLm3EELi4E23TrivialOffsetCalculatorILi2EjESC_ILi1EjENS0_6memory15LoadWithoutCastENSF_16StoreWithoutCastEEEviT_T0_T2_T3_T4_T5_)
        /*0254*/ 	.word	0x00000000


	//----- nvinfo : EIATTR_REGCOUNT
	.align		4
.L_137:
        /*0258*/ 	.byte	0x04, 0x2f
        /*025a*/ 	.short	(.L_139 - .L_138)
	.align		4
.L_138:
        /*025c*/ 	.word	index@(_ZN2at6native18elementwise_kernelILi128ELi4EZNS0_22gpu_kernel_impl_nocastIZZZNS0_12prelu_kernelERNS_14TensorIteratorEENKUlvE_clEvENKUlvE2_clEvEUlN3c104HalfES8_E_EEvRNS_18TensorIteratorBaseERKT_EUliE_EEviT1_)
        /*0260*/ 	.word	0x0000000c


	//----- nvinfo : EIATTR_FRAME_SIZE
	.align		4
.L_139:
        /*0264*/ 	.byte	0x04, 0x11
        /*0266*/ 	.short	(.L_141 - .L_140)
	.align		4
.L_140:
        /*0268*/ 	.word	index@(_ZN2at6native18elementwise_kernelILi128ELi4EZNS0_22gpu_kernel_impl_nocastIZZZNS0_12prelu_kernelERNS_14TensorIteratorEENKUlvE_clEvENKUlvE2_clEvEUlN3c104HalfES8_E_EEvRNS_18TensorIteratorBaseERKT_EUliE_EEviT1_)
        /*026c*/ 	.word	0x00000000


	//----- nvinfo : EIATTR_REGCOUNT
	.align		4
.L_141:
        /*0270*/ 	.byte	0x04, 0x2f
        /*0272*/ 	.short	(.L_143 - .L_142)
	.align		4
.L_142:
        /*0274*/ 	.word	index@(_ZN2at6native27unrolled_elementwise_kernelIZZZNS0_12prelu_kernelERNS_14TensorIteratorEENKUlvE_clEvENKUlvE2_clEvEUlN3c104HalfES7_E_St5arrayIPcLm3EELi4E23TrivialOffsetCalculatorILi2EjESC_ILi1EjENS0_6memory12LoadWithCastILi2EEENSF_13StoreWithCastILi1EEEEEviT_T0_T2_T3_T4_T5_)
        /*0278*/ 	.word	0x0000001f


	//----- nvinfo : EIATTR_FRAME_SIZE
	.align		4
.L_143:
        /*027c*/ 	.byte	0x04, 0x11
        /*027e*/ 	.short	(.L_145 - .L_144)
	.align		4
.L_144:
        /*0280*/ 	.word	index@(_ZN2at6native27unrolled_elementwise_kernelIZZZNS0_12prelu_kernelERNS_14TensorIteratorEENKUlvE_clEvENKUlvE2_clEvEUlN3c104HalfES7_E_St5arrayIPcLm3EELi4E23TrivialOffsetCalculatorILi2EjESC_ILi1EjENS0_6memory12LoadWithCastILi2EEENSF_13StoreWithCastILi1EEEEEviT_T0_T2_T3_T4_T5_)
        /*0284*/ 	.word	0x00000000


	//----- nvinfo : EIATTR_REGCOUNT
	.align		4
.L_145:
        /*0288*/ 	.byte	0x04, 0x2f
        /*028a*/ 	.short	(.L_147 - .L_146)
	.align		4
.L_146:
        /*028c*/ 	.word	index@(_ZN2at6native18elementwise_kernelILi128ELi4EZNS0_15gpu_kernel_implIZZZNS0_12prelu_kernelERNS_14TensorIteratorEENKUlvE_clEvENKUlvE2_clEvEUlN3c104HalfES8_E_EEvRNS_18TensorIteratorBaseERKT_EUliE_EEviT1_)
        /*0290*/ 	.word	0x0000001a


	//----- nvinfo : EIATTR_FRAME_SIZE
	.align		4
.L_147:
        /*0294*/ 	.byte	0x04, 0x11
        /*0296*/ 	.short	(.L_149 - .L_148)
	.align		4
.L_148:
        /*0298*/ 	.word	index@(_ZN2at6native18elementwise_kernelILi128ELi4EZNS0_15gpu_kernel_implIZZZNS0_12prelu_kernelERNS_14TensorIteratorEENKUlvE_clEvENKUlvE2_clEvEUlN3c104HalfES8_E_EEvRNS_18TensorIteratorBaseERKT_EUliE_EEviT1_)
        /*029c*/ 	.word	0x00000000


	//----- nvinfo : EIATTR_REGCOUNT
	.align		4
.L_149:
        /*02a0*/ 	.byte	0x04, 0x2f
        /*02a2*/ 	.short	(.L_151 - .L_150)
	.align		4
.L_150:
        /*02a4*/ 	.word	index@(_ZN2at6native57_GLOBAL__N__416c288b_24_ActivationPreluKernel_cu_bc9ca66845unrolled_elementwise_kernel_for_multi_outputsILi2EZZZNS0_21prelu_backward_kernelERNS_14TensorIteratorEENKUlvE_clEvENKUlvE_clEvEUldddE_St5arrayIPcLm5EE23TrivialOffsetCalculatorILi3EjESB_ILi2EjEEEviT0_T1_T2_T3_)
        /*02a8*/ 	.word	0x00000038


	//----- nvinfo : EIATTR_FRAME_SIZE
	.align		4
.L_151:
        /*02ac*/ 	.byte	0x04, 0x11
        /*02ae*/ 	.short	(.L_153 - .L_152)
	.align		4
.L_152:
        /*02b0*/ 	.word	index@(_ZN2at6native57_GLOBAL__N__416c288b_24_ActivationPreluKernel_cu_bc9ca66845unrolled_elementwise_kernel_for_multi_outputsILi2EZZZNS0_21prelu_backward_kernelERNS_14TensorIteratorEENKUlvE_clEvENKUlvE_clEvEUldddE_St5arrayIPcLm5EE23TrivialOffsetCalculatorILi3EjESB_ILi2EjEEEviT0_T1_T2_T3_)
        /*02b4*/ 	.word	0x00000000


	//----- nvinfo : EIATTR_REGCOUNT
	.align		4
.L_153:
        /*02b8*/ 	.byte	0x04, 0x2f
        /*02ba*/ 	.short	(.L_155 - .L_154)
	.align		4
.L_154:
        /*02bc*/ 	.word	index@(_ZN2at6native57_GLOBAL__N__416c288b_24_ActivationPreluKernel_cu_bc9ca66845unrolled_elementwise_kernel_for_multi_outputsILi2EZZZNS0_21prelu_backward_kernelERNS_14TensorIteratorEENKUlvE_clEvENKUlvE_clEvEUldddE_St5arrayIPcLm5EE16OffsetCalculatorILi3EjLb0EESB_ILi2EjLb0EEEEviT0_T1_T2_T3_)
        /*02c0*/ 	.word	0x0000003c


	//----- nvinfo : EIATTR_FRAME_SIZE
	.align		4
.L_155:
        /*02c4*/ 	.byte	0x04, 0x11
        /*02c6*/ 	.short	(.L_157 - .L_156)
	.align		4
.L_156:
        /*02c8*/ 	.word	index@(_ZN2at6native57_GLOBAL__N__416c288b_24_ActivationPreluKernel_cu_bc9ca66845unrolled_elementwise_kernel_for_multi_outputsILi2EZZZNS0_21prelu_backward_kernelERNS_14TensorIteratorEENKUlvE_clEvENKUlvE_clEvEUldddE_St5arrayIPcLm5EE16OffsetCalculatorILi3EjLb0EESB_ILi2EjLb0EEEEviT0_T1_T2_T3_)
        /*02cc*/ 	.word	0x00000000


	//----- nvinfo : EIATTR_REGCOUNT
	.align		4
.L_157:
        /*02d0*/ 	.byte	0x04, 0x2f
        /*02d2*/ 	.short	(.L_159 - .L_158)
	.align		4
.L_158:
        /*02d4*/ 	.word	index@(_ZN2at6native57_GLOBAL__N__416c288b_24_ActivationPreluKernel_cu_bc9ca66845unrolled_elementwise_kernel_for_multi_outputsILi2EZZZNS0_21prelu_backward_kernelERNS_14TensorIteratorEENKUlvE_clEvENKUlvE0_clEvEUlfffE_St5arrayIPcLm5EE23TrivialOffsetCalculatorILi3EjESB_ILi2EjEEEviT0_T1_T2_T3_)
        /*02d8*/ 	.word	0x00000028


	//----- nvinfo : EIATTR_FRAME_SIZE
	.align		4
.L_159:
        /*02dc*/ 	.byte	0x04, 0x11
        /*02de*/ 	.short	(.L_161 - .L_160)
	.align		4
.L_160:
        /*02e0*/ 	.word	index@(_ZN2at6native57_GLOBAL__N__416c288b_24_ActivationPreluKernel_cu_bc9ca66845unrolled_elementwise_kernel_for_multi_outputsILi2EZZZNS0_21prelu_backward_kernelERNS_14TensorIteratorEENKUlvE_clEvENKUlvE0_clEvEUlfffE_St5arrayIPcLm5EE23TrivialOffsetCalculatorILi3EjESB_ILi2EjEEEviT0_T1_T2_T3_)
        /*02e4*/ 	.word	0x00000000


	//----- nvinfo : EIATTR_REGCOUNT
	.align		4
.L_161:
        /*02e8*/ 	.byte	0x04, 0x2f
        /*02ea*/ 	.short	(.L_163 - .L_162)
	.align		4
.L_162:
        /*02ec*/ 	.word	index@(_ZN2at6native57_GLOBAL__N__416c288b_24_ActivationPreluKernel_cu_bc9ca66845unrolled_elementwise_kernel_for_multi_outputsILi2EZZZNS0_21prelu_backward_kernelERNS_14TensorIteratorEENKUlvE_clEvENKUlvE0_clEvEUlfffE_St5arrayIPcLm5EE16OffsetCalculatorILi3EjLb0EESB_ILi2EjLb0EEEEviT0_T1_T2_T3_)
        /*02f0*/ 	.word	0x00000027


	//----- nvinfo : EIATTR_FRAME_SIZE
	.align		4
.L_163:
        /*02f4*/ 	.byte	0x04, 0x11
        /*02f6*/ 	.short	(.L_165 - .L_164)
	.align		4
.L_164:
        /*02f8*/ 	.word	index@(_ZN2at6native57_GLOBAL__N__416c288b_24_ActivationPreluKernel_cu_bc9ca66845unrolled_elementwise_kernel_for_multi_outputsILi2EZZZNS0_21prelu_backward_kernelERNS_14TensorIteratorEENKUlvE_clEvENKUlvE0_clEvEUlfffE_St5arrayIPcLm5EE16OffsetCalculatorILi3EjLb0EESB_ILi2EjLb0EEEEviT0_T1_T2_T3_)
        /*02fc*/ 	.word	0x00000000


	//----- nvinfo : EIATTR_REGCOUNT
	.align		4
.L_165:
        /*0300*/ 	.byte	0x04, 0x2f
        /*0302*/ 	.short	(.L_167 - .L_166)
	.align		4
.L_166:
        /*0304*/ 	.word	index@(_ZN2at6native57_GLOBAL__N__416c288b_24_ActivationPreluKernel_cu_bc9ca66845unrolled_elementwise_kernel_for_multi_outputsILi2EZZZNS0_21prelu_backward_kernelERNS_14TensorIteratorEENKUlvE_clEvENKUlvE1_clEvEUlN3c108BFloat16ES8_S8_E_St5arrayIPcLm5EE23TrivialOffsetCalculatorILi3EjESD_ILi2EjEEEviT0_T1_T2_T3_)
        /*0308*/ 	.word	0x00000028


	//----- nvinfo : EIATTR_FRAME_SIZE
	.align		4
.L_167:
        /*030c*/ 	.byte	0x04, 0x11
        /*030e*/ 	.short	(.L_169 - .L_168)
	.align		4
.L_168:
        /*0310*/ 	.word	index@(_ZN2at6native57_GLOBAL__N__416c288b_24_ActivationPreluKernel_cu_bc9ca66845unrolled_elementwise_kernel_for_multi_outputsILi2EZZZNS0_21prelu_backward_kernelERNS_14TensorIteratorEENKUlvE_clEvENKUlvE1_clEvEUlN3c108BFloat16ES8_S8_E_St5arrayIPcLm5EE23TrivialOffsetCalculatorILi3EjESD_ILi2EjEEEviT0_T1_T2_T3_)
        /*0314*/ 	.word	0x00000000


	//----- nvinfo : EIATTR_REGCOUNT
	.align		4
.L_169:
        /*0318*/ 	.byte	0x04, 0x2f
        /*031a*/ 	.short	(.L_171 - .L_170)
	.align		4
.L_170:
        /*031c*/ 	.word	index@(_ZN2at6native57_GLOBAL__N__416c288b_24_ActivationPreluKernel_cu_bc9ca66845unrolled_elementwise_kernel_for_multi_outputsILi2EZZZNS0_21prelu_backward_kernelERNS_14TensorIteratorEENKUlvE_clEvENKUlvE1_clEvEUlN3c108BFloat16ES8_S8_E_St5arrayIPcLm5EE16OffsetCalculatorILi3EjLb0EESD_ILi2EjLb0EEEEviT0_T1_T2_T3_)
        /*0320*/ 	.word	0x00000028


	//----- nvinfo : EIATTR_FRAME_SIZE
	.align		4
.L_171:
        /*0324*/ 	.byte	0x04, 0x11
        /*0326*/ 	.short	(.L_173 - .L_172)
	.align		4
.L_172:
        /*0328*/ 	.word	index@(_ZN2at6native57_GLOBAL__N__416c288b_24_ActivationPreluKernel_cu_bc9ca66845unrolled_elementwise_kernel_for_multi_outputsILi2EZZZNS0_21prelu_backward_kernelERNS_14TensorIteratorEENKUlvE_clEvENKUlvE1_clEvEUlN3c108BFloat16ES8_S8_E_St5arrayIPcLm5EE16OffsetCalculatorILi3EjLb0EESD_ILi2EjLb0EEEEviT0_T1_T2_T3_)
        /*032c*/ 	.word	0x00000000


	//----- nvinfo : EIATTR_REGCOUNT
	.align		4
.L_173:
        /*0330*/ 	.byte	0x04, 0x2f
        /*0332*/ 	.short	(.L_175 - .L_174)
	.align		4
.L_174:
        /*0334*/ 	.word	index@(_ZN2at6native57_GLOBAL__N__416c288b_24_ActivationPreluKernel_cu_bc9ca66845unrolled_elementwise_kernel_for_multi_outputsILi2EZZZNS0_21prelu_backward_kernelERNS_14TensorIteratorEENKUlvE_clEvENKUlvE2_clEvEUlN3c104HalfES8_S8_E_St5arrayIPcLm5EE23TrivialOffsetCalculatorILi3EjESD_ILi2EjEEEviT0_T1_T2_T3_)
        /*0338*/ 	.word	0x00000028


	//----- nvinfo : EIATTR_FRAME_SIZE
	.align		4
.L_175:
        /*033c*/ 	.byte	0x04, 0x11
        /*033e*/ 	.short	(.L_177 - .L_176)
	.align		4
.L_176:
        /*0340*/ 	.word	index@(_ZN2at6native57_GLOBAL__N__416c288b_24_ActivationPreluKernel_cu_bc9ca66845unrolled_elementwise_kernel_for_multi_outputsILi2EZZZNS0_21prelu_backward_kernelERNS_14TensorIteratorEENKUlvE_clEvENKUlvE2_clEvEUlN3c104HalfES8_S8_E_St5arrayIPcLm5EE23TrivialOffsetCalculatorILi3EjESD_ILi2EjEEEviT0_T1_T2_T3_)
        /*0344*/ 	.word	0x00000000


	//----- nvinfo : EIATTR_REGCOUNT
	.align		4
.L_177:
        /*0348*/ 	.byte	0x04, 0x2f
        /*034a*/ 	.short	(.L_179 - .L_178)
	.align		4
.L_178:
        /*034c*/ 	.word	index@(_ZN2at6native57_GLOBAL__N__416c288b_24_ActivationPreluKernel_cu_bc9ca66845unrolled_elementwise_kernel_for_multi_outputsILi2EZZZNS0_21prelu_backward_kernelERNS_14TensorIteratorEENKUlvE_clEvENKUlvE2_clEvEUlN3c104HalfES8_S8_E_St5arrayIPcLm5EE16OffsetCalculatorILi3EjLb0EESD_ILi2EjLb0EEEEviT0_T1_T2_T3_)
        /*0350*/ 	.word	0x00000028


	//----- nvinfo : EIATTR_FRAME_SIZE
	.align		4
.L_179:
        /*0354*/ 	.byte	0x04, 0x11
        /*0356*/ 	.short	(.L_181 - .L_180)
	.align		4
.L_180:
        /*0358*/ 	.word	index@(_ZN2at6native57_GLOBAL__N__416c288b_24_ActivationPreluKernel_cu_bc9ca66845unrolled_elementwise_kernel_for_multi_outputsILi2EZZZNS0_21prelu_backward_kernelERNS_14TensorIteratorEENKUlvE_clEvENKUlvE2_clEvEUlN3c104HalfES8_S8_E_St5arrayIPcLm5EE16OffsetCalculatorILi3EjLb0EESD_ILi2EjLb0EEEEviT0_T1_T2_T3_)
        /*035c*/ 	.word	0x00000000


	//----- nvinfo : EIATTR_MIN_STACK_SIZE
	.align		4
.L_181:
        /*0360*/ 	.byte	0x04, 0x12
        /*0362*/ 	.short	(.L_183 - .L_182)
	.align		4
.L_182:
        /*0364*/ 	.word	index@(_ZN2at6native57_GLOBAL__N__416c288b_24_ActivationPreluKernel_cu_bc9ca66845unrolled_elementwise_kernel_for_multi_outputsILi2EZZZNS0_21prelu_backward_kernelERNS_14TensorIteratorEENKUlvE_clEvENKUlvE2_clEvEUlN3c104HalfES8_S8_E_St5arrayIPcLm5EE16OffsetCalculatorILi3EjLb0EESD_ILi2EjLb0EEEEviT0_T1_T2_T3_)
        /*0368*/ 	.word	0x00000000


	//----- nvinfo : EIATTR_MIN_STACK_SIZE
	.align		4
.L_183:
        /*036c*/ 	.byte	0x04, 0x12
        /*036e*/ 	.short	(.L_185 - .L_184)
	.align		4
.L_184:
        /*0370*/ 	.word	index@(_ZN2at6native57_GLOBAL__N__416c288b_24_ActivationPreluKernel_cu_bc9ca66845unrolled_elementwise_kernel_for_multi_outputsILi2EZZZNS0_21prelu_backward_kernelERNS_14TensorIteratorEENKUlvE_clEvENKUlvE2_clEvEUlN3c104HalfES8_S8_E_St5arrayIPcLm5EE23TrivialOffsetCalculatorILi3EjESD_ILi2EjEEEviT0_T1_T2_T3_)
        /*0374*/ 	.word	0x00000000


	//----- nvinfo : EIATTR_MIN_STACK_SIZE
	.align		4
.L_185:
        /*0378*/ 	.byte	0x04, 0x12
        /*037a*/ 	.short	(.L_187 - .L_186)
	.align		4
.L_186:
        /*037c*/ 	.word	index@(_ZN2at6native57_GLOBAL__N__416c288b_24_ActivationPreluKernel_cu_bc9ca66845unrolled_elementwise_kernel_for_multi_outputsILi2EZZZNS0_21prelu_backward_kernelERNS_14TensorIteratorEENKUlvE_clEvENKUlvE1_clEvEUlN3c108BFloat16ES8_S8_E_St5arrayIPcLm5EE16OffsetCalculatorILi3EjLb0EESD_ILi2EjLb0EEEEviT0_T1_T2_T3_)
        /*0380*/ 	.word	0x00000000


	//----- nvinfo : EIATTR_MIN_STACK_SIZE
	.align		4
.L_187:
        /*0384*/ 	.byte	0x04, 0x12
        /*0386*/ 	.short	(.L_189 - .L_188)
	.align		4
.L_188:
        /*0388*/ 	.word	index@(_ZN2at6native57_GLOBAL__N__416c288b_24_ActivationPreluKernel_cu_bc9ca66845unrolled_elementwise_kernel_for_multi_outputsILi2EZZZNS0_21prelu_backward_kernelERNS_14TensorIteratorEENKUlvE_clEvENKUlvE1_clEvEUlN3c108BFloat16ES8_S8_E_St5arrayIPcLm5EE23TrivialOffsetCalculatorILi3EjESD_ILi2EjEEEviT0_T1_T2_T3_)
        /*038c*/ 	.word	0x00000000


	//----- nvinfo : EIATTR_MIN_STACK_SIZE
	.align		4
.L_189:
        /*0390*/ 	.byte	0x04, 0x12
        /*0392*/ 	.short	(.L_191 - .L_190)
	.align		4
.L_190:
        /*0394*/ 	.word	index@(_ZN2at6native57_GLOBAL__N__416c288b_24_ActivationPreluKernel_cu_bc9ca66845unrolled_elementwise_kernel_for_multi_outputsILi2EZZZNS0_21prelu_backward_kernelERNS_14TensorIteratorEENKUlvE_clEvENKUlvE0_clEvEUlfffE_St5arrayIPcLm5EE16OffsetCalculatorILi3EjLb0EESB_ILi2EjLb0EEEEviT0_T1_T2_T3_)
        /*0398*/ 	.word	0x00000000


	//----- nvinfo : EIATTR_MIN_STACK_SIZE
	.align		4
.L_191:
        /*039c*/ 	.byte	0x04, 0x12
        /*039e*/ 	.short	(.L_193 - .L_192)
	.align		4
.L_192:
        /*03a0*/ 	.word	index@(_ZN2at6native57_GLOBAL__N__416c288b_24_ActivationPreluKernel_cu_bc9ca66845unrolled_elementwise_kernel_for_multi_outputsILi2EZZZNS0_21prelu_backward_kernelERNS_14TensorIteratorEENKUlvE_clEvENKUlvE0_clEvEUlfffE_St5arrayIPcLm5EE23TrivialOffsetCalculatorILi3EjESB_ILi2EjEEEviT0_T1_T2_T3_)
        /*03a4*/ 	.word	0x00000000


	//----- nvinfo : EIATTR_MIN_STACK_SIZE
	.align		4
.L_193:
        /*03a8*/ 	.byte	0x04, 0x12
        /*03aa*/ 	.short	(.L_195 - .L_194)
	.align		4
.L_194:
        /*03ac*/ 	.word	index@(_ZN2at6native57_GLOBAL__N__416c288b_24_ActivationPreluKernel_cu_bc9ca66845unrolled_elementwise_kernel_for_multi_outputsILi2EZZZNS0_21prelu_backward_kernelERNS_14TensorIteratorEENKUlvE_clEvENKUlvE_clEvEUldddE_St5arrayIPcLm5EE16OffsetCalculatorILi3EjLb0EESB_ILi2EjLb0EEEEviT0_T1_T2_T3_)
        /*03b0*/ 	.word	0x00000000


	//----- nvinfo : EIATTR_MIN_STACK_SIZE
	.align		4
.L_195:
        /*03b4*/ 	.byte	0x04, 0x12
        /*03b6*/ 	.short	(.L_197 - .L_196)
	.align		4
.L_196:
        /*03b8*/ 	.word	index@(_ZN2at6native57_GLOBAL__N__416c288b_24_ActivationPreluKernel_cu_bc9ca66845unrolled_elementwise_kernel_for_multi_outputsILi2EZZZNS0_21prelu_backward_kernelERNS_14TensorIteratorEENKUlvE_clEvENKUlvE_clEvEUldddE_St5arrayIPcLm5EE23TrivialOffsetCalculatorILi3EjESB_ILi2EjEEEviT0_T1_T2_T3_)
        /*03bc*/ 	.word	0x00000000


	//----- nvinfo : EIATTR_MIN_STACK_SIZE
	.align		4
.L_197:
        /*03c0*/ 	.byte	0x04, 0x12
        /*03c2*/ 	.short	(.L_199 - .L_198)
	.align		4
.L_198:
        /*03c4*/ 	.word	index@(_ZN2at6native18elementwise_kernelILi128ELi4EZNS0_15gpu_kernel_implIZZZNS0_12prelu_kernelERNS_14TensorIteratorEENKUlvE_clEvENKUlvE2_clEvEUlN3c104HalfES8_E_EEvRNS_18TensorIteratorBaseERKT_EUliE_EEviT1_)
        /*03c8*/ 	.word	0x00000000


	//----- nvinfo : EIATTR_MIN_STACK_SIZE
	.align		4
.L_199:
        /*03cc*/ 	.byte	0x04, 0x12
        /*03ce*/ 	.short	(.L_201 - .L_200)
	.align		4
.L_200:
        /*03d0*/ 	.word	index@(_ZN2at6native27unrolled_elementwise_kernelIZZZNS0_12prelu_kernelERNS_14TensorIteratorEENKUlvE_clEvENKUlvE2_clEvEUlN3c104HalfES7_E_St5arrayIPcLm3EELi4E23TrivialOffsetCalculatorILi2EjESC_ILi1EjENS0_6memory12LoadWithCastILi2EEENSF_13StoreWithCastILi1EEEEEviT_T0_T2_T3_T4_T5_)
        /*03d4*/ 	.word	0x00000000


	//----- nvinfo : EIATTR_MIN_STACK_SIZE
	.align		4
.L_201:
        /*03d8*/ 	.byte	0x04, 0x12
        /*03da*/ 	.short	(.L_203 - .L_202)
	.align		4
.L_202:
        /*03dc*/ 	.word	index@(_ZN2at6native18elementwise_kernelILi128ELi4EZNS0_22gpu_kernel_impl_nocastIZZZNS0_12prelu_kernelERNS_14TensorIteratorEENKUlvE_clEvENKUlvE2_clEvEUlN3c104HalfES8_E_EEvRNS_18TensorIteratorBaseERKT_EUliE_EEviT1_)
        /*03e0*/ 	.word	0x00000000


	//----- nvinfo : EIATTR_MIN_STACK_SIZE
	.align		4
.L_203:
        /*03e4*/ 	.byte	0x04, 0x12
        /*03e6*/ 	.short	(.L_205 - .L_204)
	.align		4
.L_204:
        /*03e8*/ 	.word	index@(_ZN2at6native27unrolled_elementwise_kernelIZZZNS0_12prelu_kernelERNS_14TensorIteratorEENKUlvE_clEvENKUlvE2_clEvEUlN3c104HalfES7_E_St5arrayIPcLm3EELi4E23TrivialOffsetCalculatorILi2EjESC_ILi1EjENS0_6memory15LoadWithoutCastENSF_16StoreWithoutCastEEEviT_T0_T2_T3_T4_T5_)
        /*03ec*/ 	.word	0x00000000


	//----- nvinfo : EIATTR_MIN_STACK_SIZE
	.align		4
.L_205:
        /*03f0*/ 	.byte	0x04, 0x12
        /*03f2*/ 	.short	(.L_207 - .L_206)
	.align		4
.L_206:
        /*03f4*/ 	.word	index@(_ZN2at6native29vectorized_elementwise_kernelILi2EZZZNS0_12prelu_kernelERNS_14TensorIteratorEENKUlvE_clEvENKUlvE2_clEvEUlN3c104HalfES7_E_St5arrayIPcLm3EEEEviT0_T1_)
        /*03f8*/ 	.word	0x00000000


	//----- nvinfo : EIATTR_MIN_STACK_SIZE
	.align		4
.L_207:
        /*03fc*/ 	.byte	0x04, 0x12
        /*03fe*/ 	.short	(.L_209 - .L_208)
	.align		4
.L_208:
        /*0400*/ 	.word	index@(_ZN2at6native29vectorized_elementwise_kernelILi4EZZZNS0_12prelu_kernelERNS_14TensorIteratorEENKUlvE_clEvENKUlvE2_clEvEUlN3c104HalfES7_E_St5arrayIPcLm3EEEEviT0_T1_)
        /*0404*/ 	.word	0x00000000


	//----- nvinfo : EIATTR_MIN_STACK_SIZE
	.align		4
.L_209:
        /*0408*/ 	.byte	0x04, 0x12
        /*040a*/ 	.short	(.L_211 - .L_210)
	.align		4
.L_210:
        /*040c*/ 	.word	index@(_ZN2at6native29vectorized_elementwise_kernelILi8EZZZNS0_12prelu_kernelERNS_14TensorIteratorEENKUlvE_clEvENKUlvE2_clEvEUlN3c104HalfES7_E_St5arrayIPcLm3EEEEviT0_T1_)
        /*0410*/ 	.word	0x00000000


	//----- nvinfo : EIATTR_MIN_STACK_SIZE
	.align		4
.L_211:
        /*0414*/ 	.byte	0x04, 0x12
        /*0416*/ 	.short	(.L_213 - .L_212)
	.align		4
.L_212:
        /*0418*/ 	.word	index@(_ZN2at6native18elementwise_kernelILi128ELi4EZNS0_15gpu_kernel_implIZZZNS0_12prelu_kernelERNS_14TensorIteratorEENKUlvE_clEvENKUlvE1_clEvEUlN3c108BFloat16ES8_E_EEvRNS_18TensorIteratorBaseERKT_EUliE_EEviT1_)
        /*041c*/ 	.word	0x00000000


	//----- nvinfo : EIATTR_MIN_STACK_SIZE
	.align		4
.L_213:
        /*0420*/ 	.byte	0x04, 0x12
        /*0422*/ 	.short	(.L_215 - .L_214)
	.align		4
.L_214:
        /*0424*/ 	.word	index@(_ZN2at6native27unrolled_elementwise_kernelIZZZNS0_12prelu_kernelERNS_14TensorIteratorEENKUlvE_clEvENKUlvE1_clEvEUlN3c108BFloat16ES7_E_St5arrayIPcLm3EELi4E23TrivialOffsetCalculatorILi2EjESC_ILi1EjENS0_6memory12LoadWithCastILi2EEENSF_13StoreWithCastILi1EEEEEviT_T0_T2_T3_T4_T5_)
        /*0428*/ 	.word	0x00000000


	//----- nvinfo : EIATTR_MIN_STACK_SIZE
	.align		4
.L_215:
        /*042c*/ 	.byte	0x04, 0x12
        /*042e*/ 	.short	(.L_217 - .L_216)
	.align		4
.L_216:
        /*0430*/ 	.word	index@(_ZN2at6native18elementwise_kernelILi128ELi4EZNS0_22gpu_kernel_impl_nocastIZZZNS0_12prelu_kernelERNS_14TensorIteratorEENKUlvE_clEvENKUlvE1_clEvEUlN3c108BFloat16ES8_E_EEvRNS_18TensorIteratorBaseERKT_EUliE_EEviT1_)
        /*0434*/ 	.word	0x00000000


	//----- nvinfo : EIATTR_MIN_STACK_SIZE
	.align		4
.L_217:
        /*0438*/ 	.byte	0x04, 0x12
        /*043a*/ 	.short	(.L_219 - .L_218)
	.align		4
.L_218:
        /*043c*/ 	.word	index@(_ZN2at6native27unrolled_elementwise_kernelIZZZNS0_12prelu_kernelERNS_14TensorIteratorEENKUlvE_clEvENKUlvE1_clEvEUlN3c108BFloat16ES7_E_St5arrayIPcLm3EELi4E23TrivialOffsetCalculatorILi2EjESC_ILi1EjENS0_6memory15LoadWithoutCastENSF_16StoreWithoutCastEEEviT_T0_T2_T3_T4_T5_)
        /*0440*/ 	.word	0x00000000


	//----- nvinfo : EIATTR_MIN_STACK_SIZE
	.align		4
.L_219:
        /*0444*/ 	.byte	0x04, 0x12
        /*0446*/ 	.short	(.L_221 - .L_220)
	.align		4
.L_220:
        /*0448*/ 	.word	index@(_ZN2at6native29vectorized_elementwise_kernelILi2EZZZNS0_12prelu_kernelERNS_14TensorIteratorEENKUlvE_clEvENKUlvE1_clEvEUlN3c108BFloat16ES7_E_St5arrayIPcLm3EEEEviT0_T1_)
        /*044c*/ 	.word	0x00000000


	//----- nvinfo : EIATTR_MIN_STACK_SIZE
	.align		4
.L_221:
        /*0450*/ 	.byte	0x04, 0x12
        /*0452*/ 	.short	(.L_223 - .L_222)
	.align		4
.L_222:
        /*0454*/ 	.word	index@(_ZN2at6native29vectorized_elementwise_kernelILi4EZZZNS0_12prelu_kernelERNS_14TensorIteratorEENKUlvE_clEvENKUlvE1_clEvEUlN3c108BFloat16ES7_E_St5arrayIPcLm3EEEEviT0_T1_)
        /*0458*/ 	.word	0x00000000


	//----- nvinfo : EIATTR_MIN_STACK_SIZE
	.align		4
.L_223:
        /*045c*/ 	.byte	0x04, 0x12
        /*045e*/ 	.short	(.L_225 - .L_224)
	.align		4
.L_224:
        /*0460*/ 	.word	index@(_ZN2at6native29vectorized_elementwise_kernelILi8EZZZNS0_12prelu_kernelERNS_14TensorIteratorEENKUlvE_clEvENKUlvE1_clEvEUlN3c108BFloat16ES7_E_St5arrayIPcLm3EEEEviT0_T1_)
        /*0464*/ 	.word	0x00000000


	//----- nvinfo : EIATTR_MIN_STACK_SIZE
	.align		4
.L_225:
        /*0468*/ 	.byte	0x04, 0x12
        /*046a*/ 	.short	(.L_227 - .L_226)
	.align		4
.L_226:
        /*046c*/ 	.word	index@(_ZN2at6native18elementwise_kernelILi128ELi4EZNS0_15gpu_kernel_implIZZZNS0_12prelu_kernelERNS_14TensorIteratorEENKUlvE_clEvENKUlvE0_clEvEUlffE_EEvRNS_18TensorIteratorBaseERKT_EUliE_EEviT1_)
        /*0470*/ 	.word	0x00000000


	//----- nvinfo : EIATTR_MIN_STACK_SIZE
	.align		4
.L_227:
        /*0474*/ 	.byte	0x04, 0x12
        /*0476*/ 	.short	(.L_229 - .L_228)
	.align		4
.L_228:
        /*0478*/ 	.word	index@(_ZN2at6native27unrolled_elementwise_kernelIZZZNS0_12prelu_kernelERNS_14TensorIteratorEENKUlvE_clEvENKUlvE0_clEvEUlffE_St5arrayIPcLm3EELi4E23TrivialOffsetCalculatorILi2EjESA_ILi1EjENS0_6memory12LoadWithCastILi2EEENSD_13StoreWithCastILi1EEEEEviT_T0_T2_T3_T4_T5_)
        /*047c*/ 	.word	0x00000000


	//----- nvinfo : EIATTR_MIN_STACK_SIZE
	.align		4
.L_229:
        /*0480*/ 	.byte	0x04, 0x12
        /*0482*/ 	.short	(.L_231 - .L_230)
	.align		4
.L_230:
        /*0484*/ 	.word	index@(_ZN2at6native18elementwise_kernelILi128ELi2EZNS0_22gpu_kernel_impl_nocastIZZZNS0_12prelu_kernelERNS_14TensorIteratorEENKUlvE_clEvENKUlvE0_clEvEUlffE_EEvRNS_18TensorIteratorBaseERKT_EUliE_EEviT1_)
        /*0488*/ 	.word	0x00000000


	//----- nvinfo : EIATTR_MIN_STACK_SIZE
	.align		4
.L_231:
        /*048c*/ 	.byte	0x04, 0x12
        /*048e*/ 	.short	(.L_233 - .L_232)
	.align		4
.L_232:
        /*0490*/ 	.word	index@(_ZN2at6native27unrolled_elementwise_kernelIZZZNS0_12prelu_kernelERNS_14TensorIteratorEENKUlvE_clEvENKUlvE0_clEvEUlffE_St5arrayIPcLm3EELi4E23TrivialOffsetCalculatorILi2EjESA_ILi1EjENS0_6memory15LoadWithoutCastENSD_16StoreWithoutCastEEEviT_T0_T2_T3_T4_T5_)
        /*0494*/ 	.word	0x00000000


	//----- nvinfo : EIATTR_MIN_STACK_SIZE
	.align		4
.L_233:
        /*0498*/ 	.byte	0x04, 0x12
        /*049a*/ 	.short	(.L_235 - .L_234)
	.align		4
.L_234:
        /*049c*/ 	.word	index@(_ZN2at6native29vectorized_elementwise_kernelILi2EZZZNS0_12prelu_kernelERNS_14TensorIteratorEENKUlvE_clEvENKUlvE0_clEvEUlffE_St5arrayIPcLm3EEEEviT0_T1_)
        /*04a0*/ 	.word	0x00000000


	//----- nvinfo : EIATTR_MIN_STACK_SIZE
	.align		4
.L_235:
        /*04a4*/ 	.byte	0x04, 0x12
        /*04a6*/ 	.short	(.L_237 - .L_236)
	.align		4
.L_236:
        /*04a8*/ 	.word	index@(_ZN2at6native29vectorized_elementwise_kernelILi4EZZZNS0_12prelu_kernelERNS_14TensorIteratorEENKUlvE_clEvENKUlvE0_clEvEUlffE_St5arrayIPcLm3EEEEviT0_T1_)
        /*04ac*/ 	.word	0x00000000


	//----- nvinfo : EIATTR_MIN_STACK_SIZE
	.align		4
.L_237:
        /*04b0*/ 	.byte	0x04, 0x12
        /*04b2*/ 	.short	(.L_239 - .L_238)
	.align		4
.L_238:
        /*04b4*/ 	.word	index@(_ZN2at6native29vectorized_elementwise_kernelILi8EZZZNS0_12prelu_kernelERNS_14TensorIteratorEENKUlvE_clEvENKUlvE0_clEvEUlffE_St5arrayIPcLm3EEEEviT0_T1_)
        /*04b8*/ 	.word	0x00000000


	//----- nvinfo : EIATTR_MIN_STACK_SIZE
	.align		4
.L_239:
        /*04bc*/ 	.byte	0x04, 0x12
        /*04be*/ 	.short	(.L_241 - .L_240)
	.align		4
.L_240:
        /*04c0*/ 	.word	index@(_ZN2at6native18elementwise_kernelILi128ELi4EZNS0_15gpu_kernel_implIZZZNS0_12prelu_kernelERNS_14TensorIteratorEENKUlvE_clEvENKUlvE_clEvEUlddE_EEvRNS_18TensorIteratorBaseERKT_EUliE_EEviT1_)
        /*04c4*/ 	.word	0x00000000


	//----- nvinfo : EIATTR_MIN_STACK_SIZE
	.align		4
.L_241:
        /*04c8*/ 	.byte	0x04, 0x12
        /*04ca*/ 	.short	(.L_243 - .L_242)
	.align		4
.L_242:
        /*04cc*/ 	.word	index@(_ZN2at6native27unrolled_elementwise_kernelIZZZNS0_12prelu_kernelERNS_14TensorIteratorEENKUlvE_clEvENKUlvE_clEvEUlddE_St5arrayIPcLm3EELi4E23TrivialOffsetCalculatorILi2EjESA_ILi1EjENS0_6memory12LoadWithCastILi2EEENSD_13StoreWithCastILi1EEEEEviT_T0_T2_T3_T4_T5_)
        /*04d0*/ 	.word	0x00000000


	//----- nvinfo : EIATTR_MIN_STACK_SIZE
	.align		4
.L_243:
        /*04d4*/ 	.byte	0x04, 0x12
        /*04d6*/ 	.short	(.L_245 - .L_244)
	.align		4
.L_244:
        /*04d8*/ 	.word	index@(_ZN2at6native18elementwise_kernelILi128ELi2EZNS0_22gpu_kernel_impl_nocastIZZZNS0_12prelu_kernelERNS_14TensorIteratorEENKUlvE_clEvENKUlvE_clEvEUlddE_EEvRNS_18TensorIteratorBaseERKT_EUliE_EEviT1_)
        /*04dc*/ 	.word	0x00000000


	//----- nvinfo : EIATTR_MIN_STACK_SIZE
	.align		4
.L_245:
        /*04e0*/ 	.byte	0x04, 0x12
        /*04e2*/ 	.short	(.L_247 - .L_246)
	.align		4
.L_246:
        /*04e4*/ 	.word	index@(_ZN2at6native27unrolled_elementwise_kernelIZZZNS0_12prelu_kernelERNS_14TensorIteratorEENKUlvE_clEvENKUlvE_clEvEUlddE_St5arrayIPcLm3EELi4E23TrivialOffsetCalculatorILi2EjESA_ILi1EjENS0_6memory15LoadWithoutCastENSD_16StoreWithoutCastEEEviT_T0_T2_T3_T4_T5_)
        /*04e8*/ 	.word	0x00000000


	//----- nvinfo : EIATTR_MIN_STACK_SIZE
	.align		4
.L_247:
        /*04ec*/ 	.byte	0x04, 0x12
        /*04ee*/ 	.short	(.L_249 - .L_248)
	.align		4
.L_248:
        /*04f0*/ 	.word	index@(_ZN2at6native29vectorized_elementwise_kernelILi2EZZZNS0_12prelu_kernelERNS_14TensorIteratorEENKUlvE_clEvENKUlvE_clEvEUlddE_St5arrayIPcLm3EEEEviT0_T1_)
        /*04f4*/ 	.word	0x00000000


	//----- nvinfo : EIATTR_MIN_STACK_SIZE
	.align		4
.L_249:
        /*04f8*/ 	.byte	0x04, 0x12
        /*04fa*/ 	.short	(.L_251 - .L_250)
	.align		4
.L_250:
        /*04fc*/ 	.word	index@(_ZN2at6native29vectorized_elementwise_kernelILi4EZZZNS0_12prelu_kernelERNS_14TensorIteratorEENKUlvE_clEvENKUlvE_clEvEUlddE_St5arrayIPcLm3EEEEviT0_T1_)
        /*0500*/ 	.word	0x00000000


	//----- nvinfo : EIATTR_MIN_STACK_SIZE
	.align		4
.L_251:
        /*0504*/ 	.byte	0x04, 0x12
        /*0506*/ 	.short	(.L_253 - .L_252)
	.align		4
.L_252:
        /*0508*/ 	.word	index@(_ZN2at6native29vectorized_elementwise_kernelILi8EZZZNS0_12prelu_kernelERNS_14TensorIteratorEENKUlvE_clEvENKUlvE_clEvEUlddE_St5arrayIPcLm3EEEEviT0_T1_)
        /*050c*/ 	.word	0x00000000
.L_253:


//--------------------- .nv.info._ZN2at6native57_GLOBAL__N__416c288b_24_ActivationPreluKernel_cu_bc9ca66845unrolled_elementwise_kernel_for_multi_outputsILi2EZZZNS0_21prelu_backward_kernelERNS_14TensorIteratorEENKUlvE_clEvENKUlvE2_clEvEUlN3c104HalfES8_S8_E_St5arrayIPcLm5EE16OffsetCalculatorILi3EjLb0EESD_ILi2EjLb0EEEEviT0_T1_T2_T3_ --------------------------
	.section	.nv.info._ZN2at6native57_GLOBAL__N__416c288b_24_ActivationPreluKernel_cu_bc9ca66845unrolled_elementwise_kernel_for_multi_outputsILi2EZZZNS0_21prelu_backward_kernelERNS_14TensorIteratorEENKUlvE_clEvENKUlvE2_clEvEUlN3c104HalfES8_S8_E_St5arrayIPcLm5EE16OffsetCalculatorILi3EjLb0EESD_ILi2EjLb0EEEEviT0_T1_T2_T3_,"",@"SHT_CUDA_INFO"
	.sectionflags	@""
	.align	4


	//----- nvinfo : EIATTR_CUDA_API_VERSION
	.align		4
        /*0000*/ 	.byte	0x04, 0x37
        /*0002*/ 	.short	(.L_255 - .L_254)
.L_254:
        /*0004*/ 	.word	0x00000082


	//----- nvinfo : EIATTR_SW2861232_WAR
	.align		4
.L_255:
        /*0008*/ 	.byte	0x01, 0x35
	.zero		2


	//----- nvinfo : EIATTR_PARAM_CBANK
	.align		4
        /*000c*/ 	.byte	0x04, 0x0a
        /*000e*/ 	.short	(.L_257 - .L_256)
	.align		4
.L_256:
        /*0010*/ 	.word	index@(.nv.constant0._ZN2at6native57_GLOBAL__N__416c288b_24_ActivationPreluKernel_cu_bc9ca66845unrolled_elementwise_kernel_for_multi_outputsILi2EZZZNS0_21prelu_backward_kernelERNS_14TensorIteratorEENKUlvE_clEvENKUlvE2_clEvEUlN3c104HalfES8_S8_E_St5arrayIPcLm5EE16OffsetCalculatorILi3EjLb0EESD_ILi2EjLb0EEEEviT0_T1_T2_T3_)
        /*0014*/ 	.short	0x0160
        /*0016*/ 	.short	0x0484


	//----- nvinfo : EIATTR_CBANK_PARAM_SIZE
	.align		4
.L_257:
        /*0018*/ 	.byte	0x03, 0x19
        /*001a*/ 	.short	0x0484


	//----- nvinfo : EIATTR_KPARAM_INFO
	.align		4
        /*001c*/ 	.byte	0x04, 0x17
        /*001e*/ 	.short	(.L_259 - .L_258)
.L_258:
        /*0020*/ 	.word	0x00000000
        /*0024*/ 	.short	0x0004
        /*0026*/ 	.short	0x028c
        /*0028*/ 	.byte	0x00, 0xf0, 0xe1, 0x07


	//----- nvinfo : EIATTR_KPARAM_INFO
	.align		4
.L_259:
        /*002c*/ 	.byte	0x04, 0x17
        /*002e*/ 	.short	(.L_261 - .L_260)
.L_260:
        /*0030*/ 	.word	0x00000000
        /*0034*/ 	.short	0x0003
        /*0036*/ 	.short	0x0030
        /*0038*/ 	.byte	0x00, 0xf0, 0x71, 0x09


	//----- nvinfo : EIATTR_KPARAM_INFO
	.align		4
.L_261:
        /*003c*/ 	.byte	0x04, 0x17
        /*003e*/ 	.short	(.L_263 - .L_262)
.L_262:
        /*0040*/ 	.word	0x00000000
        /*0044*/ 	.short	0x0002
        /*0046*/ 	.short	0x0008
        /*0048*/ 	.byte	0x00, 0xf0, 0xa1, 0x00


	//----- nvinfo : EIATTR_KPARAM_INFO
	.align		4
.L_263:
        /*004c*/ 	.byte	0x04, 0x17
        /*004e*/ 	.short	(.L_265 - .L_264)
.L_264:
        /*0050*/ 	.word	0x00000000
        /*0054*/ 	.short	0x0001
        /*0056*/ 	.short	0x0004
        /*0058*/ 	.byte	0x00, 0xf0, 0x05, 0x00


	//----- nvinfo : EIATTR_KPARAM_INFO
	.align		4
.L_265:
        /*005c*/ 	.byte	0x04, 0x17
        /*005e*/ 	.short	(.L_267 - .L_266)
.L_266:
        /*0060*/ 	.word	0x00000000
        /*0064*/ 	.short	0x0000
        /*0066*/ 	.short	0x0000
        /*0068*/ 	.byte	0x00, 0xf0, 0x11, 0x00


	//----- nvinfo : EIATTR_MAXREG_COUNT
	.align		4
.L_267:
        /*006c*/ 	.byte	0x03, 0x1b
        /*006e*/ 	.short	0x00ff


	//----- nvinfo : EIATTR_MERCURY_ISA_VERSION
	.align		4
        /*0070*/ 	.byte	0x03, 0x5f
        /*0072*/ 	.short	0x0000


	//----- nvinfo : EIATTR_EXIT_INSTR_OFFSETS
	.align		4
        /*0074*/ 	.byte	0x04, 0x1c
        /*0076*/ 	.short	(.L_269 - .L_268)


	//   ....[0]....
.L_268:
        /*0078*/ 	.word	0x00008d80


	//   ....[1]....
        /*007c*/ 	.word	0x00009c50


	//   ....[2]....
        /*0080*/ 	.word	0x0000aae0


	//   ....[3]....
        /*0084*/ 	.word	0x0000b960


	//   ....[4]....
        /*0088*/ 	.word	0x0000c7e0


	//   ....[5]....
        /*008c*/ 	.word	0x0000d660


	//   ....[6]....
        /*0090*/ 	.word	0x0000e4e0


	//   ....[7]....
        /*0094*/ 	.word	0x0000f360


	//   ....[8]....
        /*0098*/ 	.word	0x000101e0


	//----- nvinfo : EIATTR_MAX_THREADS
	.align		4
.L_269:
        /*009c*/ 	.byte	0x04, 0x05
        /*009e*/ 	.short	(.L_271 - .L_270)
.L_270:
        /*00a0*/ 	.word	0x00000080
        /*00a4*/ 	.word	0x00000001
        /*00a8*/ 	.word	0x00000001


	//----- nvinfo : EIATTR_CRS_STACK_SIZE
	.align		4
.L_271:
        /*00ac*/ 	.byte	0x04, 0x1e
        /*00ae*/ 	.short	(.L_273 - .L_272)
.L_272:
        /*00b0*/ 	.word	0x00000000
.L_273:


//--------------------- .nv.info._ZN2at6native57_GLOBAL__N__416c288b_24_ActivationPreluKernel_cu_bc9ca66845unrolled_elementwise_kernel_for_multi_outputsILi2EZZZNS0_21prelu_backward_kernelERNS_14TensorIteratorEENKUlvE_clEvENKUlvE2_clEvEUlN3c104HalfES8_S8_E_St5arrayIPcLm5EE23TrivialOffsetCalculatorILi3EjESD_ILi2EjEEEviT0_T1_T2_T3_ --------------------------
	.section	.nv.info._ZN2at6native57_GLOBAL__N__416c288b_24_ActivationPreluKernel_cu_bc9ca66845unrolled_elementwise_kernel_for_multi_outputsILi2EZZZNS0_21prelu_backward_kernelERNS_14TensorIteratorEENKUlvE_clEvENKUlvE2_clEvEUlN3c104HalfES8_S8_E_St5arrayIPcLm5EE23TrivialOffsetCalculatorILi3EjESD_ILi2EjEEEviT0_T1_T2_T3_,"",@"SHT_CUDA_INFO"
	.sectionflags	@""
	.align	4


	//----- nvinfo : EIATTR_CUDA_API_VERSION
	.align		4
        /*0000*/ 	.byte	0x04, 0x37
        /*0002*/ 	.short	(.L_275 - .L_274)
.L_274:
        /*0004*/ 	.word	0x00000082


	//----- nvinfo : EIATTR_SW2861232_WAR
	.align		4
.L_275:
        /*0008*/ 	.byte	0x01, 0x35
	.zero		2


	//----- nvinfo : EIATTR_PARAM_CBANK
	.align		4
        /*000c*/ 	.byte	0x04, 0x0a
        /*000e*/ 	.short	(.L_277 - .L_276)
	.align		4
.L_276:
        /*0010*/ 	.word	index@(.nv.constant0._ZN2at6native57_GLOBAL__N__416c288b_24_ActivationPreluKernel_cu_bc9ca66845unrolled_elementwise_kernel_for_multi_outputsILi2EZZZNS0_21prelu_backward_kernelERNS_14TensorIteratorEENKUlvE_clEvENKUlvE2_clEvEUlN3c104HalfES8_S8_E_St5arrayIPcLm5EE23TrivialOffsetCalculatorILi3EjESD_ILi2EjEEEviT0_T1_T2_T3_)
        /*0014*/ 	.short	0x0160
        /*0016*/ 	.short	0x0032


	//----- nvinfo : EIATTR_CBANK_PARAM_SIZE
	.align		4
.L_277:
        /*0018*/ 	.byte	0x03, 0x19
        /*001a*/ 	.short	0x0032


	//----- nvinfo : EIATTR_KPARAM_INFO
	.align		4
        /*001c*/ 	.byte	0x04, 0x17
        /*001e*/ 	.short	(.L_279 - .L_278)
.L_278:
        /*0020*/ 	.word	0x00000000
        /*0024*/ 	.short	0x0004
        /*0026*/ 	.short	0x0031
        /*0028*/ 	.byte	0x00, 0xf0, 0x05, 0x00


	//----- nvinfo : EIATTR_KPARAM_INFO
	.align		4
.L_279:
        /*002c*/ 	.byte	0x04, 0x17
        /*002e*/ 	.short	(.L_281 - .L_280)
.L_280:
        /*0030*/ 	.word	0x00000000
        /*0034*/ 	.short	0x0003
        /*0036*/ 	.short	0x0030
        /*0038*/ 	.byte	0x00, 0xf0, 0x05, 0x00


	//----- nvinfo : EIATTR_KPARAM_INFO
	.align		4
.L_281:
        /*003c*/ 	.byte	0x04, 0x17
        /*003e*/ 	.short	(.L_283 - .L_282)
.L_282:
        /*0040*/ 	.word	0x00000000
        /*0044*/ 	.short	0x0002
        /*0046*/ 	.short	0x0008
        /*0048*/ 	.byte	0x00, 0xf0, 0xa1, 0x00


	//----- nvinfo : EIATTR_KPARAM_INFO
	.align		4
.L_283:
        /*004c*/ 	.byte	0x04, 0x17
        /*004e*/ 	.short	(.L_285 - .L_284)
.L_284:
        /*0050*/ 	.word	0x00000000
        /*0054*/ 	.short	0x0001
        /*0056*/ 	.short	0x0004
        /*0058*/ 	.byte	0x00, 0xf0, 0x05, 0x00


	//----- nvinfo : EIATTR_KPARAM_INFO
	.align		4
.L_285:
        /*005c*/ 	.byte	0x04, 0x17
        /*005e*/ 	.short	(.L_287 - .L_286)
.L_286:
        /*0060*/ 	.word	0x00000000
        /*0064*/ 	.short	0x0000
        /*0066*/ 	.short	0x0000
        /*0068*/ 	.byte	0x00, 0xf0, 0x11, 0x00


	//----- nvinfo : EIATTR_MAXREG_COUNT
	.align		4
.L_287:
        /*006c*/ 	.byte	0x03, 0x1b
        /*006e*/ 	.short	0x00ff


	//----- nvinfo : EIATTR_MERCURY_ISA_VERSION
	.align		4
        /*0070*/ 	.byte	0x03, 0x5f
        /*0072*/ 	.short	0x0000


	//----- nvinfo : EIATTR_EXIT_INSTR_OFFSETS
	.align		4
        /*0074*/ 	.byte	0x04, 0x1c
        /*0076*/ 	.short	(.L_289 - .L_288)


	//   ....[0]....
.L_288:
        /*0078*/ 	.word	0x00000f70


	//   ....[1]....
        /*007c*/ 	.word	0x00000ff0


	//   ....[2]....
        /*0080*/ 	.word	0x00001060


	//   ....[3]....
        /*0084*/ 	.word	0x000010e0


	//   ....[4]....
        /*0088*/ 	.word	0x00001140


	//   ....[5]....
        /*008c*/ 	.word	0x000011a0


	//   ....[6]....
        /*0090*/ 	.word	0x00001200


	//   ....[7]....
        /*0094*/ 	.word	0x00001260


	//   ....[8]....
        /*0098*/ 	.word	0x000012c0


	//----- nvinfo : EIATTR_MAX_THREADS
	.align		4
.L_289:
        /*009c*/ 	.byte	0x04, 0x05
        /*009e*/ 	.short	(.L_291 - .L_290)
.L_290:
        /*00a0*/ 	.word	0x00000080
        /*00a4*/ 	.word	0x00000001
        /*00a8*/ 	.word	0x00000001


	//----- nvinfo : EIATTR_CRS_STACK_SIZE
	.align		4
.L_291:
        /*00ac*/ 	.byte	0x04, 0x1e
        /*00ae*/ 	.short	(.L_293 - .L_292)
.L_292:
        /*00b0*/ 	.word	0x00000000
.L_293:


//--------------------- .nv.info._ZN2at6native57_GLOBAL__N__416c288b_24_ActivationPreluKernel_cu_bc9ca66845unrolled_elementwise_kernel_for_multi_outputsILi2EZZZNS0_21prelu_backward_kernelERNS_14TensorIteratorEENKUlvE_clEvENKUlvE1_clEvEUlN3c108BFloat16ES8_S8_E_St5arrayIPcLm5EE16OffsetCalculatorILi3EjLb0EESD_ILi2EjLb0EEEEviT0_T1_T2_T3_ --------------------------
	.section	.nv.info._ZN2at6native57_GLOBAL__N__416c288b_24_ActivationPreluKernel_cu_bc9ca66845unrolled_elementwise_kernel_for_multi_outputsILi2EZZZNS0_21prelu_backward_kernelERNS_14TensorIteratorEENKUlvE_clEvENKUlvE1_clEvEUlN3c108BFloat16ES8_S8_E_St5arrayIPcLm5EE16OffsetCalculatorILi3EjLb0EESD_ILi2EjLb0EEEEviT0_T1_T2_T3_,"",@"SHT_CUDA_INFO"
	.sectionflags	@""
	.align	4


	//----- nvinfo : EIATTR_CUDA_API_VERSION
	.align		4
        /*0000*/ 	.byte	0x04, 0x37
        /*0002*/ 	.short	(.L_295 - .L_294)
.L_294:
        /*0004*/ 	.word	0x00000082


	//----- nvinfo : EIATTR_SW2861232_WAR
	.align		4
.L_295:
        /*0008*/ 	.byte	0x01, 0x35
	.zero		2


	//----- nvinfo : EIATTR_PARAM_CBANK
	.align		4
        /*000c*/ 	.byte	0x04, 0x0a
        /*000e*/ 	.short	(.L_297 - .L_296)
	.align		4
.L_296:
        /*0010*/ 	.word	index@(.nv.constant0._ZN2at6native57_GLOBAL__N__416c288b_24_ActivationPreluKernel_cu_bc9ca66845unrolled_elementwise_kernel_for_multi_outputsILi2EZZZNS0_21prelu_backward_kernelERNS_14TensorIteratorEENKUlvE_clEvENKUlvE1_clEvEUlN3c108BFloat16ES8_S8_E_St5arrayIPcLm5EE16OffsetCalculatorILi3EjLb0EESD_ILi2EjLb0EEEEviT0_T1_T2_T3_)
        /*0014*/ 	.short	0x0160
        /*0016*/ 	.short	0x0484


	//----- nvinfo : EIATTR_CBANK_PARAM_SIZE
	.align		4
.L_297:
        /*0018*/ 	.byte	0x03, 0x19
        /*001a*/ 	.short	0x0484


	//----- nvinfo : EIATTR_KPARAM_INFO
	.align		4
        /*001c*/ 	.byte	0x04, 0x17
        /*001e*/ 	.short	(.L_299 - .L_298)
.L_298:
        /*0020*/ 	.word	0x00000000
        /*0024*/ 	.short	0x0004
        /*0026*/ 	.short	0x028c
        /*0028*/ 	.byte	0x00, 0xf0, 0xe1, 0x07


	//----- nvinfo : EIATTR_KPARAM_INFO
	.align		4
.L_299:
        /*002c*/ 	.byte	0x04, 0x17
        /*002e*/ 	.short	(.L_301 - .L_300)
.L_300:
        /*0030*/ 	.word	0x00000000
        /*0034*/ 	.short	0x0003
        /*0036*/ 	.short	0x0030
        /*0038*/ 	.byte	0x00, 0xf0, 0x71, 0x09


	//----- nvinfo : EIATTR_KPARAM_INFO
	.align		4
.L_301:
        /*003c*/ 	.byte	0x04, 0x17
        /*003e*/ 	.short	(.L_303 - .L_302)
.L_302:
        /*0040*/ 	.word	0x00000000
        /*0044*/ 	.short	0x0002
        /*0046*/ 	.short	0x0008
        /*0048*/ 	.byte	0x00, 0xf0, 0xa1, 0x00


	//----- nvinfo : EIATTR_KPARAM_INFO
	.align		4
.L_303:
        /*004c*/ 	.byte	0x04, 0x17
        /*004e*/ 	.short	(.L_305 - .L_304)
.L_304:
        /*0050*/ 	.word	0x00000000
        /*0054*/ 	.short	0x0001
        /*0056*/ 	.short	0x0004
        /*0058*/ 	.byte	0x00, 0xf0, 0x05, 0x00


	//----- nvinfo : EIATTR_KPARAM_INFO
	.align		4
.L_305:
        /*005c*/ 	.byte	0x04, 0x17
        /*005e*/ 	.short	(.L_307 - .L_306)
.L_306:
        /*0060*/ 	.word	0x00000000
        /*0064*/ 	.short	0x0000
        /*0066*/ 	.short	0x0000
        /*0068*/ 	.byte	0x00, 0xf0, 0x11, 0x00


	//----- nvinfo : EIATTR_MAXREG_COUNT
	.align		4
.L_307:
        /*006c*/ 	.byte	0x03, 0x1b
        /*006e*/ 	.short	0x00ff


	//----- nvinfo : EIATTR_MERCURY_ISA_VERSION
	.align		4
        /*0070*/ 	.byte	0x03, 0x5f
        /*0072*/ 	.short	0x0000


	//----- nvinfo : EIATTR_EXIT_INSTR_OFFSETS
	.align		4
        /*0074*/ 	.byte	0x04, 0x1c
        /*0076*/ 	.short	(.L_309 - .L_308)


	//   ....[0]....
.L_308:
        /*0078*/ 	.word	0x00008d80


	//   ....[1]....
        /*007c*/ 	.word	0x00009c50


	//   ....[2]....
        /*0080*/ 	.word	0x0000aae0


	//   ....[3]....
        /*0084*/ 	.word	0x0000b960


	//   ....[4]....
        /*0088*/ 	.word	0x0000c7e0


	//   ....[5]....
        /*008c*/ 	.word	0x0000d660


	//   ....[6]....
        /*0090*/ 	.word	0x0000e4e0


	//   ....[7]....
        /*0094*/ 	.word	0x0000f360


	//   ....[8]....
        /*0098*/ 	.word	0x000101e0


	//----- nvinfo : EIATTR_MAX_THREADS
	.align		4
.L_309:
        /*009c*/ 	.byte	0x04, 0x05
        /*009e*/ 	.short	(.L_311 - .L_310)
.L_310:
        /*00a0*/ 	.word	0x00000080
        /*00a4*/ 	.word	0x00000001
        /*00a8*/ 	.word	0x00000001


	//----- nvinfo : EIATTR_CRS_STACK_SIZE
	.align		4
.L_311:
        /*00ac*/ 	.byte	0x04, 0x1e
        /*00ae*/ 	.short	(.L_313 - .L_312)
.L_312:
        /*00b0*/ 	.word	0x00000000
.L_313:


//--------------------- .nv.info._ZN2at6native57_GLOBAL__N__416c288b_24_ActivationPreluKernel_cu_bc9ca66845unrolled_elementwise_kernel_for_multi_outputsILi2EZZZNS0_21prelu_backward_kernelERNS_14TensorIteratorEENKUlvE_clEvENKUlvE1_clEvEUlN3c108BFloat16ES8_S8_E_St5arrayIPcLm5EE23TrivialOffsetCalculatorILi3EjESD_ILi2EjEEEviT0_T1_T2_T3_ --------------------------
	.section	.nv.info._ZN2at6native57_GLOBAL__N__416c288b_24_ActivationPreluKernel_cu_bc9ca66845unrolled_elementwise_kernel_for_multi_outputsILi2EZZZNS0_21prelu_backward_kernelERNS_14TensorIteratorEENKUlvE_clEvENKUlvE1_clEvEUlN3c108BFloat16ES8_S8_E_St5arrayIPcLm5EE23TrivialOffsetCalculatorILi3EjESD_ILi2EjEEEviT0_T1_T2_T3_,"",@"SHT_CUDA_INFO"
	.sectionflags	@""
	.align	4


	//----- nvinfo : EIATTR_CUDA_API_VERSION
	.align		4
        /*0000*/ 	.byte	0x04, 0x37
        /*0002*/ 	.short	(.L_315 - .L_314)
.L_314:
        /*0004*/ 	.word	0x00000082


	//----- nvinfo : EIATTR_SW2861232_WAR
	.align		4
.L_315:
        /*0008*/ 	.byte	0x01, 0x35
	.zero		2


	//----- nvinfo : EIATTR_PARAM_CBANK
	.align		4
        /*000c*/ 	.byte	0x04, 0x0a
        /*000e*/ 	.short	(.L_317 - .L_316)
	.align		4
.L_316:
        /*0010*/ 	.word	index@(.nv.constant0._ZN2at6native57_GLOBAL__N__416c288b_24_ActivationPreluKernel_cu_bc9ca66845unrolled_elementwise_kernel_for_multi_outputsILi2EZZZNS0_21prelu_backward_kernelERNS_14TensorIteratorEENKUlvE_clEvENKUlvE1_clEvEUlN3c108BFloat16ES8_S8_E_St5arrayIPcLm5EE23TrivialOffsetCalculatorILi3EjESD_ILi2EjEEEviT0_T1_T2_T3_)
        /*0014*/ 	.short	0x0160
        /*0016*/ 	.short	0x0032


	//----- nvinfo : EIATTR_CBANK_PARAM_SIZE
	.align		4
.L_317:
        /*0018*/ 	.byte	0x03, 0x19
        /*001a*/ 	.short	0x0032


	//----- nvinfo : EIATTR_KPARAM_INFO
	.align		4
        /*001c*/ 	.byte	0x04, 0x17
        /*001e*/ 	.short	(.L_319 - .L_318)
.L_318:
        /*0020*/ 	.word	0x00000000
        /*0024*/ 	.short	0x0004
        /*0026*/ 	.short	0x0031
        /*0028*/ 	.byte	0x00, 0xf0, 0x05, 0x00


	//----- nvinfo : EIATTR_KPARAM_INFO
	.align		4
.L_319:
        /*002c*/ 	.byte	0x04, 0x17
        /*002e*/ 	.short	(.L_321 - .L_320)
.L_320:
        /*0030*/ 	.word	0x00000000
        /*0034*/ 	.short	0x0003
        /*0036*/ 	.short	0x0030
        /*0038*/ 	.byte	0x00, 0xf0, 0x05, 0x00


	//----- nvinfo : EIATTR_KPARAM_INFO
	.align		4
.L_321:
        /*003c*/ 	.byte	0x04, 0x17
        /*003e*/ 	.short	(.L_323 - .L_322)
.L_322:
        /*0040*/ 	.word	0x00000000
        /*0044*/ 	.short	0x0002
        /*0046*/ 	.short	0x0008
        /*0048*/ 	.byte	0x00, 0xf0, 0xa1, 0x00


	//----- nvinfo : EIATTR_KPARAM_INFO
	.align		4
.L_323:
        /*004c*/ 	.byte	0x04, 0x17
        /*004e*/ 	.short	(.L_325 - .L_324)
.L_324:
        /*0050*/ 	.word	0x00000000
        /*0054*/ 	.short	0x0001
        /*0056*/ 	.short	0x0004
        /*0058*/ 	.byte	0x00, 0xf0, 0x05, 0x00


	//----- nvinfo : EIATTR_KPARAM_INFO
	.align		4
.L_325:
        /*005c*/ 	.byte	0x04, 0x17
        /*005e*/ 	.short	(.L_327 - .L_326)
.L_326:
        /*0060*/ 	.word	0x00000000
        /*0064*/ 	.short	0x0000
        /*0066*/ 	.short	0x0000
        /*0068*/ 	.byte	0x00, 0xf0, 0x11, 0x00


	//----- nvinfo : EIATTR_MAXREG_COUNT
	.align		4
.L_327:
        /*006c*/ 	.byte	0x03, 0x1b
        /*006e*/ 	.short	0x00ff


	//----- nvinfo : EIATTR_MERCURY_ISA_VERSION
	.align		4
        /*0070*/ 	.byte	0x03, 0x5f
        /*0072*/ 	.short	0x0000


	//----- nvinfo : EIATTR_EXIT_INSTR_OFFSETS
	.align		4
        /*0074*/ 	.byte	0x04, 0x1c
        /*0076*/ 	.short	(.L_329 - .L_328)


	//   ....[0]....
.L_328:
        /*0078*/ 	.word	0x00000f70


	//   ....[1]....
        /*007c*/ 	.word	0x00000ff0


	//   ....[2]....
        /*0080*/ 	.word	0x00001060


	//   ....[3]....
        /*0084*/ 	.word	0x000010e0


	//   ....[4]....
        /*0088*/ 	.word	0x00001140


	//   ....[5]....
        /*008c*/ 	.word	0x000011a0


	//   ....[6]....
        /*0090*/ 	.word	0x00001200


	//   ....[7]....
        /*0094*/ 	.word	0x00001260


	//   ....[8]....
        /*0098*/ 	.word	0x000012c0


	//----- nvinfo : EIATTR_MAX_THREADS
	.align		4
.L_329:
        /*009c*/ 	.byte	0x04, 0x05
        /*009e*/ 	.short	(.L_331 - .L_330)
.L_330:
        /*00a0*/ 	.word	0x00000080
        /*00a4*/ 	.word	0x00000001
        /*00a8*/ 	.word	0x00000001


	//----- nvinfo : EIATTR_CRS_STACK_SIZE
	.align		4
.L_331:
        /*00ac*/ 	.byte	0x04, 0x1e
        /*00ae*/ 	.short	(.L_333 - .L_332)
.L_332:
        /*00b0*/ 	.word	0x00000000
.L_333:


//--------------------- .nv.info._ZN2at6native57_GLOBAL__N__416c288b_24_ActivationPreluKernel_cu_bc9ca66845unrolled_elementwise_kernel_for_multi_outputsILi2EZZZNS0_21prelu_backward_kernelERNS_14TensorIteratorEENKUlvE_clEvENKUlvE0_clEvEUlfffE_St5arrayIPcLm5EE16OffsetCalculatorILi3EjLb0EESB_ILi2EjLb0EEEEviT0_T1_T2_T3_ --------------------------
	.section	.nv.info._ZN2at6native57_GLOBAL__N__416c288b_24_ActivationPreluKernel_cu_bc9ca66845unrolled_elementwise_kernel_for_multi_outputsILi2EZZZNS0_21prelu_backward_kernelERNS_14TensorIteratorEENKUlvE_clEvENKUlvE0_clEvEUlfffE_St5arrayIPcLm5EE16OffsetCalculatorILi3EjLb0EESB_ILi2EjLb0EEEEviT0_T1_T2_T3_,"",@"SHT_CUDA_INFO"
	.sectionflags	@""
	.align	4


	//----- nvinfo : EIATTR_CUDA_API_VERSION
	.align		4
        /*0000*/ 	.byte	0x04, 0x37
        /*0002*/ 	.short	(.L_335 - .L_334)
.L_334:
        /*0004*/ 	.word	0x00000082


	//----- nvinfo : EIATTR_SW2861232_WAR
	.align		4
.L_335:
        /*0008*/ 	.byte	0x01, 0x35
	.zero		2


	//----- nvinfo : EIATTR_PARAM_CBANK
	.align		4
        /*000c*/ 	.byte	0x04, 0x0a
        /*000e*/ 	.short	(.L_337 - .L_336)
	.align		4
.L_336:
        /*0010*/ 	.word	index@(.nv.constant0._ZN2at6native57_GLOBAL__N__416c288b_24_ActivationPreluKernel_cu_bc9ca66845unrolled_elementwise_kernel_for_multi_outputsILi2EZZZNS0_21prelu_backward_kernelERNS_14TensorIteratorEENKUlvE_clEvENKUlvE0_clEvEUlfffE_St5arrayIPcLm5EE16OffsetCalculatorILi3EjLb0EESB_ILi2EjLb0EEEEviT0_T1_T2_T3_)
        /*0014*/ 	.short	0x0160
        /*0016*/ 	.short	0x0484


	//----- nvinfo : EIATTR_CBANK_PARAM_SIZE
	.align		4
.L_337:
        /*0018*/ 	.byte	0x03, 0x19
        /*001a*/ 	.short	0x0484


	//----- nvinfo : EIATTR_KPARAM_INFO
	.align		4
        /*001c*/ 	.byte	0x04, 0x17
        /*001e*/ 	.short	(.L_339 - .L_338)
.L_338:
        /*0020*/ 	.word	0x00000000
        /*0024*/ 	.short	0x0004
        /*0026*/ 	.short	0x028c
        /*0028*/ 	.byte	0x00, 0xf0, 0xe1, 0x07


	//----- nvinfo : EIATTR_KPARAM_INFO
	.align		4
.L_339:
        /*002c*/ 	.byte	0x04, 0x17
        /*002e*/ 	.short	(.L_341 - .L_340)
.L_340:
        /*0030*/ 	.word	0x00000000
        /*0034*/ 	.short	0x0003
        /*0036*/ 	.short	0x0030
        /*0038*/ 	.byte	0x00, 0xf0, 0x71, 0x09


	//----- nvinfo : EIATTR_KPARAM_INFO
	.align		4
.L_341:
        /*003c*/ 	.byte	0x04, 0x17
        /*003e*/ 	.short	(.L_343 - .L_342)
.L_342:
        /*0040*/ 	.word	0x00000000
        /*0044*/ 	.short	0x0002
        /*0046*/ 	.short	0x0008
        /*0048*/ 	.byte	0x00, 0xf0, 0xa1, 0x00


	//----- nvinfo : EIATTR_KPARAM_INFO
	.align		4
.L_343:
        /*004c*/ 	.byte	0x04, 0x17
        /*004e*/ 	.short	(.L_345 - .L_344)
.L_344:
        /*0050*/ 	.word	0x00000000
        /*0054*/ 	.short	0x0001
        /*0056*/ 	.short	0x0004
        /*0058*/ 	.byte	0x00, 0xf0, 0x05, 0x00


	//----- nvinfo : EIATTR_KPARAM_INFO
	.align		4
.L_345:
        /*005c*/ 	.byte	0x04, 0x17
        /*005e*/ 	.short	(.L_347 - .L_346)
.L_346:
        /*0060*/ 	.word	0x00000000
        /*0064*/ 	.short	0x0000
        /*0066*/ 	.short	0x0000
        /*0068*/ 	.byte	0x00, 0xf0, 0x11, 0x00


	//----- nvinfo : EIATTR_MAXREG_COUNT
	.align		4
.L_347:
        /*006c*/ 	.byte	0x03, 0x1b
        /*006e*/ 	.short	0x00ff


	//----- nvinfo : EIATTR_MERCURY_ISA_VERSION
	.align		4
        /*0070*/ 	.byte	0x03, 0x5f
        /*0072*/ 	.short	0x0000


	//----- nvinfo : EIATTR_EXIT_INSTR_OFFSETS
	.align		4
        /*0074*/ 	.byte	0x04, 0x1c
        /*0076*/ 	.short	(.L_349 - .L_348)


	//   ....[0]....
.L_348:
        /*0078*/ 	.word	0x00008910


	//   ....[1]....
        /*007c*/ 	.word	0x000097f0


	//   ....[2]....
        /*0080*/ 	.word	0x0000a680


	//   ....[3]....
        /*0084*/ 	.word	0x0000b520


	//   ....[4]....
        /*0088*/ 	.word	0x0000c3c0


	//   ....[5]....
        /*008c*/ 	.word	0x0000d250


	//   ....[6]....
        /*0090*/ 	.word	0x0000e0f0


	//   ....[7]....
        /*0094*/ 	.word	0x0000ef90


	//   ....[8]....
        /*0098*/ 	.word	0x0000fe20


	//----- nvinfo : EIATTR_MAX_THREADS
	.align		4
.L_349:
        /*009c*/ 	.byte	0x04, 0x05
        /*009e*/ 	.short	(.L_351 - .L_350)
.L_350:
        /*00a0*/ 	.word	0x00000080
        /*00a4*/ 	.word	0x00000001
        /*00a8*/ 	.word	0x00000001


	//----- nvinfo : EIATTR_CRS_STACK_SIZE
	.align		4
.L_351:
        /*00ac*/ 	.byte	0x04, 0x1e
        /*00ae*/ 	.short	(.L_353 - .L_352)
.L_352:
        /*00b0*/ 	.word	0x00000000
.L_353:


//--------------------- .nv.info._ZN2at6native57_GLOBAL__N__416c288b_24_ActivationPreluKernel_cu_bc9ca66845unrolled_elementwise_kernel_for_multi_outputsILi2EZZZNS0_21prelu_backward_kernelERNS_14TensorIteratorEENKUlvE_clEvENKUlvE0_clEvEUlfffE_St5arrayIPcLm5EE23TrivialOffsetCalculatorILi3EjESB_ILi2EjEEEviT0_T1_T2_T3_ --------------------------
	.section	.nv.info._ZN2at6native57_GLOBAL__N__416c288b_24_ActivationPreluKernel_cu_bc9ca66845unrolled_elementwise_kernel_for_multi_outputsILi2EZZZNS0_21prelu_backward_kernelERNS_14TensorIteratorEENKUlvE_clEvENKUlvE0_clEvEUlfffE_St5arrayIPcLm5EE23TrivialOffsetCalculatorILi3EjESB_ILi2EjEEEviT0_T1_T2_T3_,"",@"SHT_CUDA_INFO"
	.sectionflags	@""
	.align	4


	//----- nvinfo : EIATTR_CUDA_API_VERSION
	.align		4
        /*0000*/ 	.byte	0x04, 0x37
        /*0002*/ 	.short	(.L_355 - .L_354)
.L_354:
        /*0004*/ 	.word	0x00000082


	//----- nvinfo : EIATTR_SW2861232_WAR
	.align		4
.L_355:
        /*0008*/ 	.byte	0x01, 0x35
	.zero		2


	//----- nvinfo : EIATTR_PARAM_CBANK
	.align		4
        /*000c*/ 	.byte	0x04, 0x0a
        /*000e*/ 	.short	(.L_357 - .L_356)
	.align		4
.L_356:
        /*0010*/ 	.word	index@(.nv.constant0._ZN2at6native57_GLOBAL__N__416c288b_24_ActivationPreluKernel_cu_bc9ca66845unrolled_elementwise_kernel_for_multi_outputsILi2EZZZNS0_21prelu_backward_kernelERNS_14TensorIteratorEENKUlvE_clEvENKUlvE0_clEvEUlfffE_St5arrayIPcLm5EE23TrivialOffsetCalculatorILi3EjESB_ILi2EjEEEviT0_T1_T2_T3_)
        /*0014*/ 	.short	0x0160
        /*0016*/ 	.short	0x0032


	//----- nvinfo : EIATTR_CBANK_PARAM_SIZE
	.align		4
.L_357:
        /*0018*/ 	.byte	0x03, 0x19
        /*001a*/ 	.short	0x0032


	//----- nvinfo : EIATTR_KPARAM_INFO
	.align		4
        /*001c*/ 	.byte	0x04, 0x17
        /*001e*/ 	.short	(.L_359 - .L_358)
.L_358:
        /*0020*/ 	.word	0x00000000
        /*0024*/ 	.short	0x0004
        /*0026*/ 	.short	0x0031
        /*0028*/ 	.byte	0x00, 0xf0, 0x05, 0x00


	//----- nvinfo : EIATTR_KPARAM_INFO
	.align		4
.L_359:
        /*002c*/ 	.byte	0x04, 0x17
        /*002e*/ 	.short	(.L_361 - .L_360)
.L_360:
        /*0030*/ 	.word	0x00000000
        /*0034*/ 	.short	0x0003
        /*0036*/ 	.short	0x0030
        /*0038*/ 	.byte	0x00, 0xf0, 0x05, 0x00


	//----- nvinfo : EIATTR_KPARAM_INFO
	.align		4
.L_361:
        /*003c*/ 	.byte	0x04, 0x17
        /*003e*/ 	.short	(.L_363 - .L_362)
.L_362:
        /*0040*/ 	.word	0x00000000
        /*0044*/ 	.short	0x0002
        /*0046*/ 	.short	0x0008
        /*0048*/ 	.byte	0x00, 0xf0, 0xa1, 0x00


	//----- nvinfo : EIATTR_KPARAM_INFO
	.align		4
.L_363:
        /*004c*/ 	.byte	0x04, 0x17
        /*004e*/ 	.short	(.L_365 - .L_364)
.L_364:
        /*0050*/ 	.word	0x00000000
        /*0054*/ 	.short	0x0001
        /*0056*/ 	.short	0x0004
        /*0058*/ 	.byte	0x00, 0xf0, 0x05, 0x00


	//----- nvinfo : EIATTR_KPARAM_INFO
	.align		4
.L_365:
        /*005c*/ 	.byte	0x04, 0x17
        /*005e*/ 	.short	(.L_367 - .L_366)
.L_366:
        /*0060*/ 	.word	0x00000000
        /*0064*/ 	.short	0x0000
        /*0066*/ 	.short	0x0000
        /*0068*/ 	.byte	0x00, 0xf0, 0x11, 0x00


	//----- nvinfo : EIATTR_MAXREG_COUNT
	.align		4
.L_367:
        /*006c*/ 	.byte	0x03, 0x1b
        /*006e*/ 	.short	0x00ff


	//----- nvinfo : EIATTR_MERCURY_ISA_VERSION
	.align		4
        /*0070*/ 	.byte	0x03, 0x5f
        /*0072*/ 	.short	0x0000


	//----- nvinfo : EIATTR_EXIT_INSTR_OFFSETS
	.align		4
        /*0074*/ 	.byte	0x04, 0x1c
        /*0076*/ 	.short	(.L_369 - .L_368)


	//   ....[0]....
.L_368:
        /*0078*/ 	.word	0x00000710


	//   ....[1]....
        /*007c*/ 	.word	0x00000820


	//   ....[2]....
        /*0080*/ 	.word	0x00000920


	//   ....[3]....
        /*0084*/ 	.word	0x00000a20


	//   ....[4]....
        /*0088*/ 	.word	0x00000b20


	//   ....[5]....
        /*008c*/ 	.word	0x00000c20


	//   ....[6]....
        /*0090*/ 	.word	0x00000d20


	//   ....[7]....
        /*0094*/ 	.word	0x00000df0


	//   ....[8]....
        /*0098*/ 	.word	0x00000e70


	//----- nvinfo : EIATTR_MAX_THREADS
	.align		4
.L_369:
        /*009c*/ 	.byte	0x04, 0x05
        /*009e*/ 	.short	(.L_371 - .L_370)
.L_370:
        /*00a0*/ 	.word	0x00000080
        /*00a4*/ 	.word	0x00000001
        /*00a8*/ 	.word	0x00000001


	//----- nvinfo : EIATTR_CRS_STACK_SIZE
	.align		4
.L_371:
        /*00ac*/ 	.byte	0x04, 0x1e
        /*00ae*/ 	.short	(.L_373 - .L_372)
.L_372:
        /*00b0*/ 	.word	0x00000000
.L_373:


//--------------------- .nv.info._ZN2at6native57_GLOBAL__N__416c288b_24_ActivationPreluKernel_cu_bc9ca66845unrolled_elementwise_kernel_for_multi_outputsILi2EZZZNS0_21prelu_backward_kernelERNS_14TensorIteratorEENKUlvE_clEvENKUlvE_clEvEUldddE_St5arrayIPcLm5EE16OffsetCalculatorILi3EjLb0EESB_ILi2EjLb0EEEEviT0_T1_T2_T3_ --------------------------
	.section	.nv.info._ZN2at6native57_GLOBAL__N__416c288b_24_ActivationPreluKernel_cu_bc9ca66845unrolled_elementwise_kernel_for_multi_outputsILi2EZZZNS0_21prelu_backward_kernelERNS_14TensorIteratorEENKUlvE_clEvENKUlvE_clEvEUldddE_St5arrayIPcLm5EE16OffsetCalculatorILi3EjLb0EESB_ILi2EjLb0EEEEviT0_T1_T2_T3_,"",@"SHT_CUDA_INFO"
	.sectionflags	@""
	.align	4


	//----- nvinfo : EIATTR_CUDA_API_VERSION
	.align		4
        /*0000*/ 	.byte	0x04, 0x37
        /*0002*/ 	.short	(.L_375 - .L_374)
.L_374:
        /*0004*/ 	.word	0x00000082


	//----- nvinfo : EIATTR_SW2861232_WAR
	.align		4
.L_375:
        /*0008*/ 	.byte	0x01, 0x35
	.zero		2


	//----- nvinfo : EIATTR_PARAM_CBANK
	.align		4
        /*000c*/ 	.byte	0x04, 0x0a
        /*000e*/ 	.short	(.L_377 - .L_376)
	.align		4
.L_376:
        /*0010*/ 	.word	index@(.nv.constant0._ZN2at6native57_GLOBAL__N__416c288b_24_ActivationPreluKernel_cu_bc9ca66845unrolled_elementwise_kernel_for_multi_outputsILi2EZZZNS0_21prelu_backward_kernelERNS_14TensorIteratorEENKUlvE_clEvENKUlvE_clEvEUldddE_St5arrayIPcLm5EE16OffsetCalculatorILi3EjLb0EESB_ILi2EjLb0EEEEviT0_T1_T2_T3_)
        /*0014*/ 	.short	0x0160
        /*0016*/ 	.short	0x0484


	//----- nvinfo : EIATTR_CBANK_PARAM_SIZE
	.align		4
.L_377:
        /*0018*/ 	.byte	0x03, 0x19
        /*001a*/ 	.short	0x0484


	//----- nvinfo : EIATTR_KPARAM_INFO
	.align		4
        /*001c*/ 	.byte	0x04, 0x17
        /*001e*/ 	.short	(.L_379 - .L_378)
.L_378:
        /*0020*/ 	.word	0x00000000
        /*0024*/ 	.short	0x0004
        /*0026*/ 	.short	0x028c
        /*0028*/ 	.byte	0x00, 0xf0, 0xe1, 0x07


	//----- nvinfo : EIATTR_KPARAM_INFO
	.align		4
.L_379:
        /*002c*/ 	.byte	0x04, 0x17
        /*002e*/ 	.short	(.L_381 - .L_380)
.L_380:
        /*0030*/ 	.word	0x00000000
        /*0034*/ 	.short	0x0003
        /*0036*/ 	.short	0x0030
        /*0038*/ 	.byte	0x00, 0xf0, 0x71, 0x09


	//----- nvinfo : EIATTR_KPARAM_INFO
	.align		4
.L_381:
        /*003c*/ 	.byte	0x04, 0x17
        /*003e*/ 	.short	(.L_383 - .L_382)
.L_382:
        /*0040*/ 	.word	0x00000000
        /*0044*/ 	.short	0x0002
        /*0046*/ 	.short	0x0008
        /*0048*/ 	.byte	0x00, 0xf0, 0xa1, 0x00


	//----- nvinfo : EIATTR_KPARAM_INFO
	.align		4
.L_383:
        /*004c*/ 	.byte	0x04, 0x17
        /*004e*/ 	.short	(.L_385 - .L_384)
.L_384:
        /*0050*/ 	.word	0x00000000
        /*0054*/ 	.short	0x0001
        /*0056*/ 	.short	0x0004
        /*0058*/ 	.byte	0x00, 0xf0, 0x05, 0x00


	//----- nvinfo : EIATTR_KPARAM_INFO
	.align		4
.L_385:
        /*005c*/ 	.byte	0x04, 0x17
        /*005e*/ 	.short	(.L_387 - .L_386)
.L_386:
        /*0060*/ 	.word	0x00000000
        /*0064*/ 	.short	0x0000
        /*0066*/ 	.short	0x0000
        /*0068*/ 	.byte	0x00, 0xf0, 0x11, 0x00


	//----- nvinfo : EIATTR_MAXREG_COUNT
	.align		4
.L_387:
        /*006c*/ 	.byte	0x03, 0x1b
        /*006e*/ 	.short	0x00ff


	//----- nvinfo : EIATTR_MERCURY_ISA_VERSION
	.align		4
        /*0070*/ 	.byte	0x03, 0x5f
        /*0072*/ 	.short	0x0000


	//----- nvinfo : EIATTR_EXIT_INSTR_OFFSETS
	.align		4
        /*0074*/ 	.byte	0x04, 0x1c
        /*0076*/ 	.short	(.L_389 - .L_388)


	//   ....[0]....
.L_388:
        /*0078*/ 	.word	0x00008c10


	//   ....[1]....
        /*007c*/ 	.word	0x00009b00


	//   ....[2]....
        /*0080*/ 	.word	0x0000a990


	//   ....[3]....
        /*0084*/ 	.word	0x0000b830


	//   ....[4]....
        /*0088*/ 	.word	0x0000c6d0


	//   ....[5]....
        /*008c*/ 	.word	0x0000d570


	//   ....[6]....
        /*0090*/ 	.word	0x0000e410


	//   ....[7]....
        /*0094*/ 	.word	0x0000f2b0


	//   ....[8]....
        /*0098*/ 	.word	0x00010140


	//----- nvinfo : EIATTR_MAX_THREADS
	.align		4
.L_389:
        /*009c*/ 	.byte	0x04, 0x05
        /*009e*/ 	.short	(.L_391 - .L_390)
.L_390:
        /*00a0*/ 	.word	0x00000080
        /*00a4*/ 	.word	0x00000001
        /*00a8*/ 	.word	0x00000001


	//----- nvinfo : EIATTR_CRS_STACK_SIZE
	.align		4
.L_391:
        /*00ac*/ 	.byte	0x04, 0x1e
        /*00ae*/ 	.short	(.L_393 - .L_392)
.L_392:
        /*00b0*/ 	.word	0x00000000
.L_393:


//--------------------- .nv.info._ZN2at6native57_GLOBAL__N__416c288b_24_ActivationPreluKernel_cu_bc9ca66845unrolled_elementwise_kernel_for_multi_outputsILi2EZZZNS0_21prelu_backward_kernelERNS_14TensorIteratorEENKUlvE_clEvENKUlvE_clEvEUldddE_St5arrayIPcLm5EE23TrivialOffsetCalculatorILi3EjESB_ILi2EjEEEviT0_T1_T2_T3_ --------------------------
	.section	.nv.info._ZN2at6native57_GLOBAL__N__416c288b_24_ActivationPreluKernel_cu_bc9ca66845unrolled_elementwise_kernel_for_multi_outputsILi2EZZZNS0_21prelu_backward_kernelERNS_14TensorIteratorEENKUlvE_clEvENKUlvE_clEvEUldddE_St5arrayIPcLm5EE23TrivialOffsetCalculatorILi3EjESB_ILi2EjEEEviT0_T1_T2_T3_,"",@"SHT_CUDA_INFO"
	.sectionflags	@""
	.align	4


	//----- nvinfo : EIATTR_CUDA_API_VERSION
	.align		4
        /*0000*/ 	.byte	0x04, 0x37
        /*0002*/ 	.short	(.L_395 - .L_394)
.L_394:
        /*0004*/ 	.word	0x00000082


	//----- nvinfo : EIATTR_SW2861232_WAR
	.align		4
.L_395:
        /*0008*/ 	.byte	0x01, 0x35
	.zero		2


	//----- nvinfo : EIATTR_PARAM_CBANK
	.align		4
        /*000c*/ 	.byte	0x04, 0x0a
        /*000e*/ 	.short	(.L_397 - .L_396)
	.align		4
.L_396:
        /*0010*/ 	.word	index@(.nv.constant0._ZN2at6native57_GLOBAL__N__416c288b_24_ActivationPreluKernel_cu_bc9ca66845unrolled_elementwise_kernel_for_multi_outputsILi2EZZZNS0_21prelu_backward_kernelERNS_14TensorIteratorEENKUlvE_clEvENKUlvE_clEvEUldddE_St5arrayIPcLm5EE23TrivialOffsetCalculatorILi3EjESB_ILi2EjEEEviT0_T1_T2_T3_)
        /*0014*/ 	.short	0x0160
        /*0016*/ 	.short	0x0032


	//----- nvinfo : EIATTR_CBANK_PARAM_SIZE
	.align		4
.L_397:
        /*0018*/ 	.byte	0x03, 0x19
        /*001a*/ 	.short	0x0032


	//----- nvinfo : EIATTR_KPARAM_INFO
	.align		4
        /*001c*/ 	.byte	0x04, 0x17
        /*001e*/ 	.short	(.L_399 - .L_398)
.L_398:
        /*0020*/ 	.word	0x00000000
        /*0024*/ 	.short	0x0004
        /*0026*/ 	.short	0x0031
        /*0028*/ 	.byte	0x00, 0xf0, 0x05, 0x00


	//----- nvinfo : EIATTR_KPARAM_INFO
	.align		4
.L_399:
        /*002c*/ 	.byte	0x04, 0x17
        /*002e*/ 	.short	(.L_401 - .L_400)
.L_400:
        /*0030*/ 	.word	0x00000000
        /*0034*/ 	.short	0x0003
        /*0036*/ 	.short	0x0030
        /*0038*/ 	.byte	0x00, 0xf0, 0x05, 0x00


	//----- nvinfo : EIATTR_KPARAM_INFO
	.align		4
.L_401:
        /*003c*/ 	.byte	0x04, 0x17
        /*003e*/ 	.short	(.L_403 - .L_402)
.L_402:
        /*0040*/ 	.word	0x00000000
        /*0044*/ 	.short	0x0002
        /*0046*/ 	.short	0x0008
        /*0048*/ 	.byte	0x00, 0xf0, 0xa1, 0x00


	//----- nvinfo : EIATTR_KPARAM_INFO
	.align		4
.L_403:
        /*004c*/ 	.byte	0x04, 0x17
        /*004e*/ 	.short	(.L_405 - .L_404)
.L_404:
        /*0050*/ 	.word	0x00000000
        /*0054*/ 	.short	0x0001
        /*0056*/ 	.short	0x0004
        /*0058*/ 	.byte	0x00, 0xf0, 0x05, 0x00


	//----- nvinfo : EIATTR_KPARAM_INFO
	.align		4
.L_405:
        /*005c*/ 	.byte	0x04, 0x17
        /*005e*/ 	.short	(.L_407 - .L_406)
.L_406:
        /*0060*/ 	.word	0x00000000
        /*0064*/ 	.short	0x0000
        /*0066*/ 	.short	0x0000
        /*0068*/ 	.byte	0x00, 0xf0, 0x11, 0x00


	//----- nvinfo : EIATTR_MAXREG_COUNT
	.align		4
.L_407:
        /*006c*/ 	.byte	0x03, 0x1b
        /*006e*/ 	.short	0x00ff


	//----- nvinfo : EIATTR_MERCURY_ISA_VERSION
	.align		4
        /*0070*/ 	.byte	0x03, 0x5f
        /*0072*/ 	.short	0x0000


	//----- nvinfo : EIATTR_EXIT_INSTR_OFFSETS
	.align		4
        /*0074*/ 	.byte	0x04, 0x1c
        /*0076*/ 	.short	(.L_409 - .L_408)


	//   ....[0]....
.L_408:
        /*0078*/ 	.word	0x00000ac0


	//   ....[1]....
        /*007c*/ 	.word	0x00000b50


	//   ....[2]....
        /*0080*/ 	.word	0x00000be0


	//   ....[3]....
        /*0084*/ 	.word	0x00000cb0


	//   ....[4]....
        /*0088*/ 	.word	0x00000da0


	//   ....[5]....
        /*008c*/ 	.word	0x00000e80


	//   ....[6]....
        /*0090*/ 	.word	0x00000f50


	//   ....[7]....
        /*0094*/ 	.word	0x00001010


	//   ....[8]....
        /*0098*/ 	.word	0x000010b0


	//----- nvinfo : EIATTR_MAX_THREADS
	.align		4
.L_409:
        /*009c*/ 	.byte	0x04, 0x05
        /*009e*/ 	.short	(.L_411 - .L_410)
.L_410:
        /*00a0*/ 	.word	0x00000080
        /*00a4*/ 	.word	0x00000001
        /*00a8*/ 	.word	0x00000001


	//----- nvinfo : EIATTR_CRS_STACK_SIZE
	.align		4
.L_411:
        /*00ac*/ 	.byte	0x04, 0x1e
        /*00ae*/ 	.short	(.L_413 - .L_412)
.L_412:
        /*00b0*/ 	.word	0x00000000
.L_413:


//--------------------- .nv.info._ZN2at6native18elementwise_kernelILi128ELi4EZNS0_15gpu_kernel_implIZZZNS0_12prelu_kernelERNS_14TensorIteratorEENKUlvE_clEvENKUlvE2_clEvEUlN3c104HalfES8_E_EEvRNS_18TensorIteratorBaseERKT_EUliE_EEviT1_ --------------------------
	.section	.nv.info._ZN2at6native18elementwise_kernelILi128ELi4EZNS0_15gpu_kernel_implIZZZNS0_12prelu_kernelERNS_14TensorIteratorEENKUlvE_clEvENKUlvE2_clEvEUlN3c104HalfES8_E_EEvRNS_18TensorIteratorBaseERKT_EUliE_EEviT1_,"",@"SHT_CUDA_INFO"
	.sectionflags	@""
	.align	4


	//----- nvinfo : EIATTR_CUDA_API_VERSION
	.align		4
        /*0000*/ 	.byte	0x04, 0x37
        /*0002*/ 	.short	(.L_415 - .L_414)
.L_414:
        /*0004*/ 	.word	0x00000082


	//----- nvinfo : EIATTR_SW2861232_WAR
	.align		4
.L_415:
        /*0008*/ 	.byte	0x01, 0x35
	.zero		2


	//----- nvinfo : EIATTR_PARAM_CBANK
	.align		4
        /*000c*/ 	.byte	0x04, 0x0a
        /*000e*/ 	.short	(.L_417 - .L_416)
	.align		4
.L_416:
        /*0010*/ 	.word	index@(.nv.constant0._ZN2at6native18elementwise_kernelILi128ELi4EZNS0_15gpu_kernel_implIZZZNS0_12prelu_kernelERNS_14TensorIteratorEENKUlvE_clEvENKUlvE2_clEvEUlN3c104HalfES8_E_EEvRNS_18TensorIteratorBaseERKT_EUliE_EEviT1_)
        /*0014*/ 	.short	0x0160
        /*0016*/ 	.short	0x0290


	//----- nvinfo : EIATTR_CBANK_PARAM_SIZE
	.align		4
.L_417:
        /*0018*/ 	.byte	0x03, 0x19
        /*001a*/ 	.short	0x0290


	//----- nvinfo : EIATTR_KPARAM_INFO
	.align		4
        /*001c*/ 	.byte	0x04, 0x17
        /*001e*/ 	.short	(.L_419 - .L_418)
.L_418:
        /*0020*/ 	.word	0x00000000
        /*0024*/ 	.short	0x0001
        /*0026*/ 	.short	0x0008
        /*0028*/ 	.byte	0x00, 0xf0, 0x21, 0x0a


	//----- nvinfo : EIATTR_KPARAM_INFO
	.align		4
.L_419:
        /*002c*/ 	.byte	0x04, 0x17
        /*002e*/ 	.short	(.L_421 - .L_420)
.L_420:
        /*0030*/ 	.word	0x00000000
        /*0034*/ 	.short	0x0000
        /*0036*/ 	.short	0x0000
        /*0038*/ 	.byte	0x00, 0xf0, 0x11, 0x00


	//----- nvinfo : EIATTR_MAXREG_COUNT
	.align		4
.L_421:
        /*003c*/ 	.byte	0x03, 0x1b
        /*003e*/ 	.short	0x0080


	//----- nvinfo : EIATTR_EXTERNS
	.align		4
        /*0040*/ 	.byte	0x04, 0x0f
        /*0042*/ 	.short	(.L_423 - .L_422)


	//   ....[0]....
	.align		4
.L_422:
        /*0044*/ 	.word	index@(__assertfail)


	//----- nvinfo : EIATTR_MERCURY_ISA_VERSION
	.align		4
.L_423:
        /*0048*/ 	.byte	0x03, 0x5f
        /*004a*/ 	.short	0x0000


	//----- nvinfo : EIATTR_SYSCALL_OFFSETS
	.align		4
        /*004c*/ 	.byte	0x04, 0x46
        /*004e*/ 	.short	(.L_425 - .L_424)


	//   ....[0]....
.L_424:
        /*0050*/ 	.word	0x00002020


	//   ....[1]....
        /*0054*/ 	.word	0x00002fb0


	//   ....[2]....
        /*0058*/ 	.word	0x00003fb0


	//   ....[3]....
        /*005c*/ 	.word	0x00006040


	//   ....[4]....
        /*0060*/ 	.word	0x00006fd0


	//   ....[5]....
        /*0064*/ 	.word	0x00007fd0


	//   ....[6]....
        /*0068*/ 	.word	0x0000a030


	//   ....[7]....
        /*006c*/ 	.word	0x0000afc0


	//   ....[8]....
        /*0070*/ 	.word	0x0000bfc0


	//   ....[9]....
        /*0074*/ 	.word	0x0000e030


	//   ....[10]....
        /*0078*/ 	.word	0x0000efc0


	//   ....[11]....
        /*007c*/ 	.word	0x0000ffc0


	//----- nvinfo : EIATTR_EXIT_INSTR_OFFSETS
	.align		4
.L_425:
        /*0080*/ 	.byte	0x04, 0x1c
        /*0082*/ 	.short	(.L_427 - .L_426)


	//   ....[0]....
.L_426:
        /*0084*/ 	.word	0x0000c080


	//   ....[1]....
        /*0088*/ 	.word	0x0000f1c0


	//   ....[2]....
        /*008c*/ 	.word	0x0000f200


	//   ....[3]....
        /*0090*/ 	.word	0x0000f2a0


	//   ....[4]....
        /*0094*/ 	.word	0x0000f2e0


	//   ....[5]....
        /*0098*/ 	.word	0x0000f320


	//   ....[6]....
        /*009c*/ 	.word	0x0000f3b0


	//   ....[7]....
        /*00a0*/ 	.word	0x0000f3d0


	//   ....[8]....
        /*00a4*/ 	.word	0x0000f470


	//   ....[9]....
        /*00a8*/ 	.word	0x0000f4c0


	//   ....[10]....
        /*00ac*/ 	.word	0x0000f510


	//   ....[11]....
        /*00b0*/ 	.word	0x0000f5e0


	//   ....[12]....
        /*00b4*/ 	.word	0x0000f640


	//   ....[13]....
        /*00b8*/ 	.word	0x0000f7d0


	//   ....[14]....
        /*00bc*/ 	.word	0x0000f930


	//   ....[15]....
        /*00c0*/ 	.word	0x0000f970


	//   ....[16]....
        /*00c4*/ 	.word	0x0000fa30


	//   ....[17]....
        /*00c8*/ 	.word	0x0000fbb0


	//   ....[18]....
        /*00cc*/ 	.word	0x0000fd30


	//   ....[19]....
        /*00d0*/ 	.word	0x0000fe90


	//   ....[20]....
        /*00d4*/ 	.word	0x0000ffd0


	//   ....[21]....
        /*00d8*/ 	.word	0x00010010


	//   ....[22]....
        /*00dc*/ 	.word	0x00010050


	//----- nvinfo : EIATTR_MAX_THREADS
	.align		4
.L_427:
        /*00e0*/ 	.byte	0x04, 0x05
        /*00e2*/ 	.short	(.L_429 - .L_428)
.L_428:
        /*00e4*/ 	.word	0x00000080
        /*00e8*/ 	.word	0x00000001
        /*00ec*/ 	.word	0x00000001


	//----- nvinfo : EIATTR_CRS_STACK_SIZE
	.align		4
.L_429:
        /*00f0*/ 	.byte	0x04, 0x1e
        /*00f2*/ 	.short	(.L_431 - .L_430)
.L_430:
        /*00f4*/ 	.word	0x00000000
.L_431:


//--------------------- .nv.info._ZN2at6native27unrolled_elementwise_kernelIZZZNS0_12prelu_kernelERNS_14TensorIteratorEENKUlvE_clEvENKUlvE2_clEvEUlN3c104HalfES7_E_St5arrayIPcLm3EELi4E23TrivialOffsetCalculatorILi2EjESC_ILi1EjENS0_6memory12LoadWithCastILi2EEENSF_13StoreWithCastILi1EEEEEviT_T0_T2_T3_T4_T5_ --------------------------
	.section	.nv.info._ZN2at6native27unrolled_elementwise_kernelIZZZNS0_12prelu_kernelERNS_14TensorIteratorEENKUlvE_clEvENKUlvE2_clEvEUlN3c104HalfES7_E_St5arrayIPcLm3EELi4E23TrivialOffsetCalculatorILi2EjESC_ILi1EjENS0_6memory12LoadWithCastILi2EEENSF_13StoreWithCastILi1EEEEEviT_T0_T2_T3_T4_T5_,"",@"SHT_CUDA_INFO"
	.sectionflags	@""
	.align	4


	//----- nvinfo : EIATTR_CUDA_API_VERSION
	.align		4
        /*0000*/ 	.byte	0x04, 0x37
        /*0002*/ 	.short	(.L_433 - .L_432)
.L_432:
        /*0004*/ 	.word	0x00000082


	//----- nvinfo : EIATTR_SW2861232_WAR
	.align		4
.L_433:
        /*0008*/ 	.byte	0x01, 0x35
	.zero		2


	//----- nvinfo : EIATTR_PARAM_CBANK
	.align		4
        /*000c*/ 	.byte	0x04, 0x0a
        /*000e*/ 	.short	(.L_435 - .L_434)
	.align		4
.L_434:
        /*0010*/ 	.word	index@(.nv.constant0._ZN2at6native27unrolled_elementwise_kernelIZZZNS0_12prelu_kernelERNS_14TensorIteratorEENKUlvE_clEvENKUlvE2_clEvEUlN3c104HalfES7_E_St5arrayIPcLm3EELi4E23TrivialOffsetCalculatorILi2EjESC_ILi1EjENS0_6memory12LoadWithCastILi2EEENSF_13StoreWithCastILi1EEEEEviT_T0_T2_T3_T4_T5_)
        /*0014*/ 	.short	0x0160
        /*0016*/ 	.short	0x0038


	//----- nvinfo : EIATTR_CBANK_PARAM_SIZE
	.align		4
.L_435:
        /*0018*/ 	.byte	0x03, 0x19
        /*001a*/ 	.short	0x0038


	//----- nvinfo : EIATTR_KPARAM_INFO
	.align		4
        /*001c*/ 	.byte	0x04, 0x17
        /*001e*/ 	.short	(.L_437 - .L_436)
.L_436:
        /*0020*/ 	.word	0x00000000
        /*0024*/ 	.short	0x0006
        /*0026*/ 	.short	0x0030
        /*0028*/ 	.byte	0x00, 0xf0, 0x21, 0x00


	//----- nvinfo : EIATTR_KPARAM_INFO
	.align		4
.L_437:
        /*002c*/ 	.byte	0x04, 0x17
        /*002e*/ 	.short	(.L_439 - .L_438)
.L_438:
        /*0030*/ 	.word	0x00000000
        /*0034*/ 	.short	0x0005
        /*0036*/ 	.short	0x0024
        /*0038*/ 	.byte	0x00, 0xf0, 0x31, 0x00


	//----- nvinfo : EIATTR_KPARAM_INFO
	.align		4
.L_439:
        /*003c*/ 	.byte	0x04, 0x17
        /*003e*/ 	.short	(.L_441 - .L_440)
.L_440:
        /*0040*/ 	.word	0x00000000
        /*0044*/ 	.short	0x0004
        /*0046*/ 	.short	0x0021
        /*0048*/ 	.byte	0x00, 0xf0, 0x05, 0x00


	//----- nvinfo : EIATTR_KPARAM_INFO
	.align		4
.L_441:
        /*004c*/ 	.byte	0x04, 0x17
        /*004e*/ 	.short	(.L_443 - .L_442)
.L_442:
        /*0050*/ 	.word	0x00000000
        /*0054*/ 	.short	0x0003
        /*0056*/ 	.short	0x0020
        /*0058*/ 	.byte	0x00, 0xf0, 0x05, 0x00


	//----- nvinfo : EIATTR_KPARAM_INFO
	.align		4
.L_443:
        /*005c*/ 	.byte	0x04, 0x17
        /*005e*/ 	.short	(.L_445 - .L_444)
.L_444:
        /*0060*/ 	.word	0x00000000
        /*0064*/ 	.short	0x0002
        /*0066*/ 	.short	0x0008
        /*0068*/ 	.byte	0x00, 0xf0, 0x61, 0x00


	//----- nvinfo : EIATTR_KPARAM_INFO
	.align		4
.L_445:
        /*006c*/ 	.byte	0x04, 0x17
        /*006e*/ 	.short	(.L_447 - .L_446)
.L_446:
        /*0070*/ 	.word	0x00000000
        /*0074*/ 	.short	0x0001
        /*0076*/ 	.short	0x0004
        /*0078*/ 	.byte	0x00, 0xf0, 0x05, 0x00


	//----- nvinfo : EIATTR_KPARAM_INFO
	.align		4
.L_447:
        /*007c*/ 	.byte	0x04, 0x17
        /*007e*/ 	.short	(.L_449 - .L_448)
.L_448:
        /*0080*/ 	.word	0x00000000
        /*0084*/ 	.short	0x0000
        /*0086*/ 	.short	0x0000
        /*0088*/ 	.byte	0x00, 0xf0, 0x11, 0x00


	//----- nvinfo : EIATTR_MAXREG_COUNT
	.align		4
.L_449:
        /*008c*/ 	.byte	0x03, 0x1b
        /*008e*/ 	.short	0x00ff


	//----- nvinfo : EIATTR_EXTERNS
	.align		4
        /*0090*/ 	.byte	0x04, 0x0f
        /*0092*/ 	.short	(.L_451 - .L_450)


	//   ....[0]....
	.align		4
.L_450:
        /*0094*/ 	.word	index@(__assertfail)


	//----- nvinfo : EIATTR_MERCURY_ISA_VERSION
	.align		4
.L_451:
        /*0098*/ 	.byte	0x03, 0x5f
        /*009a*/ 	.short	0x0000


	//----- nvinfo : EIATTR_SYSCALL_OFFSETS
	.align		4
        /*009c*/ 	.byte	0x04, 0x46
        /*009e*/ 	.short	(.L_453 - .L_452)


	//   ....[0]....
.L_452:
        /*00a0*/ 	.word	0x00001080


	//   ....[1]....
        /*00a4*/ 	.word	0x000020d0


	//   ....[2]....
        /*00a8*/ 	.word	0x000031a0


	//   ....[3]....
        /*00ac*/ 	.word	0x000041f0


	//   ....[4]....
        /*00b0*/ 	.word	0x000052d0


	//   ....[5]....
        /*00b4*/ 	.word	0x00006320


	//   ....[6]....
        /*00b8*/ 	.word	0x000073e0


	//   ....[7]....
        /*00bc*/ 	.word	0x00008360


	//   ....[8]....
        /*00c0*/ 	.word	0x000096a0


	//   ....[9]....
        /*00c4*/ 	.word	0x0000a6d0


	//   ....[10]....
        /*00c8*/ 	.word	0x0000b6c0


	//   ....[11]....
        /*00cc*/ 	.word	0x0000c6b0


	//----- nvinfo : EIATTR_EXIT_INSTR_OFFSETS
	.align		4
.L_453:
        /*00d0*/ 	.byte	0x04, 0x1c
        /*00d2*/ 	.short	(.L_455 - .L_454)


	//   ....[0]....
.L_454:
        /*00d4*/ 	.word	0x0000b780


	//   ....[1]....
        /*00d8*/ 	.word	0x0000b8b0


	//   ....[2]....
        /*00dc*/ 	.word	0x0000b8f0


	//   ....[3]....
        /*00e0*/ 	.word	0x0000b990


	//   ....[4]....
        /*00e4*/ 	.word	0x0000b9d0


	//   ....[5]....
        /*00e8*/ 	.word	0x0000ba10


	//   ....[6]....
        /*00ec*/ 	.word	0x0000baa0


	//   ....[7]....
        /*00f0*/ 	.word	0x0000bac0


	//   ....[8]....
        /*00f4*/ 	.word	0x0000bb60


	//   ....[9]....
        /*00f8*/ 	.word	0x0000bbb0


	//   ....[10]....
        /*00fc*/ 	.word	0x0000bc00


	//   ....[11]....
        /*0100*/ 	.word	0x0000bcd0


	//   ....[12]....
        /*0104*/ 	.word	0x0000bd30


	//   ....[13]....
        /*0108*/ 	.word	0x0000bec0


	//   ....[14]....
        /*010c*/ 	.word	0x0000c020


	//   ....[15]....
        /*0110*/ 	.word	0x0000c060


	//   ....[16]....
        /*0114*/ 	.word	0x0000c120


	//   ....[17]....
        /*0118*/ 	.word	0x0000c2a0


	//   ....[18]....
        /*011c*/ 	.word	0x0000c420


	//   ....[19]....
        /*0120*/ 	.word	0x0000c580


	//   ....[20]....
        /*0124*/ 	.word	0x0000c6c0


	//   ....[21]....
        /*0128*/ 	.word	0x0000c700


	//   ....[22]....
        /*012c*/ 	.word	0x0000c740


	//----- nvinfo : EIATTR_MAX_THREADS
	.align		4
.L_455:
        /*0130*/ 	.byte	0x04, 0x05
        /*0132*/ 	.short	(.L_457 - .L_456)
.L_456:
        /*0134*/ 	.word	0x00000080
        /*0138*/ 	.word	0x00000001
        /*013c*/ 	.word	0x00000001


	//----- nvinfo : EIATTR_CRS_STACK_SIZE
	.align		4
.L_457:
        /*0140*/ 	.byte	0x04, 0x1e
        /*0142*/ 	.short	(.L_459 - .L_458)
.L_458:
        /*0144*/ 	.word	0x00000000
.L_459:


//--------------------- .nv.info._ZN2at6native18elementwise_kernelILi128ELi4EZNS0_22gpu_kernel_impl_nocastIZZZNS0_12prelu_kernelERNS_14TensorIteratorEENKUlvE_clEvENKUlvE2_clEvEUlN3c104HalfES8_E_EEvRNS_18TensorIteratorBaseERKT_EUliE_EEviT1_ --------------------------
	.section	.nv.info._ZN2at6native18elementwise_kernelILi128ELi4EZNS0_22gpu_kernel_impl_nocastIZZZNS0_12prelu_kernelERNS_14TensorIteratorEENKUlvE_clEvENKUlvE2_clEvEUlN3c104HalfES8_E_EEvRNS_18TensorIteratorBaseERKT_EUliE_EEviT1_,"",@"SHT_CUDA_INFO"
	.sectionflags	@""
	.align	4


	//----- nvinfo : EIATTR_CUDA_API_VERSION
	.align		4
        /*0000*/ 	.byte	0x04, 0x37
        /*0002*/ 	.short	(.L_461 - .L_460)
.L_460:
        /*0004*/ 	.word	0x00000082


	//----- nvinfo : EIATTR_SW2861232_WAR
	.align		4
.L_461:
        /*0008*/ 	.byte	0x01, 0x35
	.zero		2


	//----- nvinfo : EIATTR_PARAM_CBANK
	.align		4
        /*000c*/ 	.byte	0x04, 0x0a
        /*000e*/ 	.short	(.L_463 - .L_462)
	.align		4
.L_462:
        /*0010*/ 	.word	index@(.nv.constant0._ZN2at6native18elementwise_kernelILi128ELi4EZNS0_22gpu_kernel_impl_nocastIZZZNS0_12prelu_kernelERNS_14TensorIteratorEENKUlvE_clEvENKUlvE2_clEvEUlN3c104HalfES8_E_EEvRNS_18TensorIteratorBaseERKT_EUliE_EEviT1_)
        /*0014*/ 	.short	0x0160
        /*0016*/ 	.short	0x0290


	//----- nvinfo : EIATTR_CBANK_PARAM_SIZE
	.align		4
.L_463:
        /*0018*/ 	.byte	0x03, 0x19
        /*001a*/ 	.short	0x0290


	//----- nvinfo : EIATTR_KPARAM_INFO
	.align		4
        /*001c*/ 	.byte	0x04, 0x17
        /*001e*/ 	.short	(.L_465 - .L_464)
.L_464:
        /*0020*/ 	.word	0x00000000
        /*0024*/ 	.short	0x0001
        /*0026*/ 	.short	0x0008
        /*0028*/ 	.byte	0x00, 0xf0, 0x21, 0x0a


	//----- nvinfo : EIATTR_KPARAM_INFO
	.align		4
.L_465:
        /*002c*/ 	.byte	0x04, 0x17
        /*002e*/ 	.short	(.L_467 - .L_466)
.L_466:
        /*0030*/ 	.word	0x00000000
        /*0034*/ 	.short	0x0000
        /*0036*/ 	.short	0x0000
        /*0038*/ 	.byte	0x00, 0xf0, 0x11, 0x00


	//----- nvinfo : EIATTR_MAXREG_COUNT
	.align		4
.L_467:
        /*003c*/ 	.byte	0x03, 0x1b
        /*003e*/ 	.short	0x0080


	//----- nvinfo : EIATTR_MERCURY_ISA_VERSION
	.align		4
        /*0040*/ 	.byte	0x03, 0x5f
        /*0042*/ 	.short	0x0000


	//----- nvinfo : EIATTR_EXIT_INSTR_OFFSETS
	.align		4
        /*0044*/ 	.byte	0x04, 0x1c
        /*0046*/ 	.short	(.L_469 - .L_468)


	//   ....[0]....
.L_468:
        /*0048*/ 	.word	0x000033a0


	//   ....[1]....
        /*004c*/ 	.word	0x00004480


	//----- nvinfo : EIATTR_MAX_THREADS
	.align		4
.L_469:
        /*0050*/ 	.byte	0x04, 0x05
        /*0052*/ 	.short	(.L_471 - .L_470)
.L_470:
        /*0054*/ 	.word	0x00000080
        /*0058*/ 	.word	0x00000001
        /*005c*/ 	.word	0x00000001


	//----- nvinfo : EIATTR_CRS_STACK_SIZE
	.align		4
.L_471:
        /*0060*/ 	.byte	0x04, 0x1e
        /*0062*/ 	.short	(.L_473 - .L_472)
.L_472:
        /*0064*/ 	.word	0x00000000
.L_473:


//--------------------- .nv.info._ZN2at6native27unrolled_elementwise_kernelIZZZNS0_12prelu_kernelERNS_14TensorIteratorEENKUlvE_clEvENKUlvE2_clEvEUlN3c104HalfES7_E_St5arrayIPcLm3EELi4E23TrivialOffsetCalculatorILi2EjESC_ILi1EjENS0_6memory15LoadWithoutCastENSF_16StoreWithoutCastEEEviT_T0_T2_T3_T4_T5_ --------------------------
	.section	.nv.info._ZN2at6native27unrolled_elementwise_kernelIZZZNS0_12prelu_kernelERNS_14TensorIteratorEENKUlvE_clEvENKUlvE2_clEvEUlN3c104HalfES7_E_St5arrayIPcLm3EELi4E23TrivialOffsetCalculatorILi2EjESC_ILi1EjENS0_6memory15LoadWithoutCastENSF_16StoreWithoutCastEEEviT_T0_T2_T3_T4_T5_,"",@"SHT_CUDA_INFO"
	.sectionflags	@""
	.align	4


	//----- nvinfo : EIATTR_CUDA_API_VERSION
	.align		4
        /*0000*/ 	.byte	0x04, 0x37
        /*0002*/ 	.short	(.L_475 - .L_474)
.L_474:
        /*0004*/ 	.word	0x00000082


	//----- nvinfo : EIATTR_SW2861232_WAR
	.align		4
.L_475:
        /*0008*/ 	.byte	0x01, 0x35
	.zero		2


	//----- nvinfo : EIATTR_PARAM_CBANK
	.align		4
        /*000c*/ 	.byte	0x04, 0x0a
        /*000e*/ 	.short	(.L_477 - .L_476)
	.align		4
.L_476:
        /*0010*/ 	.word	index@(.nv.constant0._ZN2at6native27unrolled_elementwise_kernelIZZZNS0_12prelu_kernelERNS_14TensorIteratorEENKUlvE_clEvENKUlvE2_clEvEUlN3c104HalfES7_E_St5arrayIPcLm3EELi4E23TrivialOffsetCalculatorILi2EjESC_ILi1EjENS0_6memory15LoadWithoutCastENSF_16StoreWithoutCastEEEviT_T0_T2_T3_T4_T5_)
        /*0014*/ 	.short	0x0160
        /*0016*/ 	.short	0x0024


	//----- nvinfo : EIATTR_CBANK_PARAM_SIZE
	.align		4
.L_477:
        /*0018*/ 	.byte	0x03, 0x19
        /*001a*/ 	.short	0x0024


	//----- nvinfo : EIATTR_KPARAM_INFO
	.align		4
        /*001c*/ 	.byte	0x04, 0x17
        /*001e*/ 	.short	(.L_479 - .L_478)
.L_478:
        /*0020*/ 	.word	0x00000000
        /*0024*/ 	.short	0x0006
        /*0026*/ 	.short	0x0023
        /*0028*/ 	.byte	0x00, 0xf0, 0x05, 0x00


	//----- nvinfo : EIATTR_KPARAM_INFO
	.align		4
.L_479:
        /*002c*/ 	.byte	0x04, 0x17
        /*002e*/ 	.short	(.L_481 - .L_480)
.L_480:
        /*0030*/ 	.word	0x00000000
        /*0034*/ 	.short	0x0005
        /*0036*/ 	.short	0x0022
        /*0038*/ 	.byte	0x00, 0xf0, 0x05, 0x00


	//----- nvinfo : EIATTR_KPARAM_INFO
	.align		4
.L_481:
        /*003c*/ 	.byte	0x04, 0x17
        /*003e*/ 	.short	(.L_483 - .L_482)
.L_482:
        /*0040*/ 	.word	0x00000000
        /*0044*/ 	.short	0x0004
        /*0046*/ 	.short	0x0021
        /*0048*/ 	.byte	0x00, 0xf0, 0x05, 0x00


	//----- nvinfo : EIATTR_KPARAM_INFO
	.align		4
.L_483:
        /*004c*/ 	.byte	0x04, 0x17
        /*004e*/ 	.short	(.L_485 - .L_484)
.L_484:
        /*0050*/ 	.word	0x00000000
        /*0054*/ 	.short	0x0003
        /*0056*/ 	.short	0x0020
        /*0058*/ 	.byte	0x00, 0xf0, 0x05, 0x00


	//----- nvinfo : EIATTR_KPARAM_INFO
	.align		4
.L_485:
        /*005c*/ 	.byte	0x04, 0x17
        /*005e*/ 	.short	(.L_487 - .L_486)
.L_486:
        /*0060*/ 	.word	0x00000000
        /*0064*/ 	.short	0x0002
        /*0066*/ 	.short	0x0008
        /*0068*/ 	.byte	0x00, 0xf0, 0x61, 0x00


	//----- nvinfo : EIATTR_KPARAM_INFO
	.align		4
.L_487:
        /*006c*/ 	.byte	0x04, 0x17
        /*006e*/ 	.short	(.L_489 - .L_488)
.L_488:
        /*0070*/ 	.word	0x00000000
        /*0074*/ 	.short	0x0001
        /*0076*/ 	.short	0x0004
        /*0078*/ 	.byte	0x00, 0xf0, 0x05, 0x00


	//----- nvinfo : EIATTR_KPARAM_INFO
	.align		4
.L_489:
        /*007c*/ 	.byte	0x04, 0x17
        /*007e*/ 	.short	(.L_491 - .L_490)
.L_490:
        /*0080*/ 	.word	0x00000000
        /*0084*/ 	.short	0x0000
        /*0086*/ 	.short	0x0000
        /*0088*/ 	.byte	0x00, 0xf0, 0x11, 0x00


	//----- nvinfo : EIATTR_MAXREG_COUNT
	.align		4
.L_491:
        /*008c*/ 	.byte	0x03, 0x1b
        /*008e*/ 	.short	0x00ff


	//----- nvinfo : EIATTR_MERCURY_ISA_VERSION
	.align		4
        /*0090*/ 	.byte	0x03, 0x5f
        /*0092*/ 	.short	0x0000


	//----- nvinfo : EIATTR_EXIT_INSTR_OFFSETS
	.align		4
        /*0094*/ 	.byte	0x04, 0x1c
        /*0096*/ 	.short	(.L_493 - .L_492)


	//   ....[0]....
.L_492:
        /*0098*/ 	.word	0x00000610


	//   ....[1]....
        /*009c*/ 	.word	0x00000670


	//----- nvinfo : EIATTR_MAX_THREADS
	.align		4
.L_493:
        /*00a0*/ 	.byte	0x04, 0x05
        /*00a2*/ 	.short	(.L_495 - .L_494)
.L_494:
        /*00a4*/ 	.word	0x00000080
        /*00a8*/ 	.word	0x00000001
        /*00ac*/ 	.word	0x00000001


	//----- nvinfo : EIATTR_CRS_STACK_SIZE
	.align		4
.L_495:
        /*00b0*/ 	.byte	0x04, 0x1e
        /*00b2*/ 	.short	(.L_497 - .L_496)
.L_496:
        /*00b4*/ 	.word	0x00000000
.L_497:


//--------------------- .nv.info._ZN2at6native29vectorized_elementwise_kernelILi2EZZZNS0_12prelu_kernelERNS_14TensorIteratorEENKUlvE_clEvENKUlvE2_clEvEUlN3c104HalfES7_E_St5arrayIPcLm3EEEEviT0_T1_ --------------------------
	.section	.nv.info._ZN2at6native29vectorized_elementwise_kernelILi2EZZZNS0_12prelu_kernelERNS_14TensorIteratorEENKUlvE_clEvENKUlvE2_clEvEUlN3c104HalfES7_E_St5arrayIPcLm3EEEEviT0_T1_,"",@"SHT_CUDA_INFO"
	.sectionflags	@""
	.align	4


	//----- nvinfo : EIATTR_CUDA_API_VERSION
	.align		4
        /*0000*/ 	.byte	0x04, 0x37
        /*0002*/ 	.short	(.L_499 - .L_498)
.L_498:
        /*0004*/ 	.word	0x00000082


	//----- nvinfo : EIATTR_SW2861232_WAR
	.align		4
.L_499:
        /*0008*/ 	.byte	0x01, 0x35
	.zero		2


	//----- nvinfo : EIATTR_PARAM_CBANK
	.align		4
        /*000c*/ 	.byte	0x04, 0x0a
        /*000e*/ 	.short	(.L_501 - .L_500)
	.align		4
.L_500:
        /*0010*/ 	.word	index@(.nv.constant0._ZN2at6native29vectorized_elementwise_kernelILi2EZZZNS0_12prelu_kernelERNS_14TensorIteratorEENKUlvE_clEvENKUlvE2_clEvEUlN3c104HalfES7_E_St5arrayIPcLm3EEEEviT0_T1_)
        /*0014*/ 	.short	0x0160
        /*0016*/ 	.short	0x0020


	//----- nvinfo : EIATTR_CBANK_PARAM_SIZE
	.align		4
.L_501:
        /*0018*/ 	.byte	0x03, 0x19
        /*001a*/ 	.short	0x0020


	//----- nvinfo : EIATTR_KPARAM_INFO
	.align		4
        /*001c*/ 	.byte	0x04, 0x17
        /*001e*/ 	.short	(.L_503 - .L_502)
.L_502:
        /*0020*/ 	.word	0x00000000
        /*0024*/ 	.short	0x0002
        /*0026*/ 	.short	0x0008
        /*0028*/ 	.byte	0x00, 0xf0, 0x61, 0x00


	//----- nvinfo : EIATTR_KPARAM_INFO
	.align		4
.L_503:
        /*002c*/ 	.byte	0x04, 0x17
        /*002e*/ 	.short	(.L_505 - .L_504)
.L_504:
        /*0030*/ 	.word	0x00000000
        /*0034*/ 	.short	0x0001
        /*0036*/ 	.short	0x0004
        /*0038*/ 	.byte	0x00, 0xf0, 0x05, 0x00


	//----- nvinfo : EIATTR_KPARAM_INFO
	.align		4
.L_505:
        /*003c*/ 	.byte	0x04, 0x17
        /*003e*/ 	.short	(.L_507 - .L_506)
.L_506:
        /*0040*/ 	.word	0x00000000
        /*0044*/ 	.short	0x0000
        /*0046*/ 	.short	0x0000
        /*0048*/ 	.byte	0x00, 0xf0, 0x11, 0x00


	//----- nvinfo : EIATTR_MAXREG_COUNT
	.align		4
.L_507:
        /*004c*/ 	.byte	0x03, 0x1b
        /*004e*/ 	.short	0x00ff


	//----- nvinfo : EIATTR_MERCURY_ISA_VERSION
	.align		4
        /*0050*/ 	.byte	0x03, 0x5f
        /*0052*/ 	.short	0x0000


	//----- nvinfo : EIATTR_EXIT_INSTR_OFFSETS
	.align		4
        /*0054*/ 	.byte	0x04, 0x1c
        /*0056*/ 	.short	(.L_509 - .L_508)


	//   ....[0]....
.L_508:
        /*0058*/ 	.word	0x00000500


	//   ....[1]....
        /*005c*/ 	.word	0x00001170


	//   ....[2]....
        /*0060*/ 	.word	0x000011c0


	//----- nvinfo : EIATTR_MAX_THREADS
	.align		4
.L_509:
        /*0064*/ 	.byte	0x04, 0x05
        /*0066*/ 	.short	(.L_511 - .L_510)
.L_510:
        /*0068*/ 	.word	0x00000080
        /*006c*/ 	.word	0x00000001
        /*0070*/ 	.word	0x00000001


	//----- nvinfo : EIATTR_CRS_STACK_SIZE
	.align		4
.L_511:
        /*0074*/ 	.byte	0x04, 0x1e
        /*0076*/ 	.short	(.L_513 - .L_512)
.L_512:
        /*0078*/ 	.word	0x00000000
.L_513:


//--------------------- .nv.info._ZN2at6native29vectorized_elementwise_kernelILi4EZZZNS0_12prelu_kernelERNS_14TensorIteratorEENKUlvE_clEvENKUlvE2_clEvEUlN3c104HalfES7_E_St5arrayIPcLm3EEEEviT0_T1_ --------------------------
	.section	.nv.info._ZN2at6native29vectorized_elementwise_kernelILi4EZZZNS0_12prelu_kernelERNS_14TensorIteratorEENKUlvE_clEvENKUlvE2_clEvEUlN3c104HalfES7_E_St5arrayIPcLm3EEEEviT0_T1_,"",@"SHT_CUDA_INFO"
	.sectionflags	@""
	.align	4


	//----- nvinfo : EIATTR_CUDA_API_VERSION
	.align		4
        /*0000*/ 	.byte	0x04, 0x37
        /*0002*/ 	.short	(.L_515 - .L_514)
.L_514:
        /*0004*/ 	.word	0x00000082


	//----- nvinfo : EIATTR_SW2861232_WAR
	.align		4
.L_515:
        /*0008*/ 	.byte	0x01, 0x35
	.zero		2


	//----- nvinfo : EIATTR_PARAM_CBANK
	.align		4
        /*000c*/ 	.byte	0x04, 0x0a
        /*000e*/ 	.short	(.L_517 - .L_516)
	.align		4
.L_516:
        /*0010*/ 	.word	index@(.nv.constant0._ZN2at6native29vectorized_elementwise_kernelILi4EZZZNS0_12prelu_kernelERNS_14TensorIteratorEENKUlvE_clEvENKUlvE2_clEvEUlN3c104HalfES7_E_St5arrayIPcLm3EEEEviT0_T1_)
        /*0014*/ 	.short	0x0160
        /*0016*/ 	.short	0x0020


	//----- nvinfo : EIATTR_CBANK_PARAM_SIZE
	.align		4
.L_517:
        /*0018*/ 	.byte	0x03, 0x19
        /*001a*/ 	.short	0x0020


	//----- nvinfo : EIATTR_KPARAM_INFO
	.align		4
        /*001c*/ 	.byte	0x04, 0x17
        /*001e*/ 	.short	(.L_519 - .L_518)
.L_518:
        /*0020*/ 	.word	0x00000000
        /*0024*/ 	.short	0x0002
        /*0026*/ 	.short	0x0008
        /*0028*/ 	.byte	0x00, 0xf0, 0x61, 0x00


	//----- nvinfo : EIATTR_KPARAM_INFO
	.align		4
.L_519:
        /*002c*/ 	.byte	0x04, 0x17
        /*002e*/ 	.short	(.L_521 - .L_520)
.L_520:
        /*0030*/ 	.word	0x00000000
        /*0034*/ 	.short	0x0001
        /*0036*/ 	.short	0x0004
        /*0038*/ 	.byte	0x00, 0xf0, 0x05, 0x00


	//----- nvinfo : EIATTR_KPARAM_INFO
	.align		4
.L_521:
        /*003c*/ 	.byte	0x04, 0x17
        /*003e*/ 	.short	(.L_523 - .L_522)
.L_522:
        /*0040*/ 	.word	0x00000000
        /*0044*/ 	.short	0x0000
        /*0046*/ 	.short	0x0000
        /*0048*/ 	.byte	0x00, 0xf0, 0x11, 0x00


	//----- nvinfo : EIATTR_MAXREG_COUNT
	.align		4
.L_523:
        /*004c*/ 	.byte	0x03, 0x1b
        /*004e*/ 	.short	0x00ff


	//----- nvinfo : EIATTR_MERCURY_ISA_VERSION
	.align		4
        /*0050*/ 	.byte	0x03, 0x5f
        /*0052*/ 	.short	0x0000


	//----- nvinfo : EIATTR_EXIT_INSTR_OFFSETS
	.align		4
        /*0054*/ 	.byte	0x04, 0x1c
        /*0056*/ 	.short	(.L_525 - .L_524)


	//   ....[0]....
.L_524:
        /*0058*/ 	.word	0x000004a0


	//   ....[1]....
        /*005c*/ 	.word	0x00001110


	//   ....[2]....
        /*0060*/ 	.word	0x00001160


	//----- nvinfo : EIATTR_MAX_THREADS
	.align		4
.L_525:
        /*0064*/ 	.byte	0x04, 0x05
        /*0066*/ 	.short	(.L_527 - .L_526)
.L_526:
        /*0068*/ 	.word	0x00000080
        /*006c*/ 	.word	0x00000001
        /*0070*/ 	.word	0x00000001


	//----- nvinfo : EIATTR_CRS_STACK_SIZE
	.align		4
.L_527:
        /*0074*/ 	.byte	0x04, 0x1e
        /*0076*/ 	.short	(.L_529 - .L_528)
.L_528:
        /*0078*/ 	.word	0x00000000
.L_529:


//--------------------- .nv.info._ZN2at6native29vectorized_elementwise_kernelILi8EZZZNS0_12prelu_kernelERNS_14TensorIteratorEENKUlvE_clEvENKUlvE2_clEvEUlN3c104HalfES7_E_St5arrayIPcLm3EEEEviT0_T1_ --------------------------
	.section	.nv.info._ZN2at6native29vectorized_elementwise_kernelILi8EZZZNS0_12prelu_kernelERNS_14TensorIteratorEENKUlvE_clEvENKUlvE2_clEvEUlN3c104HalfES7_E_St5arrayIPcLm3EEEEviT0_T1_,"",@"SHT_CUDA_INFO"
	.sectionflags	@""
	.align	4


	//----- nvinfo : EIATTR_CUDA_API_VERSION
	.align		4
        /*0000*/ 	.byte	0x04, 0x37
        /*0002*/ 	.short	(.L_531 - .L_530)
.L_530:
        /*0004*/ 	.word	0x00000082


	//----- nvinfo : EIATTR_SW2861232_WAR
	.align		4
.L_531:
        /*0008*/ 	.byte	0x01, 0x35
	.zero		2


	//----- nvinfo : EIATTR_PARAM_CBANK
	.align		4
        /*000c*/ 	.byte	0x04, 0x0a
        /*000e*/ 	.short	(.L_533 - .L_532)
	.align		4
.L_532:
        /*0010*/ 	.word	index@(.nv.constant0._ZN2at6native29vectorized_elementwise_kernelILi8EZZZNS0_12prelu_kernelERNS_14TensorIteratorEENKUlvE_clEvENKUlvE2_clEvEUlN3c104HalfES7_E_St5arrayIPcLm3EEEEviT0_T1_)
        /*0014*/ 	.short	0x0160
        /*0016*/ 	.short	0x0020


	//----- nvinfo : EIATTR_CBANK_PARAM_SIZE
	.align		4
.L_533:
        /*0018*/ 	.byte	0x03, 0x19
        /*001a*/ 	.short	0x0020


	//----- nvinfo : EIATTR_KPARAM_INFO
	.align		4
        /*001c*/ 	.byte	0x04, 0x17
        /*001e*/ 	.short	(.L_535 - .L_534)
.L_534:
        /*0020*/ 	.word	0x00000000
        /*0024*/ 	.short	0x0002
        /*0026*/ 	.short	0x0008
        /*0028*/ 	.byte	0x00, 0xf0, 0x61, 0x00


	//----- nvinfo : EIATTR_KPARAM_INFO
	.align		4
.L_535:
        /*002c*/ 	.byte	0x04, 0x17
        /*002e*/ 	.short	(.L_537 - .L_536)
.L_536:
        /*0030*/ 	.word	0x00000000
        /*0034*/ 	.short	0x0001
        /*0036*/ 	.short	0x0004
        /*0038*/ 	.byte	0x00, 0xf0, 0x05, 0x00


	//----- nvinfo : EIATTR_KPARAM_INFO
	.align		4
.L_537:
        /*003c*/ 	.byte	0x04, 0x17
        /*003e*/ 	.short	(.L_539 - .L_538)
.L_538:
        /*0040*/ 	.word	0x00000000
        /*0044*/ 	.short	0x0000
        /*0046*/ 	.short	0x0000
        /*0048*/ 	.byte	0x00, 0xf0, 0x11, 0x00


	//----- nvinfo : EIATTR_MAXREG_COUNT
	.align		4
.L_539:
        /*004c*/ 	.byte	0x03, 0x1b
        /*004e*/ 	.short	0x00ff


	//----- nvinfo : EIATTR_MERCURY_ISA_VERSION
	.align		4
        /*0050*/ 	.byte	0x03, 0x5f
        /*0052*/ 	.short	0x0000


	//----- nvinfo : EIATTR_EXIT_INSTR_OFFSETS
	.align		4
        /*0054*/ 	.byte	0x04, 0x1c
        /*0056*/ 	.short	(.L_541 - .L_540)


	//   ....[0]....
.L_540:
        /*0058*/ 	.word	0x00000010


	//----- nvinfo : EIATTR_MAX_THREADS
	.align		4
.L_541:
        /*005c*/ 	.byte	0x04, 0x05
        /*005e*/ 	.short	(.L_543 - .L_542)
.L_542:
        /*0060*/ 	.word	0x00000080
        /*0064*/ 	.word	0x00000001
        /*0068*/ 	.word	0x00000001
.L_543:


//--------------------- .nv.info._ZN2at6native18elementwise_kernelILi128ELi4EZNS0_15gpu_kernel_implIZZZNS0_12prelu_kernelERNS_14TensorIteratorEENKUlvE_clEvENKUlvE1_clEvEUlN3c108BFloat16ES8_E_EEvRNS_18TensorIteratorBaseERKT_EUliE_EEviT1_ --------------------------
	.section	.nv.info._ZN2at6native18elementwise_kernelILi128ELi4EZNS0_15gpu_kernel_implIZZZNS0_12prelu_kernelERNS_14TensorIteratorEENKUlvE_clEvENKUlvE1_clEvEUlN3c108BFloat16ES8_E_EEvRNS_18TensorIteratorBaseERKT_EUliE_EEviT1_,"",@"SHT_CUDA_INFO"
	.sectionflags	@""
	.align	4


	//----- nvinfo : EIATTR_CUDA_API_VERSION
	.align		4
        /*0000*/ 	.byte	0x04, 0x37
        /*0002*/ 	.short	(.L_545 - .L_544)
.L_544:
        /*0004*/ 	.word	0x00000082


	//----- nvinfo : EIATTR_SW2861232_WAR
	.align		4
.L_545:
        /*0008*/ 	.byte	0x01, 0x35
	.zero		2


	//----- nvinfo : EIATTR_PARAM_CBANK
	.align		4
        /*000c*/ 	.byte	0x04, 0x0a
        /*000e*/ 	.short	(.L_547 - .L_546)
	.align		4
.L_546:
        /*0010*/ 	.word	index@(.nv.constant0._ZN2at6native18elementwise_kernelILi128ELi4EZNS0_15gpu_kernel_implIZZZNS0_12prelu_kernelERNS_14TensorIteratorEENKUlvE_clEvENKUlvE1_clEvEUlN3c108BFloat16ES8_E_EEvRNS_18TensorIteratorBaseERKT_EUliE_EEviT1_)
        /*0014*/ 	.short	0x0160
        /*0016*/ 	.short	0x0290


	//----- nvinfo : EIATTR_CBANK_PARAM_SIZE
	.align		4
.L_547:
        /*0018*/ 	.byte	0x03, 0x19
        /*001a*/ 	.short	0x0290


	//----- nvinfo : EIATTR_KPARAM_INFO
	.align		4
        /*001c*/ 	.byte	0x04, 0x17
        /*001e*/ 	.short	(.L_549 - .L_548)
.L_548:
        /*0020*/ 	.word	0x00000000
        /*0024*/ 	.short	0x0001
        /*0026*/ 	.short	0x0008
        /*0028*/ 	.byte	0x00, 0xf0, 0x21, 0x0a


	//----- nvinfo : EIATTR_KPARAM_INFO
	.align		4
.L_549:
        /*002c*/ 	.byte	0x04, 0x17
        /*002e*/ 	.short	(.L_551 - .L_550)
.L_550:
        /*0030*/ 	.word	0x00000000
        /*0034*/ 	.short	0x0000
        /*0036*/ 	.short	0x0000
        /*0038*/ 	.byte	0x00, 0xf0, 0x11, 0x00


	//----- nvinfo : EIATTR_MAXREG_COUNT
	.align		4
.L_551:
        /*003c*/ 	.byte	0x03, 0x1b
        /*003e*/ 	.short	0x0080


	//----- nvinfo : EIATTR_EXTERNS
	.align		4
        /*0040*/ 	.byte	0x04, 0x0f
        /*0042*/ 	.short	(.L_553 - .L_552)


	//   ....[0]....
	.align		4
.L_552:
        /*0044*/ 	.word	index@(__assertfail)


	//----- nvinfo : EIATTR_MERCURY_ISA_VERSION
	.align		4
.L_553:
        /*0048*/ 	.byte	0x03, 0x5f
        /*004a*/ 	.short	0x0000


	//----- nvinfo : EIATTR_SYSCALL_OFFSETS
	.align		4
        /*004c*/ 	.byte	0x04, 0x46
        /*004e*/ 	.short	(.L_555 - .L_554)


	//   ....[0]....
.L_554:
        /*0050*/ 	.word	0x00002050


	//   ....[1]....
        /*0054*/ 	.word	0x00003000


	//   ....[2]....
        /*0058*/ 	.word	0x00004000


	//   ....[3]....
        /*005c*/ 	.word	0x000060c0


	//   ....[4]....
        /*0060*/ 	.word	0x00007070


	//   ....[5]....
        /*0064*/ 	.word	0x00008070


	//   ....[6]....
        /*0068*/ 	.word	0x0000a100


	//   ....[7]....
        /*006c*/ 	.word	0x0000b0b0


	//   ....[8]....
        /*0070*/ 	.word	0x0000c0b0


	//   ....[9]....
        /*0074*/ 	.word	0x0000e150


	//   ....[10]....
        /*0078*/ 	.word	0x0000f100


	//   ....[11]....
        /*007c*/ 	.word	0x00010100


	//----- nvinfo : EIATTR_EXIT_INSTR_OFFSETS
	.align		4
.L_555:
        /*0080*/ 	.byte	0x04, 0x1c
        /*0082*/ 	.short	(.L_557 - .L_556)


	//   ....[0]....
.L_556:
        /*0084*/ 	.word	0x0000c170


	//   ....[1]....
        /*0088*/ 	.word	0x0000f300


	//   ....[2]....
        /*008c*/ 	.word	0x0000f340


	//   ....[3]....
        /*0090*/ 	.word	0x0000f3e0


	//   ....[4]....
        /*0094*/ 	.word	0x0000f420


	//   ....[5]....
        /*0098*/ 	.word	0x0000f460


	//   ....[6]....
        /*009c*/ 	.word	0x0000f4f0


	//   ....[7]....
        /*00a0*/ 	.word	0x0000f530


	//   ....[8]....
        /*00a4*/ 	.word	0x0000f5d0


	//   ....[9]....
        /*00a8*/ 	.word	0x0000f620


	//   ....[10]....
        /*00ac*/ 	.word	0x0000f670


	//   ....[11]....
        /*00b0*/ 	.word	0x0000f740


	//   ....[12]....
        /*00b4*/ 	.word	0x0000f7a0


	//   ....[13]....
        /*00b8*/ 	.word	0x0000f930


	//   ....[14]....
        /*00bc*/ 	.word	0x0000fa90


	//   ....[15]....
        /*00c0*/ 	.word	0x0000fab0


	//   ....[16]....
        /*00c4*/ 	.word	0x0000fb70


	//   ....[17]....
        /*00c8*/ 	.word	0x0000fcf0


	//   ....[18]....
        /*00cc*/ 	.word	0x0000fe70


	//   ....[19]....
        /*00d0*/ 	.word	0x0000ffd0


	//   ....[20]....
        /*00d4*/ 	.word	0x00010110


	//   ....[21]....
        /*00d8*/ 	.word	0x00010150


	//   ....[22]....
        /*00dc*/ 	.word	0x00010190


	//----- nvinfo : EIATTR_MAX_THREADS
	.align		4
.L_557:
        /*00e0*/ 	.byte	0x04, 0x05
        /*00e2*/ 	.short	(.L_559 - .L_558)
.L_558:
        /*00e4*/ 	.word	0x00000080
        /*00e8*/ 	.word	0x00000001
        /*00ec*/ 	.word	0x00000001


	//----- nvinfo : EIATTR_CRS_STACK_SIZE
	.align		4
.L_559:
        /*00f0*/ 	.byte	0x04, 0x1e
        /*00f2*/ 	.short	(.L_561 - .L_560)
.L_560:
        /*00f4*/ 	.word	0x00000000
.L_561:


//--------------------- .nv.info._ZN2at6native27unrolled_elementwise_kernelIZZZNS0_12prelu_kernelERNS_14TensorIteratorEENKUlvE_clEvENKUlvE1_clEvEUlN3c108BFloat16ES7_E_St5arrayIPcLm3EELi4E23TrivialOffsetCalculatorILi2EjESC_ILi1EjENS0_6memory12LoadWithCastILi2EEENSF_13StoreWithCastILi1EEEEEviT_T0_T2_T3_T4_T5_ --------------------------
	.section	.nv.info._ZN2at6native27unrolled_elementwise_kernelIZZZNS0_12prelu_kernelERNS_14TensorIteratorEENKUlvE_clEvENKUlvE1_clEvEUlN3c108BFloat16ES7_E_St5arrayIPcLm3EELi4E23TrivialOffsetCalculatorILi2EjESC_ILi1EjENS0_6memory12LoadWithCastILi2EEENSF_13StoreWithCastILi1EEEEEviT_T0_T2_T3_T4_T5_,"",@"SHT_CUDA_INFO"
	.sectionflags	@""
	.align	4


	//----- nvinfo : EIATTR_CUDA_API_VERSION
	.align		4
        /*0000*/ 	.byte	0x04, 0x37
        /*0002*/ 	.short	(.L_563 - .L_562)
.L_562:
        /*0004*/ 	.word	0x00000082


	//----- nvinfo : EIATTR_SW2861232_WAR
	.align		4
.L_563:
        /*0008*/ 	.byte	0x01, 0x35
	.zero		2


	//----- nvinfo : EIATTR_PARAM_CBANK
	.align		4
        /*000c*/ 	.byte	0x04, 0x0a
        /*000e*/ 	.short	(.L_565 - .L_564)
	.align		4
.L_564:
        /*0010*/ 	.word	index@(.nv.constant0._ZN2at6native27unrolled_elementwise_kernelIZZZNS0_12prelu_kernelERNS_14TensorIteratorEENKUlvE_clEvENKUlvE1_clEvEUlN3c108BFloat16ES7_E_St5arrayIPcLm3EELi4E23TrivialOffsetCalculatorILi2EjESC_ILi1EjENS0_6memory12LoadWithCastILi2EEENSF_13StoreWithCastILi1EEEEEviT_T0_T2_T3_T4_T5_)
        /*0014*/ 	.short	0x0160
        /*0016*/ 	.short	0x0038


	//----- nvinfo : EIATTR_CBANK_PARAM_SIZE
	.align		4
.L_565:
        /*0018*/ 	.byte	0x03, 0x19
        /*001a*/ 	.short	0x0038


	//----- nvinfo : EIATTR_KPARAM_INFO
	.align		4
        /*001c*/ 	.byte	0x04, 0x17
        /*001e*/ 	.short	(.L_567 - .L_566)
.L_566:
        /*0020*/ 	.word	0x00000000
        /*0024*/ 	.short	0x0006
        /*0026*/ 	.short	0x0030
        /*0028*/ 	.byte	0x00, 0xf0, 0x21, 0x00


	//----- nvinfo : EIATTR_KPARAM_INFO
	.align		4
.L_567:
        /*002c*/ 	.byte	0x04, 0x17
        /*002e*/ 	.short	(.L_569 - .L_568)
.L_568:
        /*0030*/ 	.word	0x00000000
        /*0034*/ 	.short	0x0005
        /*0036*/ 	.short	0x0024
        /*0038*/ 	.byte	0x00, 0xf0, 0x31, 0x00


	//----- nvinfo : EIATTR_KPARAM_INFO
	.align		4
.L_569:
        /*003c*/ 	.byte	0x04, 0x17
        /*003e*/ 	.short	(.L_571 - .L_570)
.L_570:
        /*0040*/ 	.word	0x00000000
        /*0044*/ 	.short	0x0004
        /*0046*/ 	.short	0x0021
        /*0048*/ 	.byte	0x00, 0xf0, 0x05, 0x00


	//----- nvinfo : EIATTR_KPARAM_INFO
	.align		4
.L_571:
        /*004c*/ 	.byte	0x04, 0x17
        /*004e*/ 	.short	(.L_573 - .L_572)
.L_572:
        /*0050*/ 	.word	0x00000000
        /*0054*/ 	.short	0x0003
        /*0056*/ 	.short	0x0020
        /*0058*/ 	.byte	0x00, 0xf0, 0x05, 0x00


	//----- nvinfo : EIATTR_KPARAM_INFO
	.align		4
.L_573:
        /*005c*/ 	.byte	0x04, 0x17
        /*005e*/ 	.short	(.L_575 - .L_574)
.L_574:
        /*0060*/ 	.word	0x00000000
        /*0064*/ 	.short	0x0002
        /*0066*/ 	.short	0x0008
        /*0068*/ 	.byte	0x00, 0xf0, 0x61, 0x00


	//----- nvinfo : EIATTR_KPARAM_INFO
	.align		4
.L_575:
        /*006c*/ 	.byte	0x04, 0x17
        /*006e*/ 	.short	(.L_577 - .L_576)
.L_576:
        /*0070*/ 	.word	0x00000000
        /*0074*/ 	.short	0x0001
        /*0076*/ 	.short	0x0004
        /*0078*/ 	.byte	0x00, 0xf0, 0x05, 0x00


	//----- nvinfo : EIATTR_KPARAM_INFO
	.align		4
.L_577:
        /*007c*/ 	.byte	0x04, 0x17
        /*007e*/ 	.short	(.L_579 - .L_578)
.L_578:
        /*0080*/ 	.word	0x00000000
        /*0084*/ 	.short	0x0000
        /*0086*/ 	.short	0x0000
        /*0088*/ 	.byte	0x00, 0xf0, 0x11, 0x00


	//----- nvinfo : EIATTR_MAXREG_COUNT
	.align		4
.L_579:
        /*008c*/ 	.byte	0x03, 0x1b
        /*008e*/ 	.short	0x00ff


	//----- nvinfo : EIATTR_EXTERNS
	.align		4
        /*0090*/ 	.byte	0x04, 0x0f
        /*0092*/ 	.short	(.L_581 - .L_580)


	//   ....[0]....
	.align		4
.L_580:
        /*0094*/ 	.word	index@(__assertfail)


	//----- nvinfo : EIATTR_MERCURY_ISA_VERSION
	.align		4
.L_581:
        /*0098*/ 	.byte	0x03, 0x5f
        /*009a*/ 	.short	0x0000


	//----- nvinfo : EIATTR_SYSCALL_OFFSETS
	.align		4
        /*009c*/ 	.byte	0x04, 0x46
        /*009e*/ 	.short	(.L_583 - .L_582)


	//   ....[0]....
.L_582:
        /*00a0*/ 	.word	0x000010b0


	//   ....[1]....
        /*00a4*/ 	.word	0x00002130


	//   ....[2]....
        /*00a8*/ 	.word	0x00003230


	//   ....[3]....
        /*00ac*/ 	.word	0x000042b0


	//   ....[4]....
        /*00b0*/ 	.word	0x000053c0


	//   ....[5]....
        /*00b4*/ 	.word	0x00006440


	//   ....[6]....
        /*00b8*/ 	.word	0x00007530


	//   ....[7]....
        /*00bc*/ 	.word	0x000084d0


	//   ....[8]....
        /*00c0*/ 	.word	0x00009810


	//   ....[9]....
        /*00c4*/ 	.word	0x0000a840


	//   ....[10]....
        /*00c8*/ 	.word	0x0000b830


	//   ....[11]....
        /*00cc*/ 	.word	0x0000c820


	//----- nvinfo : EIATTR_EXIT_INSTR_OFFSETS
	.align		4
.L_583:
        /*00d0*/ 	.byte	0x04, 0x1c
        /*00d2*/ 	.short	(.L_585 - .L_584)


	//   ....[0]....
.L_584:
        /*00d4*/ 	.word	0x0000b8f0


	//   ....[1]....
        /*00d8*/ 	.word	0x0000ba20


	//   ....[2]....
        /*00dc*/ 	.word	0x0000ba60


	//   ....[3]....
        /*00e0*/ 	.word	0x0000bb00


	//   ....[4]....
        /*00e4*/ 	.word	0x0000bb40


	//   ....[5]....
        /*00e8*/ 	.word	0x0000bb80


	//   ....[6]....
        /*00ec*/ 	.word	0x0000bc10


	//   ....[7]....
        /*00f0*/ 	.word	0x0000bc50


	//   ....[8]....
        /*00f4*/ 	.word	0x0000bcf0


	//   ....[9]....
        /*00f8*/ 	.word	0x0000bd40


	//   ....[10]....
        /*00fc*/ 	.word	0x0000bd90


	//   ....[11]....
        /*0100*/ 	.word	0x0000be60


	//   ....[12]....
        /*0104*/ 	.word	0x0000bec0


	//   ....[13]....
        /*0108*/ 	.word	0x0000c050


	//   ....[14]....
        /*010c*/ 	.word	0x0000c1b0


	//   ....[15]....
        /*0110*/ 	.word	0x0000c1d0


	//   ....[16]....
        /*0114*/ 	.word	0x0000c290


	//   ....[17]....
        /*0118*/ 	.word	0x0000c410


	//   ....[18]....
        /*011c*/ 	.word	0x0000c590


	//   ....[19]....
        /*0120*/ 	.word	0x0000c6f0


	//   ....[20]....
        /*0124*/ 	.word	0x0000c830


	//   ....[21]....
        /*0128*/ 	.word	0x0000c870


	//   ....[22]....
        /*012c*/ 	.word	0x0000c8b0


	//----- nvinfo : EIATTR_MAX_THREADS
	.align		4
.L_585:
        /*0130*/ 	.byte	0x04, 0x05
        /*0132*/ 	.short	(.L_587 - .L_586)
.L_586:
        /*0134*/ 	.word	0x00000080
        /*0138*/ 	.word	0x00000001
        /*013c*/ 	.word	0x00000001


	//----- nvinfo : EIATTR_CRS_STACK_SIZE
	.align		4
.L_587:
        /*0140*/ 	.byte	0x04, 0x1e
        /*0142*/ 	.short	(.L_589 - .L_588)
.L_588:
        /*0144*/ 	.word	0x00000000
.L_589:


//--------------------- .nv.info._ZN2at6native18elementwise_kernelILi128ELi4EZNS0_22gpu_kernel_impl_nocastIZZZNS0_12prelu_kernelERNS_14TensorIteratorEENKUlvE_clEvENKUlvE1_clEvEUlN3c108BFloat16ES8_E_EEvRNS_18TensorIteratorBaseERKT_EUliE_EEviT1_ --------------------------
	.section	.nv.info._ZN2at6native18elementwise_kernelILi128ELi4EZNS0_22gpu_kernel_impl_nocastIZZZNS0_12prelu_kernelERNS_14TensorIteratorEENKUlvE_clEvENKUlvE1_clEvEUlN3c108BFloat16ES8_E_EEvRNS_18TensorIteratorBaseERKT_EUliE_EEviT1_,"",@"SHT_CUDA_INFO"
	.sectionflags	@""
	.align	4


	//----- nvinfo : EIATTR_CUDA_API_VERSION
	.align		4
        /*0000*/ 	.byte	0x04, 0x37
        /*0002*/ 	.short	(.L_591 - .L_590)
.L_590:
        /*0004*/ 	.word	0x00000082


	//----- nvinfo : EIATTR_SW2861232_WAR
	.align		4
.L_591:
        /*0008*/ 	.byte	0x01, 0x35
	.zero		2


	//----- nvinfo : EIATTR_PARAM_CBANK
	.align		4
        /*000c*/ 	.byte	0x04, 0x0a
        /*000e*/ 	.short	(.L_593 - .L_592)
	.align		4
.L_592:
        /*0010*/ 	.word	index@(.nv.constant0._ZN2at6native18elementwise_kernelILi128ELi4EZNS0_22gpu_kernel_impl_nocastIZZZNS0_12prelu_kernelERNS_14TensorIteratorEENKUlvE_clEvENKUlvE1_clEvEUlN3c108BFloat16ES8_E_EEvRNS_18TensorIteratorBaseERKT_EUliE_EEviT1_)
        /*0014*/ 	.short	0x0160
        /*0016*/ 	.short	0x0290


	//----- nvinfo : EIATTR_CBANK_PARAM_SIZE
	.align		4
.L_593:
        /*0018*/ 	.byte	0x03, 0x19
        /*001a*/ 	.short	0x0290


	//----- nvinfo : EIATTR_KPARAM_INFO
	.align		4
        /*001c*/ 	.byte	0x04, 0x17
        /*001e*/ 	.short	(.L_595 - .L_594)
.L_594:
        /*0020*/ 	.word	0x00000000
        /*0024*/ 	.short	0x0001
        /*0026*/ 	.short	0x0008
        /*0028*/ 	.byte	0x00, 0xf0, 0x21, 0x0a


	//----- nvinfo : EIATTR_KPARAM_INFO
	.align		4
.L_595:
        /*002c*/ 	.byte	0x04, 0x17
        /*002e*/ 	.short	(.L_597 - .L_596)
.L_596:
        /*0030*/ 	.word	0x00000000
        /*0034*/ 	.short	0x0000
        /*0036*/ 	.short	0x0000
        /*0038*/ 	.byte	0x00, 0xf0, 0x11, 0x00


	//----- nvinfo : EIATTR_MAXREG_COUNT
	.align		4
.L_597:
        /*003c*/ 	.byte	0x03, 0x1b
        /*003e*/ 	.short	0x0080


	//----- nvinfo : EIATTR_MERCURY_ISA_VERSION
	.align		4
        /*0040*/ 	.byte	0x03, 0x5f
        /*0042*/ 	.short	0x0000


	//----- nvinfo : EIATTR_EXIT_INSTR_OFFSETS
	.align		4
        /*0044*/ 	.byte	0x04, 0x1c
        /*0046*/ 	.short	(.L_599 - .L_598)


	//   ....[0]....
.L_598:
        /*0048*/ 	.word	0x000033a0


	//   ....[1]....
        /*004c*/ 	.word	0x00004480


	//----- nvinfo : EIATTR_MAX_THREADS
	.align		4
.L_599:
        /*0050*/ 	.byte	0x04, 0x05
        /*0052*/ 	.short	(.L_601 - .L_600)
.L_600:
        /*0054*/ 	.word	0x00000080
        /*0058*/ 	.word	0x00000001
        /*005c*/ 	.word	0x00000001


	//----- nvinfo : EIATTR_CRS_STACK_SIZE
	.align		4
.L_601:
        /*0060*/ 	.byte	0x04, 0x1e
        /*0062*/ 	.short	(.L_603 - .L_602)
.L_602:
        /*0064*/ 	.word	0x00000000
.L_603:


//--------------------- .nv.info._ZN2at6native27unrolled_elementwise_kernelIZZZNS0_12prelu_kernelERNS_14TensorIteratorEENKUlvE_clEvENKUlvE1_clEvEUlN3c108BFloat16ES7_E_St5arrayIPcLm3EELi4E23TrivialOffsetCalculatorILi2EjESC_ILi1EjENS0_6memory15LoadWithoutCastENSF_16StoreWithoutCastEEEviT_T0_T2_T3_T4_T5_ --------------------------
	.section	.nv.info._ZN2at6native27unrolled_elementwise_kernelIZZZNS0_12prelu_kernelERNS_14TensorIteratorEENKUlvE_clEvENKUlvE1_clEvEUlN3c108BFloat16ES7_E_St5arrayIPcLm3EELi4E23TrivialOffsetCalculatorILi2EjESC_ILi1EjENS0_6memory15LoadWithoutCastENSF_16StoreWithoutCastEEEviT_T0_T2_T3_T4_T5_,"",@"SHT_CUDA_INFO"
	.sectionflags	@""
	.align	4


	//----- nvinfo : EIATTR_CUDA_API_VERSION
	.align		4
        /*0000*/ 	.byte	0x04, 0x37
        /*0002*/ 	.short	(.L_605 - .L_604)
.L_604:
        /*0004*/ 	.word	0x00000082


	//----- nvinfo : EIATTR_SW2861232_WAR
	.align		4
.L_605:
        /*0008*/ 	.byte	0x01, 0x35
	.zero		2


	//----- nvinfo : EIATTR_PARAM_CBANK
	.align		4
        /*000c*/ 	.byte	0x04, 0x0a
        /*000e*/ 	.short	(.L_607 - .L_606)
	.align		4
.L_606:
        /*0010*/ 	.word	index@(.nv.constant0._ZN2at6native27unrolled_elementwise_kernelIZZZNS0_12prelu_kernelERNS_14TensorIteratorEENKUlvE_clEvENKUlvE1_clEvEUlN3c108BFloat16ES7_E_St5arrayIPcLm3EELi4E23TrivialOffsetCalculatorILi2EjESC_ILi1EjENS0_6memory15LoadWithoutCastENSF_16StoreWithoutCastEEEviT_T0_T2_T3_T4_T5_)
        /*0014*/ 	.short	0x0160
        /*0016*/ 	.short	0x0024


	//----- nvinfo : EIATTR_CBANK_PARAM_SIZE
	.align		4
.L_607:
        /*0018*/ 	.byte	0x03, 0x19
        /*001a*/ 	.short	0x0024


	//----- nvinfo : EIATTR_KPARAM_INFO
	.align		4
        /*001c*/ 	.byte	0x04, 0x17
        /*001e*/ 	.short	(.L_609 - .L_608)
.L_608:
        /*0020*/ 	.word	0x00000000
        /*0024*/ 	.short	0x0006
        /*0026*/ 	.short	0x0023
        /*0028*/ 	.byte	0x00, 0xf0, 0x05, 0x00


	//----- nvinfo : EIATTR_KPARAM_INFO
	.align		4
.L_609:
        /*002c*/ 	.byte	0x04, 0x17
        /*002e*/ 	.short	(.L_611 - .L_610)
.L_610:
        /*0030*/ 	.word	0x00000000
        /*0034*/ 	.short	0x0005
        /*0036*/ 	.short	0x0022
        /*0038*/ 	.byte	0x00, 0xf0, 0x05, 0x00


	//----- nvinfo : EIATTR_KPARAM_INFO
	.align		4
.L_611:
        /*003c*/ 	.byte	0x04, 0x17
        /*003e*/ 	.short	(.L_613 - .L_612)
.L_612:
        /*0040*/ 	.word	0x00000000
        /*0044*/ 	.short	0x0004
        /*0046*/ 	.short	0x0021
        /*0048*/ 	.byte	0x00, 0xf0, 0x05, 0x00


	//----- nvinfo : EIATTR_KPARAM_INFO
	.align		4
.L_613:
        /*004c*/ 	.byte	0x04, 0x17
        /*004e*/ 	.short	(.L_615 - .L_614)
.L_614:
        /*0050*/ 	.word	0x00000000
        /*0054*/ 	.short	0x0003
        /*0056*/ 	.short	0x0020
        /*0058*/ 	.byte	0x00, 0xf0, 0x05, 0x00


	//----- nvinfo : EIATTR_KPARAM_INFO
	.align		4
.L_615:
        /*005c*/ 	.byte	0x04, 0x17
        /*005e*/ 	.short	(.L_617 - .L_616)
.L_616:
        /*0060*/ 	.word	0x00000000
        /*0064*/ 	.short	0x0002
        /*0066*/ 	.short	0x0008
        /*0068*/ 	.byte	0x00, 0xf0, 0x61, 0x00


	//----- nvinfo : EIATTR_KPARAM_INFO
	.align		4
.L_617:
        /*006c*/ 	.byte	0x04, 0x17
        /*006e*/ 	.short	(.L_619 - .L_618)
.L_618:
        /*0070*/ 	.word	0x00000000
        /*0074*/ 	.short	0x0001
        /*0076*/ 	.short	0x0004
        /*0078*/ 	.byte	0x00, 0xf0, 0x05, 0x00


	//----- nvinfo : EIATTR_KPARAM_INFO
	.align		4
.L_619:
        /*007c*/ 	.byte	0x04, 0x17
        /*007e*/ 	.short	(.L_621 - .L_620)
.L_620:
        /*0080*/ 	.word	0x00000000
        /*0084*/ 	.short	0x0000
        /*0086*/ 	.short	0x0000
        /*0088*/ 	.byte	0x00, 0xf0, 0x11, 0x00


	//----- nvinfo : EIATTR_MAXREG_COUNT
	.align		4
.L_621:
        /*008c*/ 	.byte	0x03, 0x1b
        /*008e*/ 	.short	0x00ff


	//----- nvinfo : EIATTR_MERCURY_ISA_VERSION
	.align		4
        /*0090*/ 	.byte	0x03, 0x5f
        /*0092*/ 	.short	0x0000


	//----- nvinfo : EIATTR_EXIT_INSTR_OFFSETS
	.align		4
        /*0094*/ 	.byte	0x04, 0x1c
        /*0096*/ 	.short	(.L_623 - .L_622)


	//   ....[0]....
.L_622:
        /*0098*/ 	.word	0x00000610


	//   ....[1]....
        /*009c*/ 	.word	0x00000670


	//----- nvinfo : EIATTR_MAX_THREADS
	.align		4
.L_623:
        /*00a0*/ 	.byte	0x04, 0x05
        /*00a2*/ 	.short	(.L_625 - .L_624)
.L_624:
        /*00a4*/ 	.word	0x00000080
        /*00a8*/ 	.word	0x00000001
        /*00ac*/ 	.word	0x00000001


	//----- nvinfo : EIATTR_CRS_STACK_SIZE
	.align		4
.L_625:
        /*00b0*/ 	.byte	0x04, 0x1e
        /*00b2*/ 	.short	(.L_627 - .L_626)
.L_626:
        /*00b4*/ 	.word	0x00000000
.L_627:


//--------------------- .nv.info._ZN2at6native29vectorized_elementwise_kernelILi2EZZZNS0_12prelu_kernelERNS_14TensorIteratorEENKUlvE_clEvENKUlvE1_clEvEUlN3c108BFloat16ES7_E_St5arrayIPcLm3EEEEviT0_T1_ --------------------------
	.section	.nv.info._ZN2at6native29vectorized_elementwise_kernelILi2EZZZNS0_12prelu_kernelERNS_14TensorIteratorEENKUlvE_clEvENKUlvE1_clEvEUlN3c108BFloat16ES7_E_St5arrayIPcLm3EEEEviT0_T1_,"",@"SHT_CUDA_INFO"
	.sectionflags	@""
	.align	4


	//----- nvinfo : EIATTR_CUDA_API_VERSION
	.align		4
        /*0000*/ 	.byte	0x04, 0x37
        /*0002*/ 	.short	(.L_629 - .L_628)
.L_628:
        /*0004*/ 	.word	0x00000082


	//----- nvinfo : EIATTR_SW2861232_WAR
	.align		4
.L_629:
        /*0008*/ 	.byte	0x01, 0x35
	.zero		2


	//----- nvinfo : EIATTR_PARAM_CBANK
	.align		4
        /*000c*/ 	.byte	0x04, 0x0a
        /*000e*/ 	.short	(.L_631 - .L_630)
	.align		4
.L_630:
        /*0010*/ 	.word	index@(.nv.constant0._ZN2at6native29vectorized_elementwise_kernelILi2EZZZNS0_12prelu_kernelERNS_14TensorIteratorEENKUlvE_clEvENKUlvE1_clEvEUlN3c108BFloat16ES7_E_St5arrayIPcLm3EEEEviT0_T1_)
        /*0014*/ 	.short	0x0160
        /*0016*/ 	.short	0x0020


	//----- nvinfo : EIATTR_CBANK_PARAM_SIZE
	.align		4
.L_631:
        /*0018*/ 	.byte	0x03, 0x19
        /*001a*/ 	.short	0x0020


	//----- nvinfo : EIATTR_KPARAM_INFO
	.align		4
        /*001c*/ 	.byte	0x04, 0x17
        /*001e*/ 	.short	(.L_633 - .L_632)
.L_632:
        /*0020*/ 	.word	0x00000000
        /*0024*/ 	.short	0x0002
        /*0026*/ 	.short	0x0008
        /*0028*/ 	.byte	0x00, 0xf0, 0x61, 0x00


	//----- nvinfo : EIATTR_KPARAM_INFO
	.align		4
.L_633:
        /*002c*/ 	.byte	0x04, 0x17
        /*002e*/ 	.short	(.L_635 - .L_634)
.L_634:
        /*0030*/ 	.word	0x00000000
        /*0034*/ 	.short	0x0001
        /*0036*/ 	.short	0x0004
        /*0038*/ 	.byte	0x00, 0xf0, 0x05, 0x00


	//----- nvinfo : EIATTR_KPARAM_INFO
	.align		4
.L_635:
        /*003c*/ 	.byte	0x04, 0x17
        /*003e*/ 	.short	(.L_637 - .L_636)
.L_636:
        /*0040*/ 	.word	0x00000000
        /*0044*/ 	.short	0x0000
        /*0046*/ 	.short	0x0000
        /*0048*/ 	.byte	0x00, 0xf0, 0x11, 0x00


	//----- nvinfo : EIATTR_MAXREG_COUNT
	.align		4
.L_637:
        /*004c*/ 	.byte	0x03, 0x1b
        /*004e*/ 	.short	0x00ff


	//----- nvinfo : EIATTR_MERCURY_ISA_VERSION
	.align		4
        /*0050*/ 	.byte	0x03, 0x5f
        /*0052*/ 	.short	0x0000


	//----- nvinfo : EIATTR_EXIT_INSTR_OFFSETS
	.align		4
        /*0054*/ 	.byte	0x04, 0x1c
        /*0056*/ 	.short	(.L_639 - .L_638)


	//   ....[0]....
.L_638:
        /*0058*/ 	.word	0x000004f0


	//   ....[1]....
        /*005c*/ 	.word	0x00001160


	//   ....[2]....
        /*0060*/ 	.word	0x000011b0


	//----- nvinfo : EIATTR_MAX_THREADS
	.align		4
.L_639:
        /*0064*/ 	.byte	0x04, 0x05
        /*0066*/ 	.short	(.L_641 - .L_640)
.L_640:
        /*0068*/ 	.word	0x00000080
        /*006c*/ 	.word	0x00000001
        /*0070*/ 	.word	0x00000001


	//----- nvinfo : EIATTR_CRS_STACK_SIZE
	.align		4
.L_641:
        /*0074*/ 	.byte	0x04, 0x1e
        /*0076*/ 	.short	(.L_643 - .L_642)
.L_642:
        /*0078*/ 	.word	0x00000000
.L_643:


//--------------------- .nv.info._ZN2at6native29vectorized_elementwise_kernelILi4EZZZNS0_12prelu_kernelERNS_14TensorIteratorEENKUlvE_clEvENKUlvE1_clEvEUlN3c108BFloat16ES7_E_St5arrayIPcLm3EEEEviT0_T1_ --------------------------
	.section	.nv.info._ZN2at6native29vectorized_elementwise_kernelILi4EZZZNS0_12prelu_kernelERNS_14TensorIteratorEENKUlvE_clEvENKUlvE1_clEvEUlN3c108BFloat16ES7_E_St5arrayIPcLm3EEEEviT0_T1_,"",@"SHT_CUDA_INFO"
	.sectionflags	@""
	.align	4


	//----- nvinfo : EIATTR_CUDA_API_VERSION
	.align		4
        /*0000*/ 	.byte	0x04, 0x37
        /*0002*/ 	.short	(.L_645 - .L_644)
.L_644:
        /*0004*/ 	.word	0x00000082


	//----- nvinfo : EIATTR_SW2861232_WAR
	.align		4
.L_645:
        /*0008*/ 	.byte	0x01, 0x35
	.zero		2


	//----- nvinfo : EIATTR_PARAM_CBANK
	.align		4
        /*000c*/ 	.byte	0x04, 0x0a
        /*000e*/ 	.short	(.L_647 - .L_646)
	.align		4
.L_646:
        /*0010*/ 	.word	index@(.nv.constant0._ZN2at6native29vectorized_elementwise_kernelILi4EZZZNS0_12prelu_kernelERNS_14TensorIteratorEENKUlvE_clEvENKUlvE1_clEvEUlN3c108BFloat16ES7_E_St5arrayIPcLm3EEEEviT0_T1_)
        /*0014*/ 	.short	0x0160
        /*0016*/ 	.short	0x0020


	//----- nvinfo : EIATTR_CBANK_PARAM_SIZE
	.align		4
.L_647:
        /*0018*/ 	.byte	0x03, 0x19
        /*001a*/ 	.short	0x0020


	//----- nvinfo : EIATTR_KPARAM_INFO
	.align		4
        /*001c*/ 	.byte	0x04, 0x17
        /*001e*/ 	.short	(.L_649 - .L_648)
.L_648:
        /*0020*/ 	.word	0x00000000
        /*0024*/ 	.short	0x0002
        /*0026*/ 	.short	0x0008
        /*0028*/ 	.byte	0x00, 0xf0, 0x61, 0x00


	//----- nvinfo : EIATTR_KPARAM_INFO
	.align		4
.L_649:
        /*002c*/ 	.byte	0x04, 0x17
        /*002e*/ 	.short	(.L_651 - .L_650)
.L_650:
        /*0030*/ 	.word	0x00000000
        /*0034*/ 	.short	0x0001
        /*0036*/ 	.short	0x0004
        /*0038*/ 	.byte	0x00, 0xf0, 0x05, 0x00


	//----- nvinfo : EIATTR_KPARAM_INFO
	.align		4
.L_651:
        /*003c*/ 	.byte	0x04, 0x17
        /*003e*/ 	.short	(.L_653 - .L_652)
.L_652:
        /*0040*/ 	.word	0x00000000
        /*0044*/ 	.short	0x0000
        /*0046*/ 	.short	0x0000
        /*0048*/ 	.byte	0x00, 0xf0, 0x11, 0x00


	//----- nvinfo : EIATTR_MAXREG_COUNT
	.align		4
.L_653:
        /*004c*/ 	.byte	0x03, 0x1b
        /*004e*/ 	.short	0x00ff


	//----- nvinfo : EIATTR_MERCURY_ISA_VERSION
	.align		4
        /*0050*/ 	.byte	0x03, 0x5f
        /*0052*/ 	.short	0x0000


	//----- nvinfo : EIATTR_EXIT_INSTR_OFFSETS
	.align		4
        /*0054*/ 	.byte	0x04, 0x1c
        /*0056*/ 	.short	(.L_655 - .L_654)


	//   ....[0]....
.L_654:
        /*0058*/ 	.word	0x000004a0


	//   ....[1]....
        /*005c*/ 	.word	0x00001110


	//   ....[2]....
        /*0060*/ 	.word	0x00001160


	//----- nvinfo : EIATTR_MAX_THREADS
	.align		4
.L_655:
        /*0064*/ 	.byte	0x04, 0x05
        /*0066*/ 	.short	(.L_657 - .L_656)
.L_656:
        /*0068*/ 	.word	0x00000080
        /*006c*/ 	.word	0x00000001
        /*0070*/ 	.word	0x00000001


	//----- nvinfo : EIATTR_CRS_STACK_SIZE
	.align		4
.L_657:
        /*0074*/ 	.byte	0x04, 0x1e
        /*0076*/ 	.short	(.L_659 - .L_658)
.L_658:
        /*0078*/ 	.word	0x00000000
.L_659:


//--------------------- .nv.info._ZN2at6native29vectorized_elementwise_kernelILi8EZZZNS0_12prelu_kernelERNS_14TensorIteratorEENKUlvE_clEvENKUlvE1_clEvEUlN3c108BFloat16ES7_E_St5arrayIPcLm3EEEEviT0_T1_ --------------------------
	.section	.nv.info._ZN2at6native29vectorized_elementwise_kernelILi8EZZZNS0_12prelu_kernelERNS_14TensorIteratorEENKUlvE_clEvENKUlvE1_clEvEUlN3c108BFloat16ES7_E_St5arrayIPcLm3EEEEviT0_T1_,"",@"SHT_CUDA_INFO"
	.sectionflags	@""
	.align	4


	//----- nvinfo : EIATTR_CUDA_API_VERSION
	.align		4
        /*0000*/ 	.byte	0x04, 0x37
        /*0002*/ 	.short	(.L_661 - .L_660)
.L_660:
        /*0004*/ 	.word	0x00000082


	//----- nvinfo : EIATTR_SW2861232_WAR
	.align		4
.L_661:
        /*0008*/ 	.byte	0x01, 0x35
	.zero		2


	//----- nvinfo : EIATTR_PARAM_CBANK
	.align		4
        /*000c*/ 	.byte	0x04, 0x0a
        /*000e*/ 	.short	(.L_663 - .L_662)
	.align		4
.L_662:
        /*0010*/ 	.word	index@(.nv.constant0._ZN2at6native29vectorized_elementwise_kernelILi8EZZZNS0_12prelu_kernelERNS_14TensorIteratorEENKUlvE_clEvENKUlvE1_clEvEUlN3c108BFloat16ES7_E_St5arrayIPcLm3EEEEviT0_T1_)
        /*0014*/ 	.short	0x0160
        /*0016*/ 	.short	0x0020


	//----- nvinfo : EIATTR_CBANK_PARAM_SIZE
	.align		4
.L_663:
        /*0018*/ 	.byte	0x03, 0x19
        /*001a*/ 	.short	0x0020


	//----- nvinfo : EIATTR_KPARAM_INFO
	.align		4
        /*001c*/ 	.byte	0x04, 0x17
        /*001e*/ 	.short	(.L_665 - .L_664)
.L_664:
        /*0020*/ 	.word	0x00000000
        /*0024*/ 	.short	0x0002
        /*0026*/ 	.short	0x0008
        /*0028*/ 	.byte	0x00, 0xf0, 0x61, 0x00


	//----- nvinfo : EIATTR_KPARAM_INFO
	.align		4
.L_665:
        /*002c*/ 	.byte	0x04, 0x17
        /*002e*/ 	.short	(.L_667 - .L_666)
.L_666:
        /*0030*/ 	.word	0x00000000
        /*0034*/ 	.short	0x0001
        /*0036*/ 	.short	0x0004
        /*0038*/ 	.byte	0x00, 0xf0, 0x05, 0x00


	//----- nvinfo : EIATTR_KPARAM_INFO
	.align		4
.L_667:
        /*003c*/ 	.byte	0x04, 0x17
        /*003e*/ 	.short	(.L_669 - .L_668)
.L_668:
        /*0040*/ 	.word	0x00000000
        /*0044*/ 	.short	0x0000
        /*0046*/ 	.short	0x0000
        /*0048*/ 	.byte	0x00, 0xf0, 0x11, 0x00


	//----- nvinfo : EIATTR_MAXREG_COUNT
	.align		4
.L_669:
        /*004c*/ 	.byte	0x03, 0x1b
        /*004e*/ 	.short	0x00ff


	//----- nvinfo : EIATTR_MERCURY_ISA_VERSION
	.align		4
        /*0050*/ 	.byte	0x03, 0x5f
        /*0052*/ 	.short	0x0000


	//----- nvinfo : EIATTR_EXIT_INSTR_OFFSETS
	.align		4
        /*0054*/ 	.byte	0x04, 0x1c
        /*0056*/ 	.short	(.L_671 - .L_670)


	//   ....[0]....
.L_670:
        /*0058*/ 	.word	0x00000010


	//----- nvinfo : EIATTR_MAX_THREADS
	.align		4
.L_671:
        /*005c*/ 	.byte	0x04, 0x05
        /*005e*/ 	.short	(.L_673 - .L_672)
.L_672:
        /*0060*/ 	.word	0x00000080
        /*0064*/ 	.word	0x00000001
        /*0068*/ 	.word	0x00000001
.L_673:


//--------------------- .nv.info._ZN2at6native18elementwise_kernelILi128ELi4EZNS0_15gpu_kernel_implIZZZNS0_12prelu_kernelERNS_14TensorIteratorEENKUlvE_clEvENKUlvE0_clEvEUlffE_EEvRNS_18TensorIteratorBaseERKT_EUliE_EEviT1_ --------------------------
	.section	.nv.info._ZN2at6native18elementwise_kernelILi128ELi4EZNS0_15gpu_kernel_implIZZZNS0_12prelu_kernelERNS_14TensorIteratorEENKUlvE_clEvENKUlvE0_clEvEUlffE_EEvRNS_18TensorIteratorBaseERKT_EUliE_EEviT1_,"",@"SHT_CUDA_INFO"
	.sectionflags	@""
	.align	4


	//----- nvinfo : EIATTR_CUDA_API_VERSION
	.align		4
        /*0000*/ 	.byte	0x04, 0x37
        /*0002*/ 	.short	(.L_675 - .L_674)
.L_674:
        /*0004*/ 	.word	0x00000082


	//----- nvinfo : EIATTR_SW2861232_WAR
	.align		4
.L_675:
        /*0008*/ 	.byte	0x01, 0x35
	.zero		2


	//----- nvinfo : EIATTR_PARAM_CBANK
	.align		4
        /*000c*/ 	.byte	0x04, 0x0a
        /*000e*/ 	.short	(.L_677 - .L_676)
	.align		4
.L_676:
        /*0010*/ 	.word	index@(.nv.constant0._ZN2at6native18elementwise_kernelILi128ELi4EZNS0_15gpu_kernel_implIZZZNS0_12prelu_kernelERNS_14TensorIteratorEENKUlvE_clEvENKUlvE0_clEvEUlffE_EEvRNS_18TensorIteratorBaseERKT_EUliE_EEviT1_)
        /*0014*/ 	.short	0x0160
        /*0016*/ 	.short	0x0290


	//----- nvinfo : EIATTR_CBANK_PARAM_SIZE
	.align		4
.L_677:
        /*0018*/ 	.byte	0x03, 0x19
        /*001a*/ 	.short	0x0290


	//----- nvinfo : EIATTR_KPARAM_INFO
	.align		4
        /*001c*/ 	.byte	0x04, 0x17
        /*001e*/ 	.short	(.L_679 - .L_678)
.L_678:
        /*0020*/ 	.word	0x00000000
        /*0024*/ 	.short	0x0001
        /*0026*/ 	.short	0x0008
        /*0028*/ 	.byte	0x00, 0xf0, 0x21, 0x0a


	//----- nvinfo : EIATTR_KPARAM_INFO
	.align		4
.L_679:
        /*002c*/ 	.byte	0x04, 0x17
        /*002e*/ 	.short	(.L_681 - .L_680)
.L_680:
        /*0030*/ 	.word	0x00000000
        /*0034*/ 	.short	0x0000
        /*0036*/ 	.short	0x0000
        /*0038*/ 	.byte	0x00, 0xf0, 0x11, 0x00


	//----- nvinfo : EIATTR_MAXREG_COUNT
	.align		4
.L_681:
        /*003c*/ 	.byte	0x03, 0x1b
        /*003e*/ 	.short	0x0080


	//----- nvinfo : EIATTR_EXTERNS
	.align		4
        /*0040*/ 	.byte	0x04, 0x0f
        /*0042*/ 	.short	(.L_683 - .L_682)


	//   ....[0]....
	.align		4
.L_682:
        /*0044*/ 	.word	index@(__assertfail)


	//----- nvinfo : EIATTR_MERCURY_ISA_VERSION
	.align		4
.L_683:
        /*0048*/ 	.byte	0x03, 0x5f
        /*004a*/ 	.short	0x0000


	//----- nvinfo : EIATTR_SYSCALL_OFFSETS
	.align		4
        /*004c*/ 	.byte	0x04, 0x46
        /*004e*/ 	.short	(.L_685 - .L_684)


	//   ....[0]....
.L_684:
        /*0050*/ 	.word	0x00001e00


	//   ....[1]....
        /*0054*/ 	.word	0x00002c10


	//   ....[2]....
        /*0058*/ 	.word	0x00003ab0


	//   ....[3]....
        /*005c*/ 	.word	0x00005900


	//   ....[4]....
        /*0060*/ 	.word	0x00006710


	//   ....[5]....
        /*0064*/ 	.word	0x000075b0


	//   ....[6]....
        /*0068*/ 	.word	0x000093d0


	//   ....[7]....
        /*006c*/ 	.word	0x0000a1e0


	//   ....[8]....
        /*0070*/ 	.word	0x0000b080


	//   ....[9]....
        /*0074*/ 	.word	0x0000ceb0


	//   ....[10]....
        /*0078*/ 	.word	0x0000dcc0


	//   ....[11]....
        /*007c*/ 	.word	0x0000eb60


	//----- nvinfo : EIATTR_EXIT_INSTR_OFFSETS
	.align		4
.L_685:
        /*0080*/ 	.byte	0x04, 0x1c
        /*0082*/ 	.short	(.L_687 - .L_686)


	//   ....[0]....
.L_686:
        /*0084*/ 	.word	0x0000b120


	//   ....[1]....
        /*0088*/ 	.word	0x0000de50


	//   ....[2]....
        /*008c*/ 	.word	0x0000de90


	//   ....[3]....
        /*0090*/ 	.word	0x0000df20


	//   ....[4]....
        /*0094*/ 	.word	0x0000df50


	//   ....[5]....
        /*0098*/ 	.word	0x0000df80


	//   ....[6]....
        /*009c*/ 	.word	0x0000e000


	//   ....[7]....
        /*00a0*/ 	.word	0x0000e030


	//   ....[8]....
        /*00a4*/ 	.word	0x0000e0c0


	//   ....[9]....
        /*00a8*/ 	.word	0x0000e100


	//   ....[10]....
        /*00ac*/ 	.word	0x0000e140


	//   ....[11]....
        /*00b0*/ 	.word	0x0000e200


	//   ....[12]....
        /*00b4*/ 	.word	0x0000e250


	//   ....[13]....
        /*00b8*/ 	.word	0x0000e3d0


	//   ....[14]....
        /*00bc*/ 	.word	0x0000e520


	//   ....[15]....
        /*00c0*/ 	.word	0x0000e550


	//   ....[16]....
        /*00c4*/ 	.word	0x0000e600


	//   ....[17]....
        /*00c8*/ 	.word	0x0000e770


	//   ....[18]....
        /*00cc*/ 	.word	0x0000e8e0


	//   ....[19]....
        /*00d0*/ 	.word	0x0000ea30


	//   ....[20]....
        /*00d4*/ 	.word	0x0000eb70


	//   ....[21]....
        /*00d8*/ 	.word	0x0000eba0


	//   ....[22]....
        /*00dc*/ 	.word	0x0000ebd0


	//----- nvinfo : EIATTR_MAX_THREADS
	.align		4
.L_687:
        /*00e0*/ 	.byte	0x04, 0x05
        /*00e2*/ 	.short	(.L_689 - .L_688)
.L_688:
        /*00e4*/ 	.word	0x00000080
        /*00e8*/ 	.word	0x00000001
        /*00ec*/ 	.word	0x00000001


	//----- nvinfo : EIATTR_CRS_STACK_SIZE
	.align		4
.L_689:
        /*00f0*/ 	.byte	0x04, 0x1e
        /*00f2*/ 	.short	(.L_691 - .L_690)
.L_690:
        /*00f4*/ 	.word	0x00000000
.L_691:


//--------------------- .nv.info._ZN2at6native27unrolled_elementwise_kernelIZZZNS0_12prelu_kernelERNS_14TensorIteratorEENKUlvE_clEvENKUlvE0_clEvEUlffE_St5arrayIPcLm3EELi4E23TrivialOffsetCalculatorILi2EjESA_ILi1EjENS0_6memory12LoadWithCastILi2EEENSD_13StoreWithCastILi1EEEEEviT_T0_T2_T3_T4_T5_ --------------------------
	.section	.nv.info._ZN2at6native27unrolled_elementwise_kernelIZZZNS0_12prelu_kernelERNS_14TensorIteratorEENKUlvE_clEvENKUlvE0_clEvEUlffE_St5arrayIPcLm3EELi4E23TrivialOffsetCalculatorILi2EjESA_ILi1EjENS0_6memory12LoadWithCastILi2EEENSD_13StoreWithCastILi1EEEEEviT_T0_T2_T3_T4_T5_,"",@"SHT_CUDA_INFO"
	.sectionflags	@""
	.align	4


	//----- nvinfo : EIATTR_CUDA_API_VERSION
	.align		4
        /*0000*/ 	.byte	0x04, 0x37
        /*0002*/ 	.short	(.L_693 - .L_692)
.L_692:
        /*0004*/ 	.word	0x00000082


	//----- nvinfo : EIATTR_SW2861232_WAR
	.align		4
.L_693:
        /*0008*/ 	.byte	0x01, 0x35
	.zero		2


	//----- nvinfo : EIATTR_PARAM_CBANK
	.align		4
        /*000c*/ 	.byte	0x04, 0x0a
        /*000e*/ 	.short	(.L_695 - .L_694)
	.align		4
.L_694:
        /*0010*/ 	.word	index@(.nv.constant0._ZN2at6native27unrolled_elementwise_kernelIZZZNS0_12prelu_kernelERNS_14TensorIteratorEENKUlvE_clEvENKUlvE0_clEvEUlffE_St5arrayIPcLm3EELi4E23TrivialOffsetCalculatorILi2EjESA_ILi1EjENS0_6memory12LoadWithCastILi2EEENSD_13StoreWithCastILi1EEEEEviT_T0_T2_T3_T4_T5_)
        /*0014*/ 	.short	0x0160
        /*0016*/ 	.short	0x0038


	//----- nvinfo : EIATTR_CBANK_PARAM_SIZE
	.align		4
.L_695:
        /*0018*/ 	.byte	0x03, 0x19
        /*001a*/ 	.short	0x0038


	//----- nvinfo : EIATTR_KPARAM_INFO
	.align		4
        /*001c*/ 	.byte	0x04, 0x17
        /*001e*/ 	.short	(.L_697 - .L_696)
.L_696:
        /*0020*/ 	.word	0x00000000
        /*0024*/ 	.short	0x0006
        /*0026*/ 	.short	0x0030
        /*0028*/ 	.byte	0x00, 0xf0, 0x21, 0x00


	//----- nvinfo : EIATTR_KPARAM_INFO
	.align		4
.L_697:
        /*002c*/ 	.byte	0x04, 0x17
        /*002e*/ 	.short	(.L_699 - .L_698)
.L_698:
        /*0030*/ 	.word	0x00000000
        /*0034*/ 	.short	0x0005
        /*0036*/ 	.short	0x0024
        /*0038*/ 	.byte	0x00, 0xf0, 0x31, 0x00


	//----- nvinfo : EIATTR_KPARAM_INFO
	.align		4
.L_699:
        /*003c*/ 	.byte	0x04, 0x17
        /*003e*/ 	.short	(.L_701 - .L_700)
.L_700:
        /*0040*/ 	.word	0x00000000
        /*0044*/ 	.short	0x0004
        /*0046*/ 	.short	0x0021
        /*0048*/ 	.byte	0x00, 0xf0, 0x05, 0x00


	//----- nvinfo : EIATTR_KPARAM_INFO
	.align		4
.L_701:
        /*004c*/ 	.byte	0x04, 0x17
        /*004e*/ 	.short	(.L_703 - .L_702)
.L_702:
        /*0050*/ 	.word	0x00000000
        /*0054*/ 	.short	0x0003
        /*0056*/ 	.short	0x0020
        /*0058*/ 	.byte	0x00, 0xf0, 0x05, 0x00


	//----- nvinfo : EIATTR_KPARAM_INFO
	.align		4
.L_703:
        /*005c*/ 	.byte	0x04, 0x17
        /*005e*/ 	.short	(.L_705 - .L_704)
.L_704:
        /*0060*/ 	.word	0x00000000
        /*0064*/ 	.short	0x0002
        /*0066*/ 	.short	0x0008
        /*0068*/ 	.byte	0x00, 0xf0, 0x61, 0x00


	//----- nvinfo : EIATTR_KPARAM_INFO
	.align		4
.L_705:
        /*006c*/ 	.byte	0x04, 0x17
        /*006e*/ 	.short	(.L_707 - .L_706)
.L_706:
        /*0070*/ 	.word	0x00000000
        /*0074*/ 	.short	0x0001
        /*0076*/ 	.short	0x0004
        /*0078*/ 	.byte	0x00, 0xf0, 0x05, 0x00


	//----- nvinfo : EIATTR_KPARAM_INFO
	.align		4
.L_707:
        /*007c*/ 	.byte	0x04, 0x17
        /*007e*/ 	.short	(.L_709 - .L_708)
.L_708:
        /*0080*/ 	.word	0x00000000
        /*0084*/ 	.short	0x0000
        /*0086*/ 	.short	0x0000
        /*0088*/ 	.byte	0x00, 0xf0, 0x11, 0x00


	//----- nvinfo : EIATTR_MAXREG_COUNT
	.align		4
.L_709:
        /*008c*/ 	.byte	0x03, 0x1b
        /*008e*/ 	.short	0x00ff


	//----- nvinfo : EIATTR_EXTERNS
	.align		4
        /*0090*/ 	.byte	0x04, 0x0f
        /*0092*/ 	.short	(.L_711 - .L_710)


	//   ....[0]....
	.align		4
.L_710:
        /*0094*/ 	.word	index@(__assertfail)


	//----- nvinfo : EIATTR_MERCURY_ISA_VERSION
	.align		4
.L_711:
        /*0098*/ 	.byte	0x03, 0x5f
        /*009a*/ 	.short	0x0000


	//----- nvinfo : EIATTR_SYSCALL_OFFSETS
	.align		4
        /*009c*/ 	.byte	0x04, 0x46
        /*009e*/ 	.short	(.L_713 - .L_712)


	//   ....[0]....
.L_712:
        /*00a0*/ 	.word	0x00000e70


	//   ....[1]....
        /*00a4*/ 	.word	0x00001c70


	//   ....[2]....
        /*00a8*/ 	.word	0x00002af0


	//   ....[3]....
        /*00ac*/ 	.word	0x000038f0


	//   ....[4]....
        /*00b0*/ 	.word	0x00004780


	//   ....[5]....
        /*00b4*/ 	.word	0x00005580


	//   ....[6]....
        /*00b8*/ 	.word	0x000063f0


	//   ....[7]....
        /*00bc*/ 	.word	0x000071c0


	//   ....[8]....
        /*00c0*/ 	.word	0x00008150


	//   ....[9]....
        /*00c4*/ 	.word	0x00009030


	//   ....[10]....
        /*00c8*/ 	.word	0x00009f00


	//   ....[11]....
        /*00cc*/ 	.word	0x0000add0


	//----- nvinfo : EIATTR_EXIT_INSTR_OFFSETS
	.align		4
.L_713:
        /*00d0*/ 	.byte	0x04, 0x1c
        /*00d2*/ 	.short	(.L_715 - .L_714)


	//   ....[0]....
.L_714:
        /*00d4*/ 	.word	0x00009fa0


	//   ....[1]....
        /*00d8*/ 	.word	0x0000a0c0


	//   ....[2]....
        /*00dc*/ 	.word	0x0000a100


	//   ....[3]....
        /*00e0*/ 	.word	0x0000a190


	//   ....[4]....
        /*00e4*/ 	.word	0x0000a1c0


	//   ....[5]....
        /*00e8*/ 	.word	0x0000a1f0


	//   ....[6]....
        /*00ec*/ 	.word	0x0000a270


	//   ....[7]....
        /*00f0*/ 	.word	0x0000a2a0


	//   ....[8]....
        /*00f4*/ 	.word	0x0000a330


	//   ....[9]....
        /*00f8*/ 	.word	0x0000a370


	//   ....[10]....
        /*00fc*/ 	.word	0x0000a3b0


	//   ....[11]....
        /*0100*/ 	.word	0x0000a470


	//   ....[12]....
        /*0104*/ 	.word	0x0000a4c0


	//   ....[13]....
        /*0108*/ 	.word	0x0000a640


	//   ....[14]....
        /*010c*/ 	.word	0x0000a790


	//   ....[15]....
        /*0110*/ 	.word	0x0000a7c0


	//   ....[16]....
        /*0114*/ 	.word	0x0000a870


	//   ....[17]....
        /*0118*/ 	.word	0x0000a9e0


	//   ....[18]....
        /*011c*/ 	.word	0x0000ab50


	//   ....[19]....
        /*0120*/ 	.word	0x0000aca0


	//   ....[20]....
        /*0124*/ 	.word	0x0000ade0


	//   ....[21]....
        /*0128*/ 	.word	0x0000ae10


	//   ....[22]....
        /*012c*/ 	.word	0x0000ae40


	//----- nvinfo : EIATTR_MAX_THREADS
	.align		4
.L_715:
        /*0130*/ 	.byte	0x04, 0x05
        /*0132*/ 	.short	(.L_717 - .L_716)
.L_716:
        /*0134*/ 	.word	0x00000080
        /*0138*/ 	.word	0x00000001
        /*013c*/ 	.word	0x00000001


	//----- nvinfo : EIATTR_CRS_STACK_SIZE
	.align		4
.L_717:
        /*0140*/ 	.byte	0x04, 0x1e
        /*0142*/ 	.short	(.L_719 - .L_718)
.L_718:
        /*0144*/ 	.word	0x00000000
.L_719:


//--------------------- .nv.info._ZN2at6native18elementwise_kernelILi128ELi2EZNS0_22gpu_kernel_impl_nocastIZZZNS0_12prelu_kernelERNS_14TensorIteratorEENKUlvE_clEvENKUlvE0_clEvEUlffE_EEvRNS_18TensorIteratorBaseERKT_EUliE_EEviT1_ --------------------------
	.section	.nv.info._ZN2at6native18elementwise_kernelILi128ELi2EZNS0_22gpu_kernel_impl_nocastIZZZNS0_12prelu_kernelERNS_14TensorIteratorEENKUlvE_clEvENKUlvE0_clEvEUlffE_EEvRNS_18TensorIteratorBaseERKT_EUliE_EEviT1_,"",@"SHT_CUDA_INFO"
	.sectionflags	@""
	.align	4


	//----- nvinfo : EIATTR_CUDA_API_VERSION
	.align		4
        /*0000*/ 	.byte	0x04, 0x37
        /*0002*/ 	.short	(.L_721 - .L_720)
.L_720:
        /*0004*/ 	.word	0x00000082


	//----- nvinfo : EIATTR_SW2861232_WAR
	.align		4
.L_721:
        /*0008*/ 	.byte	0x01, 0x35
	.zero		2


	//----- nvinfo : EIATTR_PARAM_CBANK
	.align		4
        /*000c*/ 	.byte	0x04, 0x0a
        /*000e*/ 	.short	(.L_723 - .L_722)
	.align		4
.L_722:
        /*0010*/ 	.word	index@(.nv.constant0._ZN2at6native18elementwise_kernelILi128ELi2EZNS0_22gpu_kernel_impl_nocastIZZZNS0_12prelu_kernelERNS_14TensorIteratorEENKUlvE_clEvENKUlvE0_clEvEUlffE_EEvRNS_18TensorIteratorBaseERKT_EUliE_EEviT1_)
        /*0014*/ 	.short	0x0160
        /*0016*/ 	.short	0x0290


	//----- nvinfo : EIATTR_CBANK_PARAM_SIZE
	.align		4
.L_723:
        /*0018*/ 	.byte	0x03, 0x19
        /*001a*/ 	.short	0x0290


	//----- nvinfo : EIATTR_KPARAM_INFO
	.align		4
        /*001c*/ 	.byte	0x04, 0x17
        /*001e*/ 	.short	(.L_725 - .L_724)
.L_724:
        /*0020*/ 	.word	0x00000000
        /*0024*/ 	.short	0x0001
        /*0026*/ 	.short	0x0008
        /*0028*/ 	.byte	0x00, 0xf0, 0x21, 0x0a


	//----- nvinfo : EIATTR_KPARAM_INFO
	.align		4
.L_725:
        /*002c*/ 	.byte	0x04, 0x17
        /*002e*/ 	.short	(.L_727 - .L_726)
.L_726:
        /*0030*/ 	.word	0x00000000
        /*0034*/ 	.short	0x0000
        /*0036*/ 	.short	0x0000
        /*0038*/ 	.byte	0x00, 0xf0, 0x11, 0x00


	//----- nvinfo : EIATTR_MAXREG_COUNT
	.align		4
.L_727:
        /*003c*/ 	.byte	0x03, 0x1b
        /*003e*/ 	.short	0x0080


	//----- nvinfo : EIATTR_MERCURY_ISA_VERSION
	.align		4
        /*0040*/ 	.byte	0x03, 0x5f
        /*0042*/ 	.short	0x0000


	//----- nvinfo : EIATTR_EXIT_INSTR_OFFSETS
	.align		4
        /*0044*/ 	.byte	0x04, 0x1c
        /*0046*/ 	.short	(.L_729 - .L_728)


	//   ....[0]....
.L_728:
        /*0048*/ 	.word	0x00001140


	//   ....[1]....
        /*004c*/ 	.word	0x000021d0


	//----- nvinfo : EIATTR_MAX_THREADS
	.align		4
.L_729:
        /*0050*/ 	.byte	0x04, 0x05
        /*0052*/ 	.short	(.L_731 - .L_730)
.L_730:
        /*0054*/ 	.word	0x00000080
        /*0058*/ 	.word	0x00000001
        /*005c*/ 	.word	0x00000001


	//----- nvinfo : EIATTR_CRS_STACK_SIZE
	.align		4
.L_731:
        /*0060*/ 	.byte	0x04, 0x1e
        /*0062*/ 	.short	(.L_733 - .L_732)
.L_732:
        /*0064*/ 	.word	0x00000000
.L_733:


//--------------------- .nv.info._ZN2at6native27unrolled_elementwise_kernelIZZZNS0_12prelu_kernelERNS_14TensorIteratorEENKUlvE_clEvENKUlvE0_clEvEUlffE_St5arrayIPcLm3EELi4E23TrivialOffsetCalculatorILi2EjESA_ILi1EjENS0_6memory15LoadWithoutCastENSD_16StoreWithoutCastEEEviT_T0_T2_T3_T4_T5_ --------------------------
	.section	.nv.info._ZN2at6native27unrolled_elementwise_kernelIZZZNS0_12prelu_kernelERNS_14TensorIteratorEENKUlvE_clEvENKUlvE0_clEvEUlffE_St5arrayIPcLm3EELi4E23TrivialOffsetCalculatorILi2EjESA_ILi1EjENS0_6memory15LoadWithoutCastENSD_16StoreWithoutCastEEEviT_T0_T2_T3_T4_T5_,"",@"SHT_CUDA_INFO"
	.sectionflags	@""
	.align	4


	//----- nvinfo : EIATTR_CUDA_API_VERSION
	.align		4
        /*0000*/ 	.byte	0x04, 0x37
        /*0002*/ 	.short	(.L_735 - .L_734)
.L_734:
        /*0004*/ 	.word	0x00000082


	//----- nvinfo : EIATTR_SW2861232_WAR
	.align		4
.L_735:
        /*0008*/ 	.byte	0x01, 0x35
	.zero		2


	//----- nvinfo : EIATTR_PARAM_CBANK
	.align		4
        /*000c*/ 	.byte	0x04, 0x0a
        /*000e*/ 	.short	(.L_737 - .L_736)
	.align		4
.L_736:
        /*0010*/ 	.word	index@(.nv.constant0._ZN2at6native27unrolled_elementwise_kernelIZZZNS0_12prelu_kernelERNS_14TensorIteratorEENKUlvE_clEvENKUlvE0_clEvEUlffE_St5arrayIPcLm3EELi4E23TrivialOffsetCalculatorILi2EjESA_ILi1EjENS0_6memory15LoadWithoutCastENSD_16StoreWithoutCastEEEviT_T0_T2_T3_T4_T5_)
        /*0014*/ 	.short	0x0160
        /*0016*/ 	.short	0x0024


	//----- nvinfo : EIATTR_CBANK_PARAM_SIZE
	.align		4
.L_737:
        /*0018*/ 	.byte	0x03, 0x19
        /*001a*/ 	.short	0x0024


	//----- nvinfo : EIATTR_KPARAM_INFO
	.align		4
        /*001c*/ 	.byte	0x04, 0x17
        /*001e*/ 	.short	(.L_739 - .L_738)
.L_738:
        /*0020*/ 	.word	0x00000000
        /*0024*/ 	.short	0x0006
        /*0026*/ 	.short	0x0023
        /*0028*/ 	.byte	0x00, 0xf0, 0x05, 0x00


	//----- nvinfo : EIATTR_KPARAM_INFO
	.align		4
.L_739:
        /*002c*/ 	.byte	0x04, 0x17
        /*002e*/ 	.short	(.L_741 - .L_740)
.L_740:
        /*0030*/ 	.word	0x00000000
        /*0034*/ 	.short	0x0005
        /*0036*/ 	.short	0x0022
        /*0038*/ 	.byte	0x00, 0xf0, 0x05, 0x00


	//----- nvinfo : EIATTR_KPARAM_INFO
	.align		4
.L_741:
        /*003c*/ 	.byte	0x04, 0x17
        /*003e*/ 	.short	(.L_743 - .L_742)
.L_742:
        /*0040*/ 	.word	0x00000000
        /*0044*/ 	.short	0x0004
        /*0046*/ 	.short	0x0021
        /*0048*/ 	.byte	0x00, 0xf0, 0x05, 0x00


	//----- nvinfo : EIATTR_KPARAM_INFO
	.align		4
.L_743:
        /*004c*/ 	.byte	0x04, 0x17
        /*004e*/ 	.short	(.L_745 - .L_744)
.L_744:
        /*0050*/ 	.word	0x00000000
        /*0054*/ 	.short	0x0003
        /*0056*/ 	.short	0x0020
        /*0058*/ 	.byte	0x00, 0xf0, 0x05, 0x00


	//----- nvinfo : EIATTR_KPARAM_INFO
	.align		4
.L_745:
        /*005c*/ 	.byte	0x04, 0x17
        /*005e*/ 	.short	(.L_747 - .L_746)
.L_746:
        /*0060*/ 	.word	0x00000000
        /*0064*/ 	.short	0x0002
        /*0066*/ 	.short	0x0008
        /*0068*/ 	.byte	0x00, 0xf0, 0x61, 0x00


	//----- nvinfo : EIATTR_KPARAM_INFO
	.align		4
.L_747:
        /*006c*/ 	.byte	0x04, 0x17
        /*006e*/ 	.short	(.L_749 - .L_748)
.L_748:
        /*0070*/ 	.word	0x00000000
        /*0074*/ 	.short	0x0001
        /*0076*/ 	.short	0x0004
        /*0078*/ 	.byte	0x00, 0xf0, 0x05, 0x00


	//----- nvinfo : EIATTR_KPARAM_INFO
	.align		4
.L_749:
        /*007c*/ 	.byte	0x04, 0x17
        /*007e*/ 	.short	(.L_751 - .L_750)
.L_750:
        /*0080*/ 	.word	0x00000000
        /*0084*/ 	.short	0x0000
        /*0086*/ 	.short	0x0000
        /*0088*/ 	.byte	0x00, 0xf0, 0x11, 0x00


	//----- nvinfo : EIATTR_MAXREG_COUNT
	.align		4
.L_751:
        /*008c*/ 	.byte	0x03, 0x1b
        /*008e*/ 	.short	0x00ff


	//----- nvinfo : EIATTR_MERCURY_ISA_VERSION
	.align		4
        /*0090*/ 	.byte	0x03, 0x5f
        /*0092*/ 	.short	0x0000


	//----- nvinfo : EIATTR_EXIT_INSTR_OFFSETS
	.align		4
        /*0094*/ 	.byte	0x04, 0x1c
        /*0096*/ 	.short	(.L_753 - .L_752)


	//   ....[0]....
.L_752:
        /*0098*/ 	.word	0x00000480


	//   ....[1]....
        /*009c*/ 	.word	0x000004e0


	//----- nvinfo : EIATTR_MAX_THREADS
	.align		4
.L_753:
        /*00a0*/ 	.byte	0x04, 0x05
        /*00a2*/ 	.short	(.L_755 - .L_754)
.L_754:
        /*00a4*/ 	.word	0x00000080
        /*00a8*/ 	.word	0x00000001
        /*00ac*/ 	.word	0x00000001


	//----- nvinfo : EIATTR_CRS_STACK_SIZE
	.align		4
.L_755:
        /*00b0*/ 	.byte	0x04, 0x1e
        /*00b2*/ 	.short	(.L_757 - .L_756)
.L_756:
        /*00b4*/ 	.word	0x00000000
.L_757:


//--------------------- .nv.info._ZN2at6native29vectorized_elementwise_kernelILi2EZZZNS0_12prelu_kernelERNS_14TensorIteratorEENKUlvE_clEvENKUlvE0_clEvEUlffE_St5arrayIPcLm3EEEEviT0_T1_ --------------------------
	.section	.nv.info._ZN2at6native29vectorized_elementwise_kernelILi2EZZZNS0_12prelu_kernelERNS_14TensorIteratorEENKUlvE_clEvENKUlvE0_clEvEUlffE_St5arrayIPcLm3EEEEviT0_T1_,"",@"SHT_CUDA_INFO"
	.sectionflags	@""
	.align	4


	//----- nvinfo : EIATTR_CUDA_API_VERSION
	.align		4
        /*0000*/ 	.byte	0x04, 0x37
        /*0002*/ 	.short	(.L_759 - .L_758)
.L_758:
        /*0004*/ 	.word	0x00000082


	//----- nvinfo : EIATTR_SW2861232_WAR
	.align		4
.L_759:
        /*0008*/ 	.byte	0x01, 0x35
	.zero		2


	//----- nvinfo : EIATTR_PARAM_CBANK
	.align		4
        /*000c*/ 	.byte	0x04, 0x0a
        /*000e*/ 	.short	(.L_761 - .L_760)
	.align		4
.L_760:
        /*0010*/ 	.word	index@(.nv.constant0._ZN2at6native29vectorized_elementwise_kernelILi2EZZZNS0_12prelu_kernelERNS_14TensorIteratorEENKUlvE_clEvENKUlvE0_clEvEUlffE_St5arrayIPcLm3EEEEviT0_T1_)
        /*0014*/ 	.short	0x0160
        /*0016*/ 	.short	0x0020


	//----- nvinfo : EIATTR_CBANK_PARAM_SIZE
	.align		4
.L_761:
        /*0018*/ 	.byte	0x03, 0x19
        /*001a*/ 	.short	0x0020


	//----- nvinfo : EIATTR_KPARAM_INFO
	.align		4
        /*001c*/ 	.byte	0x04, 0x17
        /*001e*/ 	.short	(.L_763 - .L_762)
.L_762:
        /*0020*/ 	.word	0x00000000
        /*0024*/ 	.short	0x0002
        /*0026*/ 	.short	0x0008
        /*0028*/ 	.byte	0x00, 0xf0, 0x61, 0x00


	//----- nvinfo : EIATTR_KPARAM_INFO
	.align		4
.L_763:
        /*002c*/ 	.byte	0x04, 0x17
        /*002e*/ 	.short	(.L_765 - .L_764)
.L_764:
        /*0030*/ 	.word	0x00000000
        /*0034*/ 	.short	0x0001
        /*0036*/ 	.short	0x0004
        /*0038*/ 	.byte	0x00, 0xf0, 0x05, 0x00


	//----- nvinfo : EIATTR_KPARAM_INFO
	.align		4
.L_765:
        /*003c*/ 	.byte	0x04, 0x17
        /*003e*/ 	.short	(.L_767 - .L_766)
.L_766:
        /*0040*/ 	.word	0x00000000
        /*0044*/ 	.short	0x0000
        /*0046*/ 	.short	0x0000
        /*0048*/ 	.byte	0x00, 0xf0, 0x11, 0x00


	//----- nvinfo : EIATTR_MAXREG_COUNT
	.align		4
.L_767:
        /*004c*/ 	.byte	0x03, 0x1b
        /*004e*/ 	.short	0x00ff


	//----- nvinfo : EIATTR_MERCURY_ISA_VERSION
	.align		4
        /*0050*/ 	.byte	0x03, 0x5f
        /*0052*/ 	.short	0x0000


	//----- nvinfo : EIATTR_EXIT_INSTR_OFFSETS
	.align		4
        /*0054*/ 	.byte	0x04, 0x1c
        /*0056*/ 	.short	(.L_769 - .L_768)


	//   ....[0]....
.L_768:
        /*0058*/ 	.word	0x000002b0


	//   ....[1]....
        /*005c*/ 	.word	0x00000bf0


	//   ....[2]....
        /*0060*/ 	.word	0x00000c40


	//----- nvinfo : EIATTR_MAX_THREADS
	.align		4
.L_769:
        /*0064*/ 	.byte	0x04, 0x05
        /*0066*/ 	.short	(.L_771 - .L_770)
.L_770:
        /*0068*/ 	.word	0x00000080
        /*006c*/ 	.word	0x00000001
        /*0070*/ 	.word	0x00000001


	//----- nvinfo : EIATTR_CRS_STACK_SIZE
	.align		4
.L_771:
        /*0074*/ 	.byte	0x04, 0x1e
        /*0076*/ 	.short	(.L_773 - .L_772)
.L_772:
        /*0078*/ 	.word	0x00000000
.L_773:


//--------------------- .nv.info._ZN2at6native29vectorized_elementwise_kernelILi4EZZZNS0_12prelu_kernelERNS_14TensorIteratorEENKUlvE_clEvENKUlvE0_clEvEUlffE_St5arrayIPcLm3EEEEviT0_T1_ --------------------------
	.section	.nv.info._ZN2at6native29vectorized_elementwise_kernelILi4EZZZNS0_12prelu_kernelERNS_14TensorIteratorEENKUlvE_clEvENKUlvE0_clEvEUlffE_St5arrayIPcLm3EEEEviT0_T1_,"",@"SHT_CUDA_INFO"
	.sectionflags	@""
	.align	4


	//----- nvinfo : EIATTR_CUDA_API_VERSION
	.align		4
        /*0000*/ 	.byte	0x04, 0x37
        /*0002*/ 	.short	(.L_775 - .L_774)
.L_774:
        /*0004*/ 	.word	0x00000082


	//----- nvinfo : EIATTR_SW2861232_WAR
	.align		4
.L_775:
        /*0008*/ 	.byte	0x01, 0x35
	.zero		2


	//----- nvinfo : EIATTR_PARAM_CBANK
	.align		4
        /*000c*/ 	.byte	0x04, 0x0a
        /*000e*/ 	.short	(.L_777 - .L_776)
	.align		4
.L_776:
        /*0010*/ 	.word	index@(.nv.constant0._ZN2at6native29vectorized_elementwise_kernelILi4EZZZNS0_12prelu_kernelERNS_14TensorIteratorEENKUlvE_clEvENKUlvE0_clEvEUlffE_St5arrayIPcLm3EEEEviT0_T1_)
        /*0014*/ 	.short	0x0160
        /*0016*/ 	.short	0x0020


	//----- nvinfo : EIATTR_CBANK_PARAM_SIZE
	.align		4
.L_777:
        /*0018*/ 	.byte	0x03, 0x19
        /*001a*/ 	.short	0x0020


	//----- nvinfo : EIATTR_KPARAM_INFO
	.align		4
        /*001c*/ 	.byte	0x04, 0x17
        /*001e*/ 	.short	(.L_779 - .L_778)
.L_778:
        /*0020*/ 	.word	0x00000000
        /*0024*/ 	.short	0x0002
        /*0026*/ 	.short	0x0008
        /*0028*/ 	.byte	0x00, 0xf0, 0x61, 0x00


	//----- nvinfo : EIATTR_KPARAM_INFO
	.align		4
.L_779:
        /*002c*/ 	.byte	0x04, 0x17
        /*002e*/ 	.short	(.L_781 - .L_780)
.L_780:
        /*0030*/ 	.word	0x00000000
        /*0034*/ 	.short	0x0001
        /*0036*/ 	.short	0x0004
        /*0038*/ 	.byte	0x00, 0xf0, 0x05, 0x00


	//----- nvinfo : EIATTR_KPARAM_INFO
	.align		4
.L_781:
        /*003c*/ 	.byte	0x04, 0x17
        /*003e*/ 	.short	(.L_783 - .L_782)
.L_782:
        /*0040*/ 	.word	0x00000000
        /*0044*/ 	.short	0x0000
        /*0046*/ 	.short	0x0000
        /*0048*/ 	.byte	0x00, 0xf0, 0x11, 0x00


	//----- nvinfo : EIATTR_MAXREG_COUNT
	.align		4
.L_783:
        /*004c*/ 	.byte	0x03, 0x1b
        /*004e*/ 	.short	0x00ff


	//----- nvinfo : EIATTR_MERCURY_ISA_VERSION
	.align		4
        /*0050*/ 	.byte	0x03, 0x5f
        /*0052*/ 	.short	0x0000


	//----- nvinfo : EIATTR_EXIT_INSTR_OFFSETS
	.align		4
        /*0054*/ 	.byte	0x04, 0x1c
        /*0056*/ 	.short	(.L_785 - .L_784)


	//   ....[0]....
.L_784:
        /*0058*/ 	.word	0x00000250


	//   ....[1]....
        /*005c*/ 	.word	0x00000b90


	//   ....[2]....
        /*0060*/ 	.word	0x00000be0


	//----- nvinfo : EIATTR_MAX_THREADS
	.align		4
.L_785:
        /*0064*/ 	.byte	0x04, 0x05
        /*0066*/ 	.short	(.L_787 - .L_786)
.L_786:
        /*0068*/ 	.word	0x00000080
        /*006c*/ 	.word	0x00000001
        /*0070*/ 	.word	0x00000001


	//----- nvinfo : EIATTR_CRS_STACK_SIZE
	.align		4
.L_787:
        /*0074*/ 	.byte	0x04, 0x1e
        /*0076*/ 	.short	(.L_789 - .L_788)
.L_788:
        /*0078*/ 	.word	0x00000000
.L_789:


//--------------------- .nv.info._ZN2at6native29vectorized_elementwise_kernelILi8EZZZNS0_12prelu_kernelERNS_14TensorIteratorEENKUlvE_clEvENKUlvE0_clEvEUlffE_St5arrayIPcLm3EEEEviT0_T1_ --------------------------
	.section	.nv.info._ZN2at6native29vectorized_elementwise_kernelILi8EZZZNS0_12prelu_kernelERNS_14TensorIteratorEENKUlvE_clEvENKUlvE0_clEvEUlffE_St5arrayIPcLm3EEEEviT0_T1_,"",@"SHT_CUDA_INFO"
	.sectionflags	@""
	.align	4


	//----- nvinfo : EIATTR_CUDA_API_VERSION
	.align		4
        /*0000*/ 	.byte	0x04, 0x37
        /*0002*/ 	.short	(.L_791 - .L_790)
.L_790:
        /*0004*/ 	.word	0x00000082


	//----- nvinfo : EIATTR_SW2861232_WAR
	.align		4
.L_791:
        /*0008*/ 	.byte	0x01, 0x35
	.zero		2


	//----- nvinfo : EIATTR_PARAM_CBANK
	.align		4
        /*000c*/ 	.byte	0x04, 0x0a
        /*000e*/ 	.short	(.L_793 - .L_792)
	.align		4
.L_792:
        /*0010*/ 	.word	index@(.nv.constant0._ZN2at6native29vectorized_elementwise_kernelILi8EZZZNS0_12prelu_kernelERNS_14TensorIteratorEENKUlvE_clEvENKUlvE0_clEvEUlffE_St5arrayIPcLm3EEEEviT0_T1_)
        /*0014*/ 	.short	0x0160
        /*0016*/ 	.short	0x0020


	//----- nvinfo : EIATTR_CBANK_PARAM_SIZE
	.align		4
.L_793:
        /*0018*/ 	.byte	0x03, 0x19
        /*001a*/ 	.short	0x0020


	//----- nvinfo : EIATTR_KPARAM_INFO
	.align		4
        /*001c*/ 	.byte	0x04, 0x17
        /*001e*/ 	.short	(.L_795 - .L_794)
.L_794:
        /*0020*/ 	.word	0x00000000
        /*0024*/ 	.short	0x0002
        /*0026*/ 	.short	0x0008
        /*0028*/ 	.byte	0x00, 0xf0, 0x61, 0x00


	//----- nvinfo : EIATTR_KPARAM_INFO
	.align		4
.L_795:
        /*002c*/ 	.byte	0x04, 0x17
        /*002e*/ 	.short	(.L_797 - .L_796)
.L_796:
        /*0030*/ 	.word	0x00000000
        /*0034*/ 	.short	0x0001
        /*0036*/ 	.short	0x0004
        /*0038*/ 	.byte	0x00, 0xf0, 0x05, 0x00


	//----- nvinfo : EIATTR_KPARAM_INFO
	.align		4
.L_797:
        /*003c*/ 	.byte	0x04, 0x17
        /*003e*/ 	.short	(.L_799 - .L_798)
.L_798:
        /*0040*/ 	.word	0x00000000
        /*0044*/ 	.short	0x0000
        /*0046*/ 	.short	0x0000
        /*0048*/ 	.byte	0x00, 0xf0, 0x11, 0x00


	//----- nvinfo : EIATTR_MAXREG_COUNT
	.align		4
.L_799:
        /*004c*/ 	.byte	0x03, 0x1b
        /*004e*/ 	.short	0x00ff


	//----- nvinfo : EIATTR_MERCURY_ISA_VERSION
	.align		4
        /*0050*/ 	.byte	0x03, 0x5f
        /*0052*/ 	.short	0x0000


	//----- nvinfo : EIATTR_EXIT_INSTR_OFFSETS
	.align		4
        /*0054*/ 	.byte	0x04, 0x1c
        /*0056*/ 	.short	(.L_801 - .L_800)


	//   ....[0]....
.L_800:
        /*0058*/ 	.word	0x00000010


	//----- nvinfo : EIATTR_MAX_THREADS
	.align		4
.L_801:
        /*005c*/ 	.byte	0x04, 0x05
        /*005e*/ 	.short	(.L_803 - .L_802)
.L_802:
        /*0060*/ 	.word	0x00000080
        /*0064*/ 	.word	0x00000001
        /*0068*/ 	.word	0x00000001
.L_803:


//--------------------- .nv.info._ZN2at6native18elementwise_kernelILi128ELi4EZNS0_15gpu_kernel_implIZZZNS0_12prelu_kernelERNS_14TensorIteratorEENKUlvE_clEvENKUlvE_clEvEUlddE_EEvRNS_18TensorIteratorBaseERKT_EUliE_EEviT1_ --------------------------
	.section	.nv.info._ZN2at6native18elementwise_kernelILi128ELi4EZNS0_15gpu_kernel_implIZZZNS0_12prelu_kernelERNS_14TensorIteratorEENKUlvE_clEvENKUlvE_clEvEUlddE_EEvRNS_18TensorIteratorBaseERKT_EUliE_EEviT1_,"",@"SHT_CUDA_INFO"
	.sectionflags	@""
	.align	4


	//----- nvinfo : EIATTR_CUDA_API_VERSION
	.align		4
        /*0000*/ 	.byte	0x04, 0x37
        /*0002*/ 	.short	(.L_805 - .L_804)
.L_804:
        /*0004*/ 	.word	0x00000082


	//----- nvinfo : EIATTR_SW2861232_WAR
	.align		4
.L_805:
        /*0008*/ 	.byte	0x01, 0x35
	.zero		2


	//----- nvinfo : EIATTR_PARAM_CBANK
	.align		4
        /*000c*/ 	.byte	0x04, 0x0a
        /*000e*/ 	.short	(.L_807 - .L_806)
	.align		4
.L_806:
        /*0010*/ 	.word	index@(.nv.constant0._ZN2at6native18elementwise_kernelILi128ELi4EZNS0_15gpu_kernel_implIZZZNS0_12prelu_kernelERNS_14TensorIteratorEENKUlvE_clEvENKUlvE_clEvEUlddE_EEvRNS_18TensorIteratorBaseERKT_EUliE_EEviT1_)
        /*0014*/ 	.short	0x0160
        /*0016*/ 	.short	0x0290


	//----- nvinfo : EIATTR_CBANK_PARAM_SIZE
	.align		4
.L_807:
        /*0018*/ 	.byte	0x03, 0x19
        /*001a*/ 	.short	0x0290


	//----- nvinfo : EIATTR_KPARAM_INFO
	.align		4
        /*001c*/ 	.byte	0x04, 0x17
        /*001e*/ 	.short	(.L_809 - .L_808)
.L_808:
        /*0020*/ 	.word	0x00000000
        /*0024*/ 	.short	0x0001
        /*0026*/ 	.short	0x0008
        /*0028*/ 	.byte	0x00, 0xf0, 0x21, 0x0a


	//----- nvinfo : EIATTR_KPARAM_INFO
	.align		4
.L_809:
        /*002c*/ 	.byte	0x04, 0x17
        /*002e*/ 	.short	(.L_811 - .L_810)
.L_810:
        /*0030*/ 	.word	0x00000000
        /*0034*/ 	.short	0x0000
        /*0036*/ 	.short	0x0000
        /*0038*/ 	.byte	0x00, 0xf0, 0x11, 0x00


	//----- nvinfo : EIATTR_MAXREG_COUNT
	.align		4
.L_811:
        /*003c*/ 	.byte	0x03, 0x1b
        /*003e*/ 	.short	0x0080


	//----- nvinfo : EIATTR_EXTERNS
	.align		4
        /*0040*/ 	.byte	0x04, 0x0f
        /*0042*/ 	.short	(.L_813 - .L_812)


	//   ....[0]....
	.align		4
.L_812:
        /*0044*/ 	.word	index@(__assertfail)


	//----- nvinfo : EIATTR_MERCURY_ISA_VERSION
	.align		4
.L_813:
        /*0048*/ 	.byte	0x03, 0x5f
        /*004a*/ 	.short	0x0000


	//----- nvinfo : EIATTR_SYSCALL_OFFSETS
	.align		4
        /*004c*/ 	.byte	0x04, 0x46
        /*004e*/ 	.short	(.L_815 - .L_814)


	//   ....[0]....
.L_814:
        /*0050*/ 	.word	0x00001f50


	//   ....[1]....
        /*0054*/ 	.word	0x00002e80


	//   ....[2]....
        /*0058*/ 	.word	0x00003ed0


	//   ....[3]....
        /*005c*/ 	.word	0x00005e60


	//   ....[4]....
        /*0060*/ 	.word	0x00006d90


	//   ....[5]....
        /*0064*/ 	.word	0x00007de0


	//   ....[6]....
        /*0068*/ 	.word	0x00009d40


	//   ....[7]....
        /*006c*/ 	.word	0x0000ac70


	//   ....[8]....
        /*0070*/ 	.word	0x0000bcc0


	//   ....[9]....
        /*0074*/ 	.word	0x0000dc30


	//   ....[10]....
        /*0078*/ 	.word	0x0000eb60


	//   ....[11]....
        /*007c*/ 	.word	0x0000fbb0


	//----- nvinfo : EIATTR_EXIT_INSTR_OFFSETS
	.align		4
.L_815:
        /*0080*/ 	.byte	0x04, 0x1c
        /*0082*/ 	.short	(.L_817 - .L_816)


	//   ....[0]....
.L_816:
        /*0084*/ 	.word	0x0000bd60


	//   ....[1]....
        /*0088*/ 	.word	0x0000ed00


	//   ....[2]....
        /*008c*/ 	.word	0x0000ed40


	//   ....[3]....
        /*0090*/ 	.word	0x0000edd0


	//   ....[4]....
        /*0094*/ 	.word	0x0000ee00


	//   ....[5]....
        /*0098*/ 	.word	0x0000ee30


	//   ....[6]....
        /*009c*/ 	.word	0x0000eee0


	//   ....[7]....
        /*00a0*/ 	.word	0x0000ef40


	//   ....[8]....
        /*00a4*/ 	.word	0x0000f000


	//   ....[9]....
        /*00a8*/ 	.word	0x0000f070


	//   ....[10]....
        /*00ac*/ 	.word	0x0000f090


	//   ....[11]....
        /*00b0*/ 	.word	0x0000f150


	//   ....[12]....
        /*00b4*/ 	.word	0x0000f180


	//   ....[13]....
        /*00b8*/ 	.word	0x0000f330


	//   ....[14]....
        /*00bc*/ 	.word	0x0000f4b0


	//   ....[15]....
        /*00c0*/ 	.word	0x0000f510


	//   ....[16]....
        /*00c4*/ 	.word	0x0000f5c0


	//   ....[17]....
        /*00c8*/ 	.word	0x0000f760


	//   ....[18]....
        /*00cc*/ 	.word	0x0000f900


	//   ....[19]....
        /*00d0*/ 	.word	0x0000fa80


	//   ....[20]....
        /*00d4*/ 	.word	0x0000fbc0


	//   ....[21]....
        /*00d8*/ 	.word	0x0000fbf0


	//   ....[22]....
        /*00dc*/ 	.word	0x0000fc20


	//----- nvinfo : EIATTR_MAX_THREADS
	.align		4
.L_817:
        /*00e0*/ 	.byte	0x04, 0x05
        /*00e2*/ 	.short	(.L_819 - .L_818)
.L_818:
        /*00e4*/ 	.word	0x00000080
        /*00e8*/ 	.word	0x00000001
        /*00ec*/ 	.word	0x00000001


	//----- nvinfo : EIATTR_CRS_STACK_SIZE
	.align		4
.L_819:
        /*00f0*/ 	.byte	0x04, 0x1e
        /*00f2*/ 	.short	(.L_821 - .L_820)
.L_820:
        /*00f4*/ 	.word	0x00000000
.L_821:


//--------------------- .nv.info._ZN2at6native27unrolled_elementwise_kernelIZZZNS0_12prelu_kernelERNS_14TensorIteratorEENKUlvE_clEvENKUlvE_clEvEUlddE_St5arrayIPcLm3EELi4E23TrivialOffsetCalculatorILi2EjESA_ILi1EjENS0_6memory12LoadWithCastILi2EEENSD_13StoreWithCastILi1EEEEEviT_T0_T2_T3_T4_T5_ --------------------------
	.section	.nv.info._ZN2at6native27unrolled_elementwise_kernelIZZZNS0_12prelu_kernelERNS_14TensorIteratorEENKUlvE_clEvENKUlvE_clEvEUlddE_St5arrayIPcLm3EELi4E23TrivialOffsetCalculatorILi2EjESA_ILi1EjENS0_6memory12LoadWithCastILi2EEENSD_13StoreWithCastILi1EEEEEviT_T0_T2_T3_T4_T5_,"",@"SHT_CUDA_INFO"
	.sectionflags	@""
	.align	4


	//----- nvinfo : EIATTR_CUDA_API_VERSION
	.align		4
        /*0000*/ 	.byte	0x04, 0x37
        /*0002*/ 	.short	(.L_823 - .L_822)
.L_822:
        /*0004*/ 	.word	0x00000082


	//----- nvinfo : EIATTR_SW2861232_WAR
	.align		4
.L_823:
        /*0008*/ 	.byte	0x01, 0x35
	.zero		2


	//----- nvinfo : EIATTR_PARAM_CBANK
	.align		4
        /*000c*/ 	.byte	0x04, 0x0a
        /*000e*/ 	.short	(.L_825 - .L_824)
	.align		4
.L_824:
        /*0010*/ 	.word	index@(.nv.constant0._ZN2at6native27unrolled_elementwise_kernelIZZZNS0_12prelu_kernelERNS_14TensorIteratorEENKUlvE_clEvENKUlvE_clEvEUlddE_St5arrayIPcLm3EELi4E23TrivialOffsetCalculatorILi2EjESA_ILi1EjENS0_6memory12LoadWithCastILi2EEENSD_13StoreWithCastILi1EEEEEviT_T0_T2_T3_T4_T5_)
        /*0014*/ 	.short	0x0160
        /*0016*/ 	.short	0x0038


	//----- nvinfo : EIATTR_CBANK_PARAM_SIZE
	.align		4
.L_825:
        /*0018*/ 	.byte	0x03, 0x19
        /*001a*/ 	.short	0x0038


	//----- nvinfo : EIATTR_KPARAM_INFO
	.align		4
        /*001c*/ 	.byte	0x04, 0x17
        /*001e*/ 	.short	(.L_827 - .L_826)
.L_826:
        /*0020*/ 	.word	0x00000000
        /*0024*/ 	.short	0x0006
        /*0026*/ 	.short	0x0030
        /*0028*/ 	.byte	0x00, 0xf0, 0x21, 0x00


	//----- nvinfo : EIATTR_KPARAM_INFO
	.align		4
.L_827:
        /*002c*/ 	.byte	0x04, 0x17
        /*002e*/ 	.short	(.L_829 - .L_828)
.L_828:
        /*0030*/ 	.word	0x00000000
        /*0034*/ 	.short	0x0005
        /*0036*/ 	.short	0x0024
        /*0038*/ 	.byte	0x00, 0xf0, 0x31, 0x00


	//----- nvinfo : EIATTR_KPARAM_INFO
	.align		4
.L_829:
        /*003c*/ 	.byte	0x04, 0x17
        /*003e*/ 	.short	(.L_831 - .L_830)
.L_830:
        /*0040*/ 	.word	0x00000000
        /*0044*/ 	.short	0x0004
        /*0046*/ 	.short	0x0021
        /*0048*/ 	.byte	0x00, 0xf0, 0x05, 0x00


	//----- nvinfo : EIATTR_KPARAM_INFO
	.align		4
.L_831:
        /*004c*/ 	.byte	0x04, 0x17
        /*004e*/ 	.short	(.L_833 - .L_832)
.L_832:
        /*0050*/ 	.word	0x00000000
        /*0054*/ 	.short	0x0003
        /*0056*/ 	.short	0x0020
        /*0058*/ 	.byte	0x00, 0xf0, 0x05, 0x00


	//----- nvinfo : EIATTR_KPARAM_INFO
	.align		4
.L_833:
        /*005c*/ 	.byte	0x04, 0x17
        /*005e*/ 	.short	(.L_835 - .L_834)
.L_834:
        /*0060*/ 	.word	0x00000000
        /*0064*/ 	.short	0x0002
        /*0066*/ 	.short	0x0008
        /*0068*/ 	.byte	0x00, 0xf0, 0x61, 0x00


	//----- nvinfo : EIATTR_KPARAM_INFO
	.align		4
.L_835:
        /*006c*/ 	.byte	0x04, 0x17
        /*006e*/ 	.short	(.L_837 - .L_836)
.L_836:
        /*0070*/ 	.word	0x00000000
        /*0074*/ 	.short	0x0001
        /*0076*/ 	.short	0x0004
        /*0078*/ 	.byte	0x00, 0xf0, 0x05, 0x00


	//----- nvinfo : EIATTR_KPARAM_INFO
	.align		4
.L_837:
        /*007c*/ 	.byte	0x04, 0x17
        /*007e*/ 	.short	(.L_839 - .L_838)
.L_838:
        /*0080*/ 	.word	0x00000000
        /*0084*/ 	.short	0x0000
        /*0086*/ 	.short	0x0000
        /*0088*/ 	.byte	0x00, 0xf0, 0x11, 0x00


	//----- nvinfo : EIATTR_MAXREG_COUNT
	.align		4
.L_839:
        /*008c*/ 	.byte	0x03, 0x1b
        /*008e*/ 	.short	0x00ff


	//----- nvinfo : EIATTR_EXTERNS
	.align		4
        /*0090*/ 	.byte	0x04, 0x0f
        /*0092*/ 	.short	(.L_841 - .L_840)


	//   ....[0]....
	.align		4
.L_840:
        /*0094*/ 	.word	index@(__assertfail)


	//----- nvinfo : EIATTR_MERCURY_ISA_VERSION
	.align		4
.L_841:
        /*0098*/ 	.byte	0x03, 0x5f
        /*009a*/ 	.short	0x0000


	//----- nvinfo : EIATTR_SYSCALL_OFFSETS
	.align		4
        /*009c*/ 	.byte	0x04, 0x46
        /*009e*/ 	.short	(.L_843 - .L_842)


	//   ....[0]....
.L_842:
        /*00a0*/ 	.word	0x00000fb0


	//   ....[1]....
        /*00a4*/ 	.word	0x00001ee0


	//   ....[2]....
        /*00a8*/ 	.word	0x00002e90


	//   ....[3]....
        /*00ac*/ 	.word	0x00003dc0


	//   ....[4]....
        /*00b0*/ 	.word	0x00004d80


	//   ....[5]....
        /*00b4*/ 	.word	0x00005cb0


	//   ....[6]....
        /*00b8*/ 	.word	0x00006c50


	//   ....[7]....
        /*00bc*/ 	.word	0x00007b80


	//   ....[8]....
        /*00c0*/ 	.word	0x00008d30


	//   ....[9]....
        /*00c4*/ 	.word	0x00009d90


	//   ....[10]....
        /*00c8*/ 	.word	0x0000ade0


	//   ....[11]....
        /*00cc*/ 	.word	0x0000be50


	//----- nvinfo : EIATTR_EXIT_INSTR_OFFSETS
	.align		4
.L_843:
        /*00d0*/ 	.byte	0x04, 0x1c
        /*00d2*/ 	.short	(.L_845 - .L_844)


	//   ....[0]....
.L_844:
        /*00d4*/ 	.word	0x0000ae80


	//   ....[1]....
        /*00d8*/ 	.word	0x0000afa0


	//   ....[2]....
        /*00dc*/ 	.word	0x0000afe0


	//   ....[3]....
        /*00e0*/ 	.word	0x0000b070


	//   ....[4]....
        /*00e4*/ 	.word	0x0000b0a0


	//   ....[5]....
        /*00e8*/ 	.word	0x0000b0d0


	//   ....[6]....
        /*00ec*/ 	.word	0x0000b180


	//   ....[7]....
        /*00f0*/ 	.word	0x0000b1e0


	//   ....[8]....
        /*00f4*/ 	.word	0x0000b2a0


	//   ....[9]....
        /*00f8*/ 	.word	0x0000b310


	//   ....[10]....
        /*00fc*/ 	.word	0x0000b330


	//   ....[11]....
        /*0100*/ 	.word	0x0000b3f0


	//   ....[12]....
        /*0104*/ 	.word	0x0000b420


	//   ....[13]....
        /*0108*/ 	.word	0x0000b5d0


	//   ....[14]....
        /*010c*/ 	.word	0x0000b750


	//   ....[15]....
        /*0110*/ 	.word	0x0000b7b0


	//   ....[16]....
        /*0114*/ 	.word	0x0000b860


	//   ....[17]....
        /*0118*/ 	.word	0x0000ba00


	//   ....[18]....
        /*011c*/ 	.word	0x0000bba0


	//   ....[19]....
        /*0120*/ 	.word	0x0000bd20


	//   ....[20]....
        /*0124*/ 	.word	0x0000be60


	//   ....[21]....
        /*0128*/ 	.word	0x0000be90


	//   ....[22]....
        /*012c*/ 	.word	0x0000bec0


	//----- nvinfo : EIATTR_MAX_THREADS
	.align		4
.L_845:
        /*0130*/ 	.byte	0x04, 0x05
        /*0132*/ 	.short	(.L_847 - .L_846)
.L_846:
        /*0134*/ 	.word	0x00000080
        /*0138*/ 	.word	0x00000001
        /*013c*/ 	.word	0x00000001


	//----- nvinfo : EIATTR_CRS_STACK_SIZE
	.align		4
.L_847:
        /*0140*/ 	.byte	0x04, 0x1e
        /*0142*/ 	.short	(.L_849 - .L_848)
.L_848:
        /*0144*/ 	.word	0x00000000
.L_849:


//--------------------- .nv.info._ZN2at6native18elementwise_kernelILi128ELi2EZNS0_22gpu_kernel_impl_nocastIZZZNS0_12prelu_kernelERNS_14TensorIteratorEENKUlvE_clEvENKUlvE_clEvEUlddE_EEvRNS_18TensorIteratorBaseERKT_EUliE_EEviT1_ --------------------------
	.section	.nv.info._ZN2at6native18elementwise_kernelILi128ELi2EZNS0_22gpu_kernel_impl_nocastIZZZNS0_12prelu_kernelERNS_14TensorIteratorEENKUlvE_clEvENKUlvE_clEvEUlddE_EEvRNS_18TensorIteratorBaseERKT_EUliE_EEviT1_,"",@"SHT_CUDA_INFO"
	.sectionflags	@""
	.align	4


	//----- nvinfo : EIATTR_CUDA_API_VERSION
	.align		4
        /*0000*/ 	.byte	0x04, 0x37
        /*0002*/ 	.short	(.L_851 - .L_850)
.L_850:
        /*0004*/ 	.word	0x00000082


	//----- nvinfo : EIATTR_SW2861232_WAR
	.align		4
.L_851:
        /*0008*/ 	.byte	0x01, 0x35
	.zero		2


	//----- nvinfo : EIATTR_PARAM_CBANK
	.align		4
        /*000c*/ 	.byte	0x04, 0x0a
        /*000e*/ 	.short	(.L_853 - .L_852)
	.align		4
.L_852:
        /*0010*/ 	.word	index@(.nv.constant0._ZN2at6native18elementwise_kernelILi128ELi2EZNS0_22gpu_kernel_impl_nocastIZZZNS0_12prelu_kernelERNS_14TensorIteratorEENKUlvE_clEvENKUlvE_clEvEUlddE_EEvRNS_18TensorIteratorBaseERKT_EUliE_EEviT1_)
        /*0014*/ 	.short	0x0160
        /*0016*/ 	.short	0x0290


	//----- nvinfo : EIATTR_CBANK_PARAM_SIZE
	.align		4
.L_853:
        /*0018*/ 	.byte	0x03, 0x19
        /*001a*/ 	.short	0x0290


	//----- nvinfo : EIATTR_KPARAM_INFO
	.align		4
        /*001c*/ 	.byte	0x04, 0x17
        /*001e*/ 	.short	(.L_855 - .L_854)
.L_854:
        /*0020*/ 	.word	0x00000000
        /*0024*/ 	.short	0x0001
        /*0026*/ 	.short	0x0008
        /*0028*/ 	.byte	0x00, 0xf0, 0x21, 0x0a


	//----- nvinfo : EIATTR_KPARAM_INFO
	.align		4
.L_855:
        /*002c*/ 	.byte	0x04, 0x17
        /*002e*/ 	.short	(.L_857 - .L_856)
.L_856:
        /*0030*/ 	.word	0x00000000
        /*0034*/ 	.short	0x0000
        /*0036*/ 	.short	0x0000
        /*0038*/ 	.byte	0x00, 0xf0, 0x11, 0x00


	//----- nvinfo : EIATTR_MAXREG_COUNT
	.align		4
.L_857:
        /*003c*/ 	.byte	0x03, 0x1b
        /*003e*/ 	.short	0x0080


	//----- nvinfo : EIATTR_MERCURY_ISA_VERSION
	.align		4
        /*0040*/ 	.byte	0x03, 0x5f
        /*0042*/ 	.short	0x0000


	//----- nvinfo : EIATTR_EXIT_INSTR_OFFSETS
	.align		4
        /*0044*/ 	.byte	0x04, 0x1c
        /*0046*/ 	.short	(.L_859 - .L_858)


	//   ....[0]....
.L_858:
        /*0048*/ 	.word	0x00001160


	//   ....[1]....
        /*004c*/ 	.word	0x00002210


	//----- nvinfo : EIATTR_MAX_THREADS
	.align		4
.L_859:
        /*0050*/ 	.byte	0x04, 0x05
        /*0052*/ 	.short	(.L_861 - .L_860)
.L_860:
        /*0054*/ 	.word	0x00000080
        /*0058*/ 	.word	0x00000001
        /*005c*/ 	.word	0x00000001


	//----- nvinfo : EIATTR_CRS_STACK_SIZE
	.align		4
.L_861:
        /*0060*/ 	.byte	0x04, 0x1e
        /*0062*/ 	.short	(.L_863 - .L_862)
.L_862:
        /*0064*/ 	.word	0x00000000
.L_863:


//--------------------- .nv.info._ZN2at6native27unrolled_elementwise_kernelIZZZNS0_12prelu_kernelERNS_14TensorIteratorEENKUlvE_clEvENKUlvE_clEvEUlddE_St5arrayIPcLm3EELi4E23TrivialOffsetCalculatorILi2EjESA_ILi1EjENS0_6memory15LoadWithoutCastENSD_16StoreWithoutCastEEEviT_T0_T2_T3_T4_T5_ --------------------------
	.section	.nv.info._ZN2at6native27unrolled_elementwise_kernelIZZZNS0_12prelu_kernelERNS_14TensorIteratorEENKUlvE_clEvENKUlvE_clEvEUlddE_St5arrayIPcLm3EELi4E23TrivialOffsetCalculatorILi2EjESA_ILi1EjENS0_6memory15LoadWithoutCastENSD_16StoreWithoutCastEEEviT_T0_T2_T3_T4_T5_,"",@"SHT_CUDA_INFO"
	.sectionflags	@""
	.align	4


	//----- nvinfo : EIATTR_CUDA_API_VERSION
	.align		4
        /*0000*/ 	.byte	0x04, 0x37
        /*0002*/ 	.short	(.L_865 - .L_864)
.L_864:
        /*0004*/ 	.word	0x00000082


	//----- nvinfo : EIATTR_SW2861232_WAR
	.align		4
.L_865:
        /*0008*/ 	.byte	0x01, 0x35
	.zero		2


	//----- nvinfo : EIATTR_PARAM_CBANK
	.align		4
        /*000c*/ 	.byte	0x04, 0x0a
        /*000e*/ 	.short	(.L_867 - .L_866)
	.align		4
.L_866:
        /*0010*/ 	.word	index@(.nv.constant0._ZN2at6native27unrolled_elementwise_kernelIZZZNS0_12prelu_kernelERNS_14TensorIteratorEENKUlvE_clEvENKUlvE_clEvEUlddE_St5arrayIPcLm3EELi4E23TrivialOffsetCalculatorILi2EjESA_ILi1EjENS0_6memory15LoadWithoutCastENSD_16StoreWithoutCastEEEviT_T0_T2_T3_T4_T5_)
        /*0014*/ 	.short	0x0160
        /*0016*/ 	.short	0x0024


	//----- nvinfo : EIATTR_CBANK_PARAM_SIZE
	.align		4
.L_867:
        /*0018*/ 	.byte	0x03, 0x19
        /*001a*/ 	.short	0x0024


	//----- nvinfo : EIATTR_KPARAM_INFO
	.align		4
        /*001c*/ 	.byte	0x04, 0x17
        /*001e*/ 	.short	(.L_869 - .L_868)
.L_868:
        /*0020*/ 	.word	0x00000000
        /*0024*/ 	.short	0x0006
        /*0026*/ 	.short	0x0023
        /*0028*/ 	.byte	0x00, 0xf0, 0x05, 0x00


	//----- nvinfo : EIATTR_KPARAM_INFO
	.align		4
.L_869:
        /*002c*/ 	.byte	0x04, 0x17
        /*002e*/ 	.short	(.L_871 - .L_870)
.L_870:
        /*0030*/ 	.word	0x00000000
        /*0034*/ 	.short	0x0005
        /*0036*/ 	.short	0x0022
        /*0038*/ 	.byte	0x00, 0xf0, 0x05, 0x00


	//----- nvinfo : EIATTR_KPARAM_INFO
	.align		4
.L_871:
        /*003c*/ 	.byte	0x04, 0x17
        /*003e*/ 	.short	(.L_873 - .L_872)
.L_872:
        /*0040*/ 	.word	0x00000000
        /*0044*/ 	.short	0x0004
        /*0046*/ 	.short	0x0021
        /*0048*/ 	.byte	0x00, 0xf0, 0x05, 0x00


	//----- nvinfo : EIATTR_KPARAM_INFO
	.align		4
.L_873:
        /*004c*/ 	.byte	0x04, 0x17
        /*004e*/ 	.short	(.L_875 - .L_874)
.L_874:
        /*0050*/ 	.word	0x00000000
        /*0054*/ 	.short	0x0003
        /*0056*/ 	.short	0x0020
        /*0058*/ 	.byte	0x00, 0xf0, 0x05, 0x00


	//----- nvinfo : EIATTR_KPARAM_INFO
	.align		4
.L_875:
        /*005c*/ 	.byte	0x04, 0x17
        /*005e*/ 	.short	(.L_877 - .L_876)
.L_876:
        /*0060*/ 	.word	0x00000000
        /*0064*/ 	.short	0x0002
        /*0066*/ 	.short	0x0008
        /*0068*/ 	.byte	0x00, 0xf0, 0x61, 0x00


	//----- nvinfo : EIATTR_KPARAM_INFO
	.align		4
.L_877:
        /*006c*/ 	.byte	0x04, 0x17
        /*006e*/ 	.short	(.L_879 - .L_878)
.L_878:
        /*0070*/ 	.word	0x00000000
        /*0074*/ 	.short	0x0001
        /*0076*/ 	.short	0x0004
        /*0078*/ 	.byte	0x00, 0xf0, 0x05, 0x00


	//----- nvinfo : EIATTR_KPARAM_INFO
	.align		4
.L_879:
        /*007c*/ 	.byte	0x04, 0x17
        /*007e*/ 	.short	(.L_881 - .L_880)
.L_880:
        /*0080*/ 	.word	0x00000000
        /*0084*/ 	.short	0x0000
        /*0086*/ 	.short	0x0000
        /*0088*/ 	.byte	0x00, 0xf0, 0x11, 0x00


	//----- nvinfo : EIATTR_MAXREG_COUNT
	.align		4
.L_881:
        /*008c*/ 	.byte	0x03, 0x1b
        /*008e*/ 	.short	0x00ff


	//----- nvinfo : EIATTR_MERCURY_ISA_VERSION
	.align		4
        /*0090*/ 	.byte	0x03, 0x5f
        /*0092*/ 	.short	0x0000


	//----- nvinfo : EIATTR_EXIT_INSTR_OFFSETS
	.align		4
        /*0094*/ 	.byte	0x04, 0x1c
        /*0096*/ 	.short	(.L_883 - .L_882)


	//   ....[0]....
.L_882:
        /*0098*/ 	.word	0x00000520


	//   ....[1]....
        /*009c*/ 	.word	0x00000590


	//----- nvinfo : EIATTR_MAX_THREADS
	.align		4
.L_883:
        /*00a0*/ 	.byte	0x04, 0x05
        /*00a2*/ 	.short	(.L_885 - .L_884)
.L_884:
        /*00a4*/ 	.word	0x00000080
        /*00a8*/ 	.word	0x00000001
        /*00ac*/ 	.word	0x00000001


	//----- nvinfo : EIATTR_CRS_STACK_SIZE
	.align		4
.L_885:
        /*00b0*/ 	.byte	0x04, 0x1e
        /*00b2*/ 	.short	(.L_887 - .L_886)
.L_886:
        /*00b4*/ 	.word	0x00000000
.L_887:


//--------------------- .nv.info._ZN2at6native29vectorized_elementwise_kernelILi2EZZZNS0_12prelu_kernelERNS_14TensorIteratorEENKUlvE_clEvENKUlvE_clEvEUlddE_St5arrayIPcLm3EEEEviT0_T1_ --------------------------
	.section	.nv.info._ZN2at6native29vectorized_elementwise_kernelILi2EZZZNS0_12prelu_kernelERNS_14TensorIteratorEENKUlvE_clEvENKUlvE_clEvEUlddE_St5arrayIPcLm3EEEEviT0_T1_,"",@"SHT_CUDA_INFO"
	.sectionflags	@""
	.align	4


	//----- nvinfo : EIATTR_CUDA_API_VERSION
	.align		4
        /*0000*/ 	.byte	0x04, 0x37
        /*0002*/ 	.short	(.L_889 - .L_888)
.L_888:
        /*0004*/ 	.word	0x00000082


	//----- nvinfo : EIATTR_SW2861232_WAR
	.align		4
.L_889:
        /*0008*/ 	.byte	0x01, 0x35
	.zero		2


	//----- nvinfo : EIATTR_PARAM_CBANK
	.align		4
        /*000c*/ 	.byte	0x04, 0x0a
        /*000e*/ 	.short	(.L_891 - .L_890)
	.align		4
.L_890:
        /*0010*/ 	.word	index@(.nv.constant0._ZN2at6native29vectorized_elementwise_kernelILi2EZZZNS0_12prelu_kernelERNS_14TensorIteratorEENKUlvE_clEvENKUlvE_clEvEUlddE_St5arrayIPcLm3EEEEviT0_T1_)
        /*0014*/ 	.short	0x0160
        /*0016*/ 	.short	0x0020


	//----- nvinfo : EIATTR_CBANK_PARAM_SIZE
	.align		4
.L_891:
        /*0018*/ 	.byte	0x03, 0x19
        /*001a*/ 	.short	0x0020


	//----- nvinfo : EIATTR_KPARAM_INFO
	.align		4
        /*001c*/ 	.byte	0x04, 0x17
        /*001e*/ 	.short	(.L_893 - .L_892)
.L_892:
        /*0020*/ 	.word	0x00000000
        /*0024*/ 	.short	0x0002
        /*0026*/ 	.short	0x0008
        /*0028*/ 	.byte	0x00, 0xf0, 0x61, 0x00


	//----- nvinfo : EIATTR_KPARAM_INFO
	.align		4
.L_893:
        /*002c*/ 	.byte	0x04, 0x17
        /*002e*/ 	.short	(.L_895 - .L_894)
.L_894:
        /*0030*/ 	.word	0x00000000
        /*0034*/ 	.short	0x0001
        /*0036*/ 	.short	0x0004
        /*0038*/ 	.byte	0x00, 0xf0, 0x05, 0x00


	//----- nvinfo : EIATTR_KPARAM_INFO
	.align		4
.L_895:
        /*003c*/ 	.byte	0x04, 0x17
        /*003e*/ 	.short	(.L_897 - .L_896)
.L_896:
        /*0040*/ 	.word	0x00000000
        /*0044*/ 	.short	0x0000
        /*0046*/ 	.short	0x0000
        /*0048*/ 	.byte	0x00, 0xf0, 0x11, 0x00


	//----- nvinfo : EIATTR_MAXREG_COUNT
	.align		4
.L_897:
        /*004c*/ 	.byte	0x03, 0x1b
        /*004e*/ 	.short	0x00ff


	//----- nvinfo : EIATTR_MERCURY_ISA_VERSION
	.align		4
        /*0050*/ 	.byte	0x03, 0x5f
        /*0052*/ 	.short	0x0000


	//----- nvinfo : EIATTR_EXIT_INSTR_OFFSETS
	.align		4
        /*0054*/ 	.byte	0x04, 0x1c
        /*0056*/ 	.short	(.L_899 - .L_898)


	//   ....[0]....
.L_898:
        /*0058*/ 	.word	0x00000420


	//   ....[1]....
        /*005c*/ 	.word	0x00000ea0


	//   ....[2]....
        /*0060*/ 	.word	0x00000ef0


	//----- nvinfo : EIATTR_MAX_THREADS
	.align		4
.L_899:
        /*0064*/ 	.byte	0x04, 0x05
        /*0066*/ 	.short	(.L_901 - .L_900)
.L_900:
        /*0068*/ 	.word	0x00000080
        /*006c*/ 	.word	0x00000001
        /*0070*/ 	.word	0x00000001


	//----- nvinfo : EIATTR_CRS_STACK_SIZE
	.align		4
.L_901:
        /*0074*/ 	.byte	0x04, 0x1e
        /*0076*/ 	.short	(.L_903 - .L_902)
.L_902:
        /*0078*/ 	.word	0x00000000
.L_903:


//--------------------- .nv.info._ZN2at6native29vectorized_elementwise_kernelILi4EZZZNS0_12prelu_kernelERNS_14TensorIteratorEENKUlvE_clEvENKUlvE_clEvEUlddE_St5arrayIPcLm3EEEEviT0_T1_ --------------------------
	.section	.nv.info._ZN2at6native29vectorized_elementwise_kernelILi4EZZZNS0_12prelu_kernelERNS_14TensorIteratorEENKUlvE_clEvENKUlvE_clEvEUlddE_St5arrayIPcLm3EEEEviT0_T1_,"",@"SHT_CUDA_INFO"
	.sectionflags	@""
	.align	4


	//----- nvinfo : EIATTR_CUDA_API_VERSION
	.align		4
        /*0000*/ 	.byte	0x04, 0x37
        /*0002*/ 	.short	(.L_905 - .L_904)
.L_904:
        /*0004*/ 	.word	0x00000082


	//----- nvinfo : EIATTR_SW2861232_WAR
	.align		4
.L_905:
        /*0008*/ 	.byte	0x01, 0x35
	.zero		2


	//----- nvinfo : EIATTR_PARAM_CBANK
	.align		4
        /*000c*/ 	.byte	0x04, 0x0a
        /*000e*/ 	.short	(.L_907 - .L_906)
	.align		4
.L_906:
        /*0010*/ 	.word	index@(.nv.constant0._ZN2at6native29vectorized_elementwise_kernelILi4EZZZNS0_12prelu_kernelERNS_14TensorIteratorEENKUlvE_clEvENKUlvE_clEvEUlddE_St5arrayIPcLm3EEEEviT0_T1_)
        /*0014*/ 	.short	0x0160
        /*0016*/ 	.short	0x0020


	//----- nvinfo : EIATTR_CBANK_PARAM_SIZE
	.align		4
.L_907:
        /*0018*/ 	.byte	0x03, 0x19
        /*001a*/ 	.short	0x0020


	//----- nvinfo : EIATTR_KPARAM_INFO
	.align		4
        /*001c*/ 	.byte	0x04, 0x17
        /*001e*/ 	.short	(.L_909 - .L_908)
.L_908:
        /*0020*/ 	.word	0x00000000
        /*0024*/ 	.short	0x0002
        /*0026*/ 	.short	0x0008
        /*0028*/ 	.byte	0x00, 0xf0, 0x61, 0x00


	//----- nvinfo : EIATTR_KPARAM_INFO
	.align		4
.L_909:
        /*002c*/ 	.byte	0x04, 0x17
        /*002e*/ 	.short	(.L_911 - .L_910)
.L_910:
        /*0030*/ 	.word	0x00000000
        /*0034*/ 	.short	0x0001
        /*0036*/ 	.short	0x0004
        /*0038*/ 	.byte	0x00, 0xf0, 0x05, 0x00


	//----- nvinfo : EIATTR_KPARAM_INFO
	.align		4
.L_911:
        /*003c*/ 	.byte	0x04, 0x17
        /*003e*/ 	.short	(.L_913 - .L_912)
.L_912:
        /*0040*/ 	.word	0x00000000
        /*0044*/ 	.short	0x0000
        /*0046*/ 	.short	0x0000
        /*0048*/ 	.byte	0x00, 0xf0, 0x11, 0x00


	//----- nvinfo : EIATTR_MAXREG_COUNT
	.align		4
.L_913:
        /*004c*/ 	.byte	0x03, 0x1b
        /*004e*/ 	.short	0x00ff


	//----- nvinfo : EIATTR_MERCURY_ISA_VERSION
	.align		4
        /*0050*/ 	.byte	0x03, 0x5f
        /*0052*/ 	.short	0x0000


	//----- nvinfo : EIATTR_EXIT_INSTR_OFFSETS
	.align		4
        /*0054*/ 	.byte	0x04, 0x1c
        /*0056*/ 	.short	(.L_915 - .L_914)


	//   ....[0]....
.L_914:
        /*0058*/ 	.word	0x00000420


	//   ....[1]....
        /*005c*/ 	.word	0x00000ea0


	//   ....[2]....
        /*0060*/ 	.word	0x00000ef0


	//----- nvinfo : EIATTR_MAX_THREADS
	.align		4
.L_915:
        /*0064*/ 	.byte	0x04, 0x05
        /*0066*/ 	.short	(.L_917 - .L_916)
.L_916:
        /*0068*/ 	.word	0x00000080
        /*006c*/ 	.word	0x00000001
        /*0070*/ 	.word	0x00000001


	//----- nvinfo : EIATTR_CRS_STACK_SIZE
	.align		4
.L_917:
        /*0074*/ 	.byte	0x04, 0x1e
        /*0076*/ 	.short	(.L_919 - .L_918)
.L_918:
        /*0078*/ 	.word	0x00000000
.L_919:


//--------------------- .nv.info._ZN2at6native29vectorized_elementwise_kernelILi8EZZZNS0_12prelu_kernelERNS_14TensorIteratorEENKUlvE_clEvENKUlvE_clEvEUlddE_St5arrayIPcLm3EEEEviT0_T1_ --------------------------
	.section	.nv.info._ZN2at6native29vectorized_elementwise_kernelILi8EZZZNS0_12prelu_kernelERNS_14TensorIteratorEENKUlvE_clEvENKUlvE_clEvEUlddE_St5arrayIPcLm3EEEEviT0_T1_,"",@"SHT_CUDA_INFO"
	.sectionflags	@""
	.align	4


	//----- nvinfo : EIATTR_CUDA_API_VERSION
	.align		4
        /*0000*/ 	.byte	0x04, 0x37
        /*0002*/ 	.short	(.L_921 - .L_920)
.L_920:
        /*0004*/ 	.word	0x00000082


	//----- nvinfo : EIATTR_SW2861232_WAR
	.align		4
.L_921:
        /*0008*/ 	.byte	0x01, 0x35
	.zero		2


	//----- nvinfo : EIATTR_PARAM_CBANK
	.align		4
        /*000c*/ 	.byte	0x04, 0x0a
        /*000e*/ 	.short	(.L_923 - .L_922)
	.align		4
.L_922:
        /*0010*/ 	.word	index@(.nv.constant0._ZN2at6native29vectorized_elementwise_kernelILi8EZZZNS0_12prelu_kernelERNS_14TensorIteratorEENKUlvE_clEvENKUlvE_clEvEUlddE_St5arrayIPcLm3EEEEviT0_T1_)
        /*0014*/ 	.short	0x0160
        /*0016*/ 	.short	0x0020


	//----- nvinfo : EIATTR_CBANK_PARAM_SIZE
	.align		4
.L_923:
        /*0018*/ 	.byte	0x03, 0x19
        /*001a*/ 	.short	0x0020


	//----- nvinfo : EIATTR_KPARAM_INFO
	.align		4
        /*001c*/ 	.byte	0x04, 0x17
        /*001e*/ 	.short	(.L_925 - .L_924)
.L_924:
        /*0020*/ 	.word	0x00000000
        /*0024*/ 	.short	0x0002
        /*0026*/ 	.short	0x0008
        /*0028*/ 	.byte	0x00, 0xf0, 0x61, 0x00


	//----- nvinfo : EIATTR_KPARAM_INFO
	.align		4
.L_925:
        /*002c*/ 	.byte	0x04, 0x17
        /*002e*/ 	.short	(.L_927 - .L_926)
.L_926:
        /*0030*/ 	.word	0x00000000
        /*0034*/ 	.short	0x0001
        /*0036*/ 	.short	0x0004
        /*0038*/ 	.byte	0x00, 0xf0, 0x05, 0x00


	//----- nvinfo : EIATTR_KPARAM_INFO
	.align		4
.L_927:
        /*003c*/ 	.byte	0x04, 0x17
        /*003e*/ 	.short	(.L_929 - .L_928)
.L_928:
        /*0040*/ 	.word	0x00000000
        /*0044*/ 	.short	0x0000
        /*0046*/ 	.short	0x0000
        /*0048*/ 	.byte	0x00, 0xf0, 0x11, 0x00


	//----- nvinfo : EIATTR_MAXREG_COUNT
	.align		4
.L_929:
        /*004c*/ 	.byte	0x03, 0x1b
        /*004e*/ 	.short	0x00ff


	//----- nvinfo : EIATTR_MERCURY_ISA_VERSION
	.align		4
        /*0050*/ 	.byte	0x03, 0x5f
        /*0052*/ 	.short	0x0000


	//----- nvinfo : EIATTR_EXIT_INSTR_OFFSETS
	.align		4
        /*0054*/ 	.byte	0x04, 0x1c
        /*0056*/ 	.short	(.L_931 - .L_930)


	//   ....[0]....
.L_930:
        /*0058*/ 	.word	0x00000010


	//----- nvinfo : EIATTR_MAX_THREADS
	.align		4
.L_931:
        /*005c*/ 	.byte	0x04, 0x05
        /*005e*/ 	.short	(.L_933 - .L_932)
.L_932:
        /*0060*/ 	.word	0x00000080
        /*0064*/ 	.word	0x00000001
        /*0068*/ 	.word	0x00000001
.L_933:


//--------------------- .nv.callgraph             --------------------------
	.section	.nv.callgraph,"",@"SHT_CUDA_CALLGRAPH"
	.align	4
	.sectionentsize	8
	.align		4
        /*0000*/ 	.word	0x00000000
	.align		4
        /*0004*/ 	.word	0xffffffff
	.align		4
        /*0008*/ 	.word	index@(_ZN2at6native18elementwise_kernelILi128ELi4EZNS0_15gpu_kernel_implIZZZNS0_12prelu_kernelERNS_14TensorIteratorEENKUlvE_clEvENKUlvE2_clEvEUlN3c104HalfES8_E_EEvRNS_18TensorIteratorBaseERKT_EUliE_EEviT1_)
	.align		4
        /*000c*/ 	.word	index@(__assertfail)
	.align		4
        /*0010*/ 	.word	index@(_ZN2at6native27unrolled_elementwise_kernelIZZZNS0_12prelu_kernelERNS_14TensorIteratorEENKUlvE_clEvENKUlvE2_clEvEUlN3c104HalfES7_E_St5arrayIPcLm3EELi4E23TrivialOffsetCalculatorILi2EjESC_ILi1EjENS0_6memory12LoadWithCastILi2EEENSF_13StoreWithCastILi1EEEEEviT_T0_T2_T3_T4_T5_)
	.align		4
        /*0014*/ 	.word	index@(__assertfail)
	.align		4
        /*0018*/ 	.word	index@(_ZN2at6native18elementwise_kernelILi128ELi4EZNS0_15gpu_kernel_implIZZZNS0_12prelu_kernelERNS_14TensorIteratorEENKUlvE_clEvENKUlvE1_clEvEUlN3c108BFloat16ES8_E_EEvRNS_18TensorIteratorBaseERKT_EUliE_EEviT1_)
	.align		4
        /*001c*/ 	.word	index@(__assertfail)
	.align		4
        /*0020*/ 	.word	index@(_ZN2at6native27unrolled_elementwise_kernelIZZZNS0_12prelu_kernelERNS_14TensorIteratorEENKUlvE_clEvENKUlvE1_clEvEUlN3c108BFloat16ES7_E_St5arrayIPcLm3EELi4E23TrivialOffsetCalculatorILi2EjESC_ILi1EjENS0_6memory12LoadWithCastILi2EEENSF_13StoreWithCastILi1EEEEEviT_T0_T2_T3_T4_T5_)
	.align		4
        /*0024*/ 	.word	index@(__assertfail)
	.align		4
        /*0028*/ 	.word	index@(_ZN2at6native18elementwise_kernelILi128ELi4EZNS0_15gpu_kernel_implIZZZNS0_12prelu_kernelERNS_14TensorIteratorEENKUlvE_clEvENKUlvE0_clEvEUlffE_EEvRNS_18TensorIteratorBaseERKT_EUliE_EEviT1_)
	.align		4
        /*002c*/ 	.word	index@(__assertfail)
	.align		4
        /*0030*/ 	.word	index@(_ZN2at6native27unrolled_elementwise_kernelIZZZNS0_12prelu_kernelERNS_14TensorIteratorEENKUlvE_clEvENKUlvE0_clEvEUlffE_St5arrayIPcLm3EELi4E23TrivialOffsetCalculatorILi2EjESA_ILi1EjENS0_6memory12LoadWithCastILi2EEENSD_13StoreWithCastILi1EEEEEviT_T0_T2_T3_T4_T5_)
	.align		4
        /*0034*/ 	.word	index@(__assertfail)
	.align		4
        /*0038*/ 	.word	index@(_ZN2at6native18elementwise_kernelILi128ELi4EZNS0_15gpu_kernel_implIZZZNS0_12prelu_kernelERNS_14TensorIteratorEENKUlvE_clEvENKUlvE_clEvEUlddE_EEvRNS_18TensorIteratorBaseERKT_EUliE_EEviT1_)
	.align		4
        /*003c*/ 	.word	index@(__assertfail)
	.align		4
        /*0040*/ 	.word	index@(_ZN2at6native27unrolled_elementwise_kernelIZZZNS0_12prelu_kernelERNS_14TensorIteratorEENKUlvE_clEvENKUlvE_clEvEUlddE_St5arrayIPcLm3EELi4E23TrivialOffsetCalculatorILi2EjESA_ILi1EjENS0_6memory12LoadWithCastILi2EEENSD_13StoreWithCastILi1EEEEEviT_T0_T2_T3_T4_T5_)
	.align		4
        /*0044*/ 	.word	index@(__assertfail)
	.align		4
        /*0048*/ 	.word	0x00000000
	.align		4
        /*004c*/ 	.word	0xfffffffe
	.align		4
        /*0050*/ 	.word	0x00000000
	.align		4
        /*0054*/ 	.word	0xfffffffd
	.align		4
        /*0058*/ 	.word	0x00000000
	.align		4
        /*005c*/ 	.word	0xfffffffc


//--------------------- .nv.rel.action            --------------------------
	.section	.nv.rel.action,"",@"SHT_CUDA_RELOCINFO"
	.align	8
	.sectionentsize	8
        /*0000*/ 	.byte	0x73, 0x00, 0x00, 0x00, 0x00, 0x00, 0x00, 0x00, 0x00, 0x00, 0x00, 0x11, 0x25, 0x00, 0x05, 0x36


//--------------------- .nv.constant4             --------------------------
	.section	.nv.constant4,"a",@progbits
	.align	8
	.align		8
.nv.constant4:
        /*0000*/ 	.dword	__unnamed_1
	.align		8
        /*0008*/ 	.dword	__unnamed_2
	.align		8
        /*0010*/ 	.dword	__unnamed_3
	.align		8
        /*0018*/ 	.dword	__unnamed_4
	.align		8
        /*0020*/ 	.dword	__unnamed_5
	.align		8
        /*0028*/ 	.dword	__unnamed_6
	.align		8
        /*0030*/ 	.dword	__unnamed_7
	.align		8
        /*0038*/ 	.dword	__unnamed_8
	.align		8
        /*0040*/ 	.dword	_ZN55_INTERNAL_416c288b_24_ActivationPreluKernel_cu_bc9ca6684cuda3std3__457_GLOBAL__N__416c288b_24_ActivationPreluKernel_cu_bc9ca6686ignoreE
	.align		8
        /*0048*/ 	.dword	_ZN55_INTERNAL_416c288b_24_ActivationPreluKernel_cu_bc9ca6684cuda3std3__45__cpo5beginE
	.align		8
        /*0050*/ 	.dword	_ZN55_INTERNAL_416c288b_24_ActivationPreluKernel_cu_bc9ca6684cuda3std3__45__cpo3endE
	.align		8
        /*0058*/ 	.dword	_ZN55_INTERNAL_416c288b_24_ActivationPreluKernel_cu_bc9ca6684cuda3std3__45__cpo6cbeginE
	.align		8
        /*0060*/ 	.dword	_ZN55_INTERNAL_416c288b_24_ActivationPreluKernel_cu_bc9ca6684cuda3std3__45__cpo4cendE
	.align		8
        /*0068*/ 	.dword	_ZN55_INTERNAL_416c288b_24_ActivationPreluKernel_cu_bc9ca6684cuda3std3__45__cpo6rbeginE
	.align		8
        /*0070*/ 	.dword	_ZN55_INTERNAL_416c288b_24_ActivationPreluKernel_cu_bc9ca6684cuda3std3__45__cpo4rendE
	.align		8
        /*0078*/ 	.dword	_ZN55_INTERNAL_416c288b_24_ActivationPreluKernel_cu_bc9ca6684cuda3std3__45__cpo7crbeginE
	.align		8
        /*0080*/ 	.dword	_ZN55_INTERNAL_416c288b_24_ActivationPreluKernel_cu_bc9ca6684cuda3std3__45__cpo5crendE
	.align		8
        /*0088*/ 	.dword	_ZN55_INTERNAL_416c288b_24_ActivationPreluKernel_cu_bc9ca6684cuda3std3__419piecewise_constructE
	.align		8
        /*0090*/ 	.dword	_ZN55_INTERNAL_416c288b_24_ActivationPreluKernel_cu_bc9ca6684cuda3std3__48in_placeE
	.align		8
        /*0098*/ 	.dword	_ZN55_INTERNAL_416c288b_24_ActivationPreluKernel_cu_bc9ca6684cuda3std3__420unreachable_sentinelE
	.align		8
        /*00a0*/ 	.dword	_ZN55_INTERNAL_416c288b_24_ActivationPreluKernel_cu_bc9ca6684cuda3std6ranges3__45__cpo4swapE
	.align		8
        /*00a8*/ 	.dword	_ZN55_INTERNAL_416c288b_24_ActivationPreluKernel_cu_bc9ca6684cuda3std6ranges3__45__cpo9iter_moveE
	.align		8
        /*00b0*/ 	.dword	_ZN55_INTERNAL_416c288b_24_ActivationPreluKernel_cu_bc9ca6684cuda3std6ranges3__45__cpo5beginE
	.align		8
        /*00b8*/ 	.dword	_ZN55_INTERNAL_416c288b_24_ActivationPreluKernel_cu_bc9ca6684cuda3std6ranges3__45__cpo3endE
	.align		8
        /*00c0*/ 	.dword	_ZN55_INTERNAL_416c288b_24_ActivationPreluKernel_cu_bc9ca6684cuda3std6ranges3__45__cpo6cbeginE
	.align		8
        /*00c8*/ 	.dword	_ZN55_INTERNAL_416c288b_24_ActivationPreluKernel_cu_bc9ca6684cuda3std6ranges3__45__cpo4cendE
	.align		8
        /*00d0*/ 	.dword	_ZN55_INTERNAL_416c288b_24_ActivationPreluKernel_cu_bc9ca6684cuda3std6ranges3__45__cpo7advanceE
	.align		8
        /*00d8*/ 	.dword	_ZN55_INTERNAL_416c288b_24_ActivationPreluKernel_cu_bc9ca6684cuda3std6ranges3__45__cpo9iter_swapE
	.align		8
        /*00e0*/ 	.dword	_ZN55_INTERNAL_416c288b_24_ActivationPreluKernel_cu_bc9ca6684cuda3std6ranges3__45__cpo4nextE
	.align		8
        /*00e8*/ 	.dword	_ZN55_INTERNAL_416c288b_24_ActivationPreluKernel_cu_bc9ca6684cuda3std6ranges3__45__cpo4prevE
	.align		8
        /*00f0*/ 	.dword	_ZN55_INTERNAL_416c288b_24_ActivationPreluKernel_cu_bc9ca6684cuda3std6ranges3__45__cpo4dataE
	.align		8
        /*00f8*/ 	.dword	_ZN55_INTERNAL_416c288b_24_ActivationPreluKernel_cu_bc9ca6684cuda3std6ranges3__45__cpo5cdataE
	.align		8
        /*0100*/ 	.dword	_ZN55_INTERNAL_416c288b_24_ActivationPreluKernel_cu_bc9ca6684cuda3std6ranges3__45__cpo4sizeE
	.align		8
        /*0108*/ 	.dword	_ZN55_INTERNAL_416c288b_24_ActivationPreluKernel_cu_bc9ca6684cuda3std6ranges3__45__cpo5ssizeE
	.align		8
        /*0110*/ 	.dword	_ZN55_INTERNAL_416c288b_24_ActivationPreluKernel_cu_bc9ca6684cuda3std6ranges3__45__cpo8distanceE
	.align		8
        /*0118*/ 	.dword	_ZN55_INTERNAL_416c288b_24_ActivationPreluKernel_cu_bc9ca6686thrust23THRUST_300001_SM_800_NS6system6detail10sequential3seqE
	.align		8
        /*0120*/ 	.dword	$str$6
	.align		8
        /*0128*/ 	.dword	$str$7
	.align		8
        /*0130*/ 	.dword	__assertfail


//--------------------- .nv.constant0._ZN2at6native57_GLOBAL__N__416c288b_24_ActivationPreluKernel_cu_bc9ca66845unrolled_elementwise_kernel_for_multi_outputsILi2EZZZNS0_21prelu_backward_kernelERNS_14TensorIteratorEENKUlvE_clEvENKUlvE2_clEvEUlN3c104HalfES8_S8_E_St5arrayIPcLm5EE16OffsetCalculatorILi3EjLb0EESD_ILi2EjLb0EEEEviT0_T1_T2_T3_ --------------------------
	.section	.nv.constant0._ZN2at6native57_GLOBAL__N__416c288b_24_ActivationPreluKernel_cu_bc9ca66845unrolled_elementwise_kernel_for_multi_outputsILi2EZZZNS0_21prelu_backward_kernelERNS_14TensorIteratorEENKUlvE_clEvENKUlvE2_clEvEUlN3c104HalfES8_S8_E_St5arrayIPcLm5EE16OffsetCalculatorILi3EjLb0EESD_ILi2EjLb0EEEEviT0_T1_T2_T3_,"a",@progbits
	.sectionflags	@""
	.align	4
.nv.constant0._ZN2at6native57_GLOBAL__N__416c288b_24_ActivationPreluKernel_cu_bc9ca66845unrolled_elementwise_kernel_for_multi_outputsILi2EZZZNS0_21prelu_backward_kernelERNS_14TensorIteratorEENKUlvE_clEvENKUlvE2_clEvEUlN3c104HalfES8_S8_E_St5arrayIPcLm5EE16OffsetCalculatorILi3EjLb0EESD_ILi2EjLb0EEEEviT0_T1_T2_T3_:
	.zero		1508


//--------------------- .nv.constant0._ZN2at6native57_GLOBAL__N__416c288b_24_ActivationPreluKernel_cu_bc9ca66845unrolled_elementwise_kernel_for_multi_outputsILi2EZZZNS0_21prelu_backward_kernelERNS_14TensorIteratorEENKUlvE_clEvENKUlvE2_clEvEUlN3c104HalfES8_S8_E_St5arrayIPcLm5EE23TrivialOffsetCalculatorILi3EjESD_ILi2EjEEEviT0_T1_T2_T3_ --------------------------
	.section	.nv.constant0._ZN2at6native57_GLOBAL__N__416c288b_24_ActivationPreluKernel_cu_bc9ca66845unrolled_elementwise_kernel_for_multi_outputsILi2EZZZNS0_21prelu_backward_kernelERNS_14TensorIteratorEENKUlvE_clEvENKUlvE2_clEvEUlN3c104HalfES8_S8_E_St5arrayIPcLm5EE23TrivialOffsetCalculatorILi3EjESD_ILi2EjEEEviT0_T1_T2_T3_,"a",@progbits
	.sectionflags	@""
	.align	4
.nv.constant0._ZN2at6native57_GLOBAL__N__416c288b_24_ActivationPreluKernel_cu_bc9ca66845unrolled_elementwise_kernel_for_multi_outputsILi2EZZZNS0_21prelu_backward_kernelERNS_14TensorIteratorEENKUlvE_clEvENKUlvE2_clEvEUlN3c104HalfES8_S8_E_St5arrayIPcLm5EE23TrivialOffsetCalculatorILi3EjESD_ILi2EjEEEviT0_T1_T2_T3_:
	.zero		402


//--------------------- .nv.constant0._ZN2at6native57_GLOBAL__N__416c288b_24_ActivationPreluKernel_cu_bc9ca66845unrolled_elementwise_kernel_for_multi_outputsILi2EZZZNS0_21prelu_backward_kernelERNS_14TensorIteratorEENKUlvE_clEvENKUlvE1_clEvEUlN3c108BFloat16ES8_S8_E_St5arrayIPcLm5EE16OffsetCalculatorILi3EjLb0EESD_ILi2EjLb0EEEEviT0_T1_T2_T3_ --------------------------
	.section	.nv.constant0._ZN2at6native57_GLOBAL__N__416c288b_24_ActivationPreluKernel_cu_bc9ca66845unrolled_elementwise_kernel_for_multi_outputsILi2EZZZNS0_21prelu_backward_kernelERNS_14TensorIteratorEENKUlvE_clEvENKUlvE1_clEvEUlN3c108BFloat16ES8_S8_E_St5arrayIPcLm5EE16OffsetCalculatorILi3EjLb0EESD_ILi2EjLb0EEEEviT0_T1_T2_T3_,"a",@progbits
	.sectionflags	@""
	.align	4
.nv.constant0._ZN2at6native57_GLOBAL__N__416c288b_24_ActivationPreluKernel_cu_bc9ca66845unrolled_elementwise_kernel_for_multi_outputsILi2EZZZNS0_21prelu_backward_kernelERNS_14TensorIteratorEENKUlvE_clEvENKUlvE1_clEvEUlN3c108BFloat16ES8_S8_E_St5arrayIPcLm5EE16OffsetCalculatorILi3EjLb0EESD_ILi2EjLb0EEEEviT0_T1_T2_T3_:
	.zero		1508


//--------------------- .nv.constant0._ZN2at6native57_GLOBAL__N__416c288b_24_ActivationPreluKernel_cu_bc9ca66845unrolled_elementwise_kernel_for_multi_outputsILi2EZZZNS0_21prelu_backward_kernelERNS_14TensorIteratorEENKUlvE_clEvENKUlvE1_clEvEUlN3c108BFloat16ES8_S8_E_St5arrayIPcLm5EE23TrivialOffsetCalculatorILi3EjESD_ILi2EjEEEviT0_T1_T2_T3_ --------------------------
	.section	.nv.constant0._ZN2at6native57_GLOBAL__N__416c288b_24_ActivationPreluKernel_cu_bc9ca66845unrolled_elementwise_kernel_for_multi_outputsILi2EZZZNS0_21prelu_backward_kernelERNS_14TensorIteratorEENKUlvE_clEvENKUlvE1_clEvEUlN3c108BFloat16ES8_S8_E_St5arrayIPcLm5EE23TrivialOffsetCalculatorILi3EjESD_ILi2EjEEEviT0_T1_T2_T3_,"a",@progbits
	.sectionflags	@""
	.align	4
.nv.constant0._ZN2at6native57_GLOBAL__N__416c288b_24_ActivationPreluKernel_cu_bc9ca66845unrolled_elementwise_kernel_for_multi_outputsILi2EZZZNS0_21prelu_backward_kernelERNS_14TensorIteratorEENKUlvE_clEvENKUlvE1_clEvEUlN3c108BFloat16ES8_S8_E_St5arrayIPcLm5EE23TrivialOffsetCalculatorILi3EjESD_ILi2EjEEEviT0_T1_T2_T3_:
	.zero		402


//--------------------- .nv.constant0._ZN2at6native57_GLOBAL__N__416c288b_24_ActivationPreluKernel_cu_bc9ca66845unrolled_elementwise_kernel_for_multi_outputsILi2EZZZNS0_21prelu_backward_kernelERNS_14TensorIteratorEENKUlvE_clEvENKUlvE0_clEvEUlfffE_St5arrayIPcLm5EE16OffsetCalculatorILi3EjLb0EESB_ILi2EjLb0EEEEviT0_T1_T2_T3_ --------------------------
	.section	.nv.constant0._ZN2at6native57_GLOBAL__N__416c288b_24_ActivationPreluKernel_cu_bc9ca66845unrolled_elementwise_kernel_for_multi_outputsILi2EZZZNS0_21prelu_backward_kernelERNS_14TensorIteratorEENKUlvE_clEvENKUlvE0_clEvEUlfffE_St5arrayIPcLm5EE16OffsetCalculatorILi3EjLb0EESB_ILi2EjLb0EEEEviT0_T1_T2_T3_,"a",@progbits
	.sectionflags	@""
	.align	4
.nv.constant0._ZN2at6native57_GLOBAL__N__416c288b_24_ActivationPreluKernel_cu_bc9ca66845unrolled_elementwise_kernel_for_multi_outputsILi2EZZZNS0_21prelu_backward_kernelERNS_14TensorIteratorEENKUlvE_clEvENKUlvE0_clEvEUlfffE_St5arrayIPcLm5EE16OffsetCalculatorILi3EjLb0EESB_ILi2EjLb0EEEEviT0_T1_T2_T3_:
	.zero		1508


//--------------------- .nv.constant0._ZN2at6native57_GLOBAL__N__416c288b_24_ActivationPreluKernel_cu_bc9ca66845unrolled_elementwise_kernel_for_multi_outputsILi2EZZZNS0_21prelu_backward_kernelERNS_14TensorIteratorEENKUlvE_clEvENKUlvE0_clEvEUlfffE_St5arrayIPcLm5EE23TrivialOffsetCalculatorILi3EjESB_ILi2EjEEEviT0_T1_T2_T3_ --------------------------
	.section	.nv.constant0._ZN2at6native57_GLOBAL__N__416c288b_24_ActivationPreluKernel_cu_bc9ca66845unrolled_elementwise_kernel_for_multi_outputsILi2EZZZNS0_21prelu_backward_kernelERNS_14TensorIteratorEENKUlvE_clEvENKUlvE0_clEvEUlfffE_St5arrayIPcLm5EE23TrivialOffsetCalculatorILi3EjESB_ILi2EjEEEviT0_T1_T2_T3_,"a",@progbits
	.sectionflags	@""
	.align	4
.nv.constant0._ZN2at6native57_GLOBAL__N__416c288b_24_ActivationPreluKernel_cu_bc9ca66845unrolled_elementwise_kernel_for_multi_outputsILi2EZZZNS0_21prelu_backward_kernelERNS_14TensorIteratorEENKUlvE_clEvENKUlvE0_clEvEUlfffE_St5arrayIPcLm5EE23TrivialOffsetCalculatorILi3EjESB_ILi2EjEEEviT0_T1_T2_T3_:
	.zero		402


//--------------------- .nv.constant0._ZN2at6native57_GLOBAL__N__416c288b_24_ActivationPreluKernel_cu_bc9ca66845unrolled_elementwise_kernel_for_multi_outputsILi2EZZZNS0_21prelu_backward_kernelERNS_14TensorIteratorEENKUlvE_clEvENKUlvE_clEvEUldddE_St5arrayIPcLm5EE16OffsetCalculatorILi3EjLb0EESB_ILi2EjLb0EEEEviT0_T1_T2_T3_ --------------------------
	.section	.nv.constant0._ZN2at6native57_GLOBAL__N__416c288b_24_ActivationPreluKernel_cu_bc9ca66845unrolled_elementwise_kernel_for_multi_outputsILi2EZZZNS0_21prelu_backward_kernelERNS_14TensorIteratorEENKUlvE_clEvENKUlvE_clEvEUldddE_St5arrayIPcLm5EE16OffsetCalculatorILi3EjLb0EESB_ILi2EjLb0EEEEviT0_T1_T2_T3_,"a",@progbits
	.sectionflags	@""
	.align	4
.nv.constant0._ZN2at6native57_GLOBAL__N__416c288b_24_ActivationPreluKernel_cu_bc9ca66845unrolled_elementwise_kernel_for_multi_outputsILi2EZZZNS0_21prelu_backward_kernelERNS_14TensorIteratorEENKUlvE_clEvENKUlvE_clEvEUldddE_St5arrayIPcLm5EE16OffsetCalculatorILi3EjLb0EESB_ILi2EjLb0EEEEviT0_T1_T2_T3_:
	.zero		1508


//--------------------- .nv.constant0._ZN2at6native57_GLOBAL__N__416c288b_24_ActivationPreluKernel_cu_bc9ca66845unrolled_elementwise_kernel_for_multi_outputsILi2EZZZNS0_21prelu_backward_kernelERNS_14TensorIteratorEENKUlvE_clEvENKUlvE_clEvEUldddE_St5arrayIPcLm5EE23TrivialOffsetCalculatorILi3EjESB_ILi2EjEEEviT0_T1_T2_T3_ --------------------------
	.section	.nv.constant0._ZN2at6native57_GLOBAL__N__416c288b_24_ActivationPreluKernel_cu_bc9ca66845unrolled_elementwise_kernel_for_multi_outputsILi2EZZZNS0_21prelu_backward_kernelERNS_14TensorIteratorEENKUlvE_clEvENKUlvE_clEvEUldddE_St5arrayIPcLm5EE23TrivialOffsetCalculatorILi3EjESB_ILi2EjEEEviT0_T1_T2_T3_,"a",@progbits
	.sectionflags	@""
	.align	4
.nv.constant0._ZN2at6native57_GLOBAL__N__416c288b_24_ActivationPreluKernel_cu_bc9ca66845unrolled_elementwise_kernel_for_multi_outputsILi2EZZZNS0_21prelu_backward_kernelERNS_14TensorIteratorEENKUlvE_clEvENKUlvE_clEvEUldddE_St5arrayIPcLm5EE23TrivialOffsetCalculatorILi3EjESB_ILi2EjEEEviT0_T1_T2_T3_:
	.zero		402


//--------------------- .nv.constant2._ZN2at6native18elementwise_kernelILi128ELi4EZNS0_15gpu_kernel_implIZZZNS0_12prelu_kernelERNS_14TensorIteratorEENKUlvE_clEvENKUlvE2_clEvEUlN3c104HalfES8_E_EEvRNS_18TensorIteratorBaseERKT_EUliE_EEviT1_ --------------------------
	.section	.nv.constant2._ZN2at6native18elementwise_kernelILi128ELi4EZNS0_15gpu_kernel_implIZZZNS0_12prelu_kernelERNS_14TensorIteratorEENKUlvE_clEvENKUlvE2_clEvEUlN3c104HalfES8_E_EEvRNS_18TensorIteratorBaseERKT_EUliE_EEviT1_,"a",@progbits
	.sectionflags	@""
	.align	4
.nv.constant2._ZN2at6native18elementwise_kernelILi128ELi4EZNS0_15gpu_kernel_implIZZZNS0_12prelu_kernelERNS_14TensorIteratorEENKUlvE_clEvENKUlvE2_clEvEUlN3c104HalfES8_E_EEvRNS_18TensorIteratorBaseERKT_EUliE_EEviT1_:
        /*0000*/ 	.byte	0x00, 0x00, 0x00, 0xf0, 0xff, 0xff, 0x0f, 0x38


//--------------------- .nv.constant0._ZN2at6native18elementwise_kernelILi128ELi4EZNS0_15gpu_kernel_implIZZZNS0_12prelu_kernelERNS_14TensorIteratorEENKUlvE_clEvENKUlvE2_clEvEUlN3c104HalfES8_E_EEvRNS_18TensorIteratorBaseERKT_EUliE_EEviT1_ --------------------------
	.section	.nv.constant0._ZN2at6native18elementwise_kernelILi128ELi4EZNS0_15gpu_kernel_implIZZZNS0_12prelu_kernelERNS_14TensorIteratorEENKUlvE_clEvENKUlvE2_clEvEUlN3c104HalfES8_E_EEvRNS_18TensorIteratorBaseERKT_EUliE_EEviT1_,"a",@progbits
	.sectionflags	@""
	.align	4
.nv.constant0._ZN2at6native18elementwise_kernelILi128ELi4EZNS0_15gpu_kernel_implIZZZNS0_12prelu_kernelERNS_14TensorIteratorEENKUlvE_clEvENKUlvE2_clEvEUlN3c104HalfES8_E_EEvRNS_18TensorIteratorBaseERKT_EUliE_EEviT1_:
	.zero		1008


//--------------------- .nv.constant2._ZN2at6native27unrolled_elementwise_kernelIZZZNS0_12prelu_kernelERNS_14TensorIteratorEENKUlvE_clEvENKUlvE2_clEvEUlN3c104HalfES7_E_St5arrayIPcLm3EELi4E23TrivialOffsetCalculatorILi2EjESC_ILi1EjENS0_6memory12LoadWithCastILi2EEENSF_13StoreWithCastILi1EEEEEviT_T0_T2_T3_T4_T5_ --------------------------
	.section	.nv.constant2._ZN2at6native27unrolled_elementwise_kernelIZZZNS0_12prelu_kernelERNS_14TensorIteratorEENKUlvE_clEvENKUlvE2_clEvEUlN3c104HalfES7_E_St5arrayIPcLm3EELi4E23TrivialOffsetCalculatorILi2EjESC_ILi1EjENS0_6memory12LoadWithCastILi2EEENSF_13StoreWithCastILi1EEEEEviT_T0_T2_T3_T4_T5_,"a",@progbits
	.sectionflags	@""
	.align	4
.nv.constant2._ZN2at6native27unrolled_elementwise_kernelIZZZNS0_12prelu_kernelERNS_14TensorIteratorEENKUlvE_clEvENKUlvE2_clEvEUlN3c104HalfES7_E_St5arrayIPcLm3EELi4E23TrivialOffsetCalculatorILi2EjESC_ILi1EjENS0_6memory12LoadWithCastILi2EEENSF_13StoreWithCastILi1EEEEEviT_T0_T2_T3_T4_T5_:
        /*0000*/ 	.byte	0x00, 0x00, 0x00, 0xf0, 0xff, 0xff, 0x0f, 0x38


//--------------------- .nv.constant0._ZN2at6native27unrolled_elementwise_kernelIZZZNS0_12prelu_kernelERNS_14TensorIteratorEENKUlvE_clEvENKUlvE2_clEvEUlN3c104HalfES7_E_St5arrayIPcLm3EELi4E23TrivialOffsetCalculatorILi2EjESC_ILi1EjENS0_6memory12LoadWithCastILi2EEENSF_13StoreWithCastILi1EEEEEviT_T0_T2_T3_T4_T5_ --------------------------
	.section	.nv.constant0._ZN2at6native27unrolled_elementwise_kernelIZZZNS0_12prelu_kernelERNS_14TensorIteratorEENKUlvE_clEvENKUlvE2_clEvEUlN3c104HalfES7_E_St5arrayIPcLm3EELi4E23TrivialOffsetCalculatorILi2EjESC_ILi1EjENS0_6memory12LoadWithCastILi2EEENSF_13StoreWithCastILi1EEEEEviT_T0_T2_T3_T4_T5_,"a",@progbits
	.sectionflags	@""
	.align	4
.nv.constant0._ZN2at6native27unrolled_elementwise_kernelIZZZNS0_12prelu_kernelERNS_14TensorIteratorEENKUlvE_clEvENKUlvE2_clEvEUlN3c104HalfES7_E_St5arrayIPcLm3EELi4E23TrivialOffsetCalculatorILi2EjESC_ILi1EjENS0_6memory12LoadWithCastILi2EEENSF_13StoreWithCastILi1EEEEEviT_T0_T2_T3_T4_T5_:
	.zero		408


//--------------------- .nv.constant0._ZN2at6native18elementwise_kernelILi128ELi4EZNS0_22gpu_kernel_impl_nocastIZZZNS0_12prelu_kernelERNS_14TensorIteratorEENKUlvE_clEvENKUlvE2_clEvEUlN3c104HalfES8_E_EEvRNS_18TensorIteratorBaseERKT_EUliE_EEviT1_ --------------------------
	.section	.nv.constant0._ZN2at6native18elementwise_kernelILi128ELi4EZNS0_22gpu_kernel_impl_nocastIZZZNS0_12prelu_kernelERNS_14TensorIteratorEENKUlvE_clEvENKUlvE2_clEvEUlN3c104HalfES8_E_EEvRNS_18TensorIteratorBaseERKT_EUliE_EEviT1_,"a",@progbits
	.sectionflags	@""
	.align	4
.nv.constant0._ZN2at6native18elementwise_kernelILi128ELi4EZNS0_22gpu_kernel_impl_nocastIZZZNS0_12prelu_kernelERNS_14TensorIteratorEENKUlvE_clEvENKUlvE2_clEvEUlN3c104HalfES8_E_EEvRNS_18TensorIteratorBaseERKT_EUliE_EEviT1_:
	.zero		1008


//--------------------- .nv.constant0._ZN2at6native27unrolled_elementwise_kernelIZZZNS0_12prelu_kernelERNS_14TensorIteratorEENKUlvE_clEvENKUlvE2_clEvEUlN3c104HalfES7_E_St5arrayIPcLm3EELi4E23TrivialOffsetCalculatorILi2EjESC_ILi1EjENS0_6memory15LoadWithoutCastENSF_16StoreWithoutCastEEEviT_T0_T2_T3_T4_T5_ --------------------------
	.section	.nv.constant0._ZN2at6native27unrolled_elementwise_kernelIZZZNS0_12prelu_kernelERNS_14TensorIteratorEENKUlvE_clEvENKUlvE2_clEvEUlN3c104HalfES7_E_St5arrayIPcLm3EELi4E23TrivialOffsetCalculatorILi2EjESC_ILi1EjENS0_6memory15LoadWithoutCastENSF_16StoreWithoutCastEEEviT_T0_T2_T3_T4_T5_,"a",@progbits
	.sectionflags	@""
	.align	4
.nv.constant0._ZN2at6native27unrolled_elementwise_kernelIZZZNS0_12prelu_kernelERNS_14TensorIteratorEENKUlvE_clEvENKUlvE2_clEvEUlN3c104HalfES7_E_St5arrayIPcLm3EELi4E23TrivialOffsetCalculatorILi2EjESC_ILi1EjENS0_6memory15LoadWithoutCastENSF_16StoreWithoutCastEEEviT_T0_T2_T3_T4_T5_:
	.zero		388


//--------------------- .nv.constant0._ZN2at6native29vectorized_elementwise_kernelILi2EZZZNS0_12prelu_kernelERNS_14TensorIteratorEENKUlvE_clEvENKUlvE2_clEvEUlN3c104HalfES7_E_St5arrayIPcLm3EEEEviT0_T1_ --------------------------
	.section	.nv.constant0._ZN2at6native29vectorized_elementwise_kernelILi2EZZZNS0_12prelu_kernelERNS_14TensorIteratorEENKUlvE_clEvENKUlvE2_clEvEUlN3c104HalfES7_E_St5arrayIPcLm3EEEEviT0_T1_,"a",@progbits
	.sectionflags	@""
	.align	4
.nv.constant0._ZN2at6native29vectorized_elementwise_kernelILi2EZZZNS0_12prelu_kernelERNS_14TensorIteratorEENKUlvE_clEvENKUlvE2_clEvEUlN3c104HalfES7_E_St5arrayIPcLm3EEEEviT0_T1_:
	.zero		384


//--------------------- .nv.constant0._ZN2at6native29vectorized_elementwise_kernelILi4EZZZNS0_12prelu_kernelERNS_14TensorIteratorEENKUlvE_clEvENKUlvE2_clEvEUlN3c104HalfES7_E_St5arrayIPcLm3EEEEviT0_T1_ --------------------------
	.section	.nv.constant0._ZN2at6native29vectorized_elementwise_kernelILi4EZZZNS0_12prelu_kernelERNS_14TensorIteratorEENKUlvE_clEvENKUlvE2_clEvEUlN3c104HalfES7_E_St5arrayIPcLm3EEEEviT0_T1_,"a",@progbits
	.sectionflags	@""
	.align	4
.nv.constant0._ZN2at6native29vectorized_elementwise_kernelILi4EZZZNS0_12prelu_kernelERNS_14TensorIteratorEENKUlvE_clEvENKUlvE2_clEvEUlN3c104HalfES7_E_St5arrayIPcLm3EEEEviT0_T1_:
	.zero		384


//--------------------- .nv.constant0._ZN2at6native29vectorized_elementwise_kernelILi8EZZZNS0_12prelu_kernelERNS_14TensorIteratorEENKUlvE_clEvENKUlvE2_clEvEUlN3c104HalfES7_E_St5arrayIPcLm3EEEEviT0_T1_ --------------------------
	.section	.nv.constant0._ZN2at6native29vectorized_elementwise_kernelILi8EZZZNS0_12prelu_kernelERNS_14TensorIteratorEENKUlvE_clEvENKUlvE2_clEvEUlN3c104HalfES7_E_St5arrayIPcLm3EEEEviT0_T1_,"a",@progbits
	.sectionflags	@""
	.align	4
.nv.constant0._ZN2at6native29vectorized_elementwise_kernelILi8EZZZNS0_12prelu_kernelERNS_14TensorIteratorEENKUlvE_clEvENKUlvE2_clEvEUlN3c104HalfES7_E_St5arrayIPcLm3EEEEviT0_T1_:
	.zero		384


//--------------------- .nv.constant2._ZN2at6native18elementwise_kernelILi128ELi4EZNS0_15gpu_kernel_implIZZZNS0_12prelu_kernelERNS_14TensorIteratorEENKUlvE_clEvENKUlvE1_clEvEUlN3c108BFloat16ES8_E_EEvRNS_18TensorIteratorBaseERKT_EUliE_EEviT1_ --------------------------
	.section	.nv.constant2._ZN2at6native18elementwise_kernelILi128ELi4EZNS0_15gpu_kernel_implIZZZNS0_12prelu_kernelERNS_14TensorIteratorEENKUlvE_clEvENKUlvE1_clEvEUlN3c108BFloat16ES8_E_EEvRNS_18TensorIteratorBaseERKT_EUliE_EEviT1_,"a",@progbits
	.sectionflags	@""
	.align	4
.nv.constant2._ZN2at6native18elementwise_kernelILi128ELi4EZNS0_15gpu_kernel_implIZZZNS0_12prelu_kernelERNS_14TensorIteratorEENKUlvE_clEvENKUlvE1_clEvEUlN3c108BFloat16ES8_E_EEvRNS_18TensorIteratorBaseERKT_EUliE_EEviT1_:
        /*0000*/ 	.byte	0x00, 0x00, 0x00, 0xf0, 0xff, 0xff, 0x0f, 0x38


//--------------------- .nv.constant0._ZN2at6native18elementwise_kernelILi128ELi4EZNS0_15gpu_kernel_implIZZZNS0_12prelu_kernelERNS_14TensorIteratorEENKUlvE_clEvENKUlvE1_clEvEUlN3c108BFloat16ES8_E_EEvRNS_18TensorIteratorBaseERKT_EUliE_EEviT1_ --------------------------
	.section	.nv.constant0._ZN2at6native18elementwise_kernelILi128ELi4EZNS0_15gpu_kernel_implIZZZNS0_12prelu_kernelERNS_14TensorIteratorEENKUlvE_clEvENKUlvE1_clEvEUlN3c108BFloat16ES8_E_EEvRNS_18TensorIteratorBaseERKT_EUliE_EEviT1_,"a",@progbits
	.sectionflags	@""
	.align	4
.nv.constant0._ZN2at6native18elementwise_kernelILi128ELi4EZNS0_15gpu_kernel_implIZZZNS0_12prelu_kernelERNS_14TensorIteratorEENKUlvE_clEvENKUlvE1_clEvEUlN3c108BFloat16ES8_E_EEvRNS_18TensorIteratorBaseERKT_EUliE_EEviT1_:
	.zero		1008


//--------------------- .nv.constant2._ZN2at6native27unrolled_elementwise_kernelIZZZNS0_12prelu_kernelERNS_14TensorIteratorEENKUlvE_clEvENKUlvE1_clEvEUlN3c108BFloat16ES7_E_St5arrayIPcLm3EELi4E23TrivialOffsetCalculatorILi2EjESC_ILi1EjENS0_6memory12LoadWithCastILi2EEENSF_13StoreWithCastILi1EEEEEviT_T0_T2_T3_T4_T5_ --------------------------
	.section	.nv.constant2._ZN2at6native27unrolled_elementwise_kernelIZZZNS0_12prelu_kernelERNS_14TensorIteratorEENKUlvE_clEvENKUlvE1_clEvEUlN3c108BFloat16ES7_E_St5arrayIPcLm3EELi4E23TrivialOffsetCalculatorILi2EjESC_ILi1EjENS0_6memory12LoadWithCastILi2EEENSF_13StoreWithCastILi1EEEEEviT_T0_T2_T3_T4_T5_,"a",@progbits
	.sectionflags	@""
	.align	4
.nv.constant2._ZN2at6native27unrolled_elementwise_kernelIZZZNS0_12prelu_kernelERNS_14TensorIteratorEENKUlvE_clEvENKUlvE1_clEvEUlN3c108BFloat16ES7_E_St5arrayIPcLm3EELi4E23TrivialOffsetCalculatorILi2EjESC_ILi1EjENS0_6memory12LoadWithCastILi2EEENSF_13StoreWithCastILi1EEEEEviT_T0_T2_T3_T4_T5_:
        /*0000*/ 	.byte	0x00, 0x00, 0x00, 0xf0, 0xff, 0xff, 0x0f, 0x38


//--------------------- .nv.constant0._ZN2at6native27unrolled_elementwise_kernelIZZZNS0_12prelu_kernelERNS_14TensorIteratorEENKUlvE_clEvENKUlvE1_clEvEUlN3c108BFloat16ES7_E_St5arrayIPcLm3EELi4E23TrivialOffsetCalculatorILi2EjESC_ILi1EjENS0_6memory12LoadWithCastILi2EEENSF_13StoreWithCastILi1EEEEEviT_T0_T2_T3_T4_T5_ --------------------------
	.section	.nv.constant0._ZN2at6native27unrolled_elementwise_kernelIZZZNS0_12prelu_kernelERNS_14TensorIteratorEENKUlvE_clEvENKUlvE1_clEvEUlN3c108BFloat16ES7_E_St5arrayIPcLm3EELi4E23TrivialOffsetCalculatorILi2EjESC_ILi1EjENS0_6memory12LoadWithCastILi2EEENSF_13StoreWithCastILi1EEEEEviT_T0_T2_T3_T4_T5_,"a",@progbits
	.sectionflags	@""
	.align	4
.nv.constant0._ZN2at6native27unrolled_elementwise_kernelIZZZNS0_12prelu_kernelERNS_14TensorIteratorEENKUlvE_clEvENKUlvE1_clEvEUlN3c108BFloat16ES7_E_St5arrayIPcLm3EELi4E23TrivialOffsetCalculatorILi2EjESC_ILi1EjENS0_6memory12LoadWithCastILi2EEENSF_13StoreWithCastILi1EEEEEviT_T0_T2_T3_T4_T5_:
	.zero		408


//--------------------- .nv.constant0._ZN2at6native18elementwise_kernelILi128ELi4EZNS0_22gpu_kernel_impl_nocastIZZZNS0_12prelu_kernelERNS_14TensorIteratorEENKUlvE_clEvENKUlvE1_clEvEUlN3c108BFloat16ES8_E_EEvRNS_18TensorIteratorBaseERKT_EUliE_EEviT1_ --------------------------
	.section	.nv.constant0._ZN2at6native18elementwise_kernelILi128ELi4EZNS0_22gpu_kernel_impl_nocastIZZZNS0_12prelu_kernelERNS_14TensorIteratorEENKUlvE_clEvENKUlvE1_clEvEUlN3c108BFloat16ES8_E_EEvRNS_18TensorIteratorBaseERKT_EUliE_EEviT1_,"a",@progbits
	.sectionflags	@""
	.align	4
.nv.constant0._ZN2at6native18elementwise_kernelILi128ELi4EZNS0_22gpu_kernel_impl_nocastIZZZNS0_12prelu_kernelERNS_14TensorIteratorEENKUlvE_clEvENKUlvE1_clEvEUlN3c108BFloat16ES8_E_EEvRNS_18TensorIteratorBaseERKT_EUliE_EEviT1_:
	.zero		1008


//--------------------- .nv.constant0._ZN2at6native27unrolled_elementwise_kernelIZZZNS0_12prelu_kernelERNS_14TensorIteratorEENKUlvE_clEvENKUlvE1_clEvEUlN3c108BFloat16ES7_E_St5arrayIPcLm3EELi4E23TrivialOffsetCalculatorILi2EjESC_ILi1EjENS0_6memory15LoadWithoutCastENSF_16StoreWithoutCastEEEviT_T0_T2_T3_T4_T5_ --------------------------
	.section	.nv.constant0._ZN2at6native27unrolled_elementwise_kernelIZZZNS0_12prelu_kernelERNS_14TensorIteratorEENKUlvE_clEvENKUlvE1_clEvEUlN3c108BFloat16ES7_E_St5arrayIPcLm3EELi4E23TrivialOffsetCalculatorILi2EjESC_ILi1EjENS0_6memory15LoadWithoutCastENSF_16StoreWithoutCastEEEviT_T0_T2_T3_T4_T5_,"a",@progbits
	.sectionflags	@""
	.align	4
.nv.constant0._ZN2at6native27unrolled_elementwise_kernelIZZZNS0_12prelu_kernelERNS_14TensorIteratorEENKUlvE_clEvENKUlvE1_clEvEUlN3c108BFloat16ES7_E_St5arrayIPcLm3EELi4E23TrivialOffsetCalculatorILi2EjESC_ILi1EjENS0_6memory15LoadWithoutCastENSF_16StoreWithoutCastEEEviT_T0_T2_T3_T4_T5_:
	.zero		388


//--------------------- .nv.constant0._ZN2at6native29vectorized_elementwise_kernelILi2EZZZNS0_12prelu_kernelERNS_14TensorIteratorEENKUlvE_clEvENKUlvE1_clEvEUlN3c108BFloat16ES7_E_St5arrayIPcLm3EEEEviT0_T1_ --------------------------
	.section	.nv.constant0._ZN2at6native29vectorized_elementwise_kernelILi2EZZZNS0_12prelu_kernelERNS_14TensorIteratorEENKUlvE_clEvENKUlvE1_clEvEUlN3c108BFloat16ES7_E_St5arrayIPcLm3EEEEviT0_T1_,"a",@progbits
	.sectionflags	@""
	.align	4
.nv.constant0._ZN2at6native29vectorized_elementwise_kernelILi2EZZZNS0_12prelu_kernelERNS_14TensorIteratorEENKUlvE_clEvENKUlvE1_clEvEUlN3c108BFloat16ES7_E_St5arrayIPcLm3EEEEviT0_T1_:
	.zero		384


//--------------------- .nv.constant0._ZN2at6native29vectorized_elementwise_kernelILi4EZZZNS0_12prelu_kernelERNS_14TensorIteratorEENKUlvE_clEvENKUlvE1_clEvEUlN3c108BFloat16ES7_E_St5arrayIPcLm3EEEEviT0_T1_ --------------------------
	.section	.nv.constant0._ZN2at6native29vectorized_elementwise_kernelILi4EZZZNS0_12prelu_kernelERNS_14TensorIteratorEENKUlvE_clEvENKUlvE1_clEvEUlN3c108BFloat16ES7_E_St5arrayIPcLm3EEEEviT0_T1_,"a",@progbits
	.sectionflags	@""
	.align	4
.nv.constant0._ZN2at6native29vectorized_elementwise_kernelILi4EZZZNS0_12prelu_kernelERNS_14TensorIteratorEENKUlvE_clEvENKUlvE1_clEvEUlN3c108BFloat16ES7_E_St5arrayIPcLm3EEEEviT0_T1_:
	.zero		384


//--------------------- .nv.constant0._ZN2at6native29vectorized_elementwise_kernelILi8EZZZNS0_12prelu_kernelERNS_14TensorIteratorEENKUlvE_clEvENKUlvE1_clEvEUlN3c108BFloat16ES7_E_St5arrayIPcLm3EEEEviT0_T1_ --------------------------
	.section	.nv.constant0._ZN2at6native29vectorized_elementwise_kernelILi8EZZZNS0_12prelu_kernelERNS_14TensorIteratorEENKUlvE_clEvENKUlvE1_clEvEUlN3c108BFloat16ES7_E_St5arrayIPcLm3EEEEviT0_T1_,"a",@progbits
	.sectionflags	@""
	.align	4
.nv.constant0._ZN2at6native29vectorized_elementwise_kernelILi8EZZZNS0_12prelu_kernelERNS_14TensorIteratorEENKUlvE_clEvENKUlvE1_clEvEUlN3c108BFloat16ES7_E_St5arrayIPcLm3EEEEviT0_T1_:
	.zero		384


//--------------------- .nv.constant2._ZN2at6native18elementwise_kernelILi128ELi4EZNS0_15gpu_kernel_implIZZZNS0_12prelu_kernelERNS_14TensorIteratorEENKUlvE_clEvENKUlvE0_clEvEUlffE_EEvRNS_18TensorIteratorBaseERKT_EUliE_EEviT1_ --------------------------
	.section	.nv.constant2._ZN2at6native18elementwise_kernelILi128ELi4EZNS0_15gpu_kernel_implIZZZNS0_12prelu_kernelERNS_14TensorIteratorEENKUlvE_clEvENKUlvE0_clEvEUlffE_EEvRNS_18TensorIteratorBaseERKT_EUliE_EEviT1_,"a",@progbits
	.sectionflags	@""
	.align	4
.nv.constant2._ZN2at6native18elementwise_kernelILi128ELi4EZNS0_15gpu_kernel_implIZZZNS0_12prelu_kernelERNS_14TensorIteratorEENKUlvE_clEvENKUlvE0_clEvEUlffE_EEvRNS_18TensorIteratorBaseERKT_EUliE_EEviT1_:
        /*0000*/ 	.byte	0x00, 0x00, 0x00, 0xf0, 0xff, 0xff, 0x0f, 0x38


//--------------------- .nv.constant0._ZN2at6native18elementwise_kernelILi128ELi4EZNS0_15gpu_kernel_implIZZZNS0_12prelu_kernelERNS_14TensorIteratorEENKUlvE_clEvENKUlvE0_clEvEUlffE_EEvRNS_18TensorIteratorBaseERKT_EUliE_EEviT1_ --------------------------
	.section	.nv.constant0._ZN2at6native18elementwise_kernelILi128ELi4EZNS0_15gpu_kernel_implIZZZNS0_12prelu_kernelERNS_14TensorIteratorEENKUlvE_clEvENKUlvE0_clEvEUlffE_EEvRNS_18TensorIteratorBaseERKT_EUliE_EEviT1_,"a",@progbits
	.sectionflags	@""
	.align	4
.nv.constant0._ZN2at6native18elementwise_kernelILi128ELi4EZNS0_15gpu_kernel_implIZZZNS0_12prelu_kernelERNS_14TensorIteratorEENKUlvE_clEvENKUlvE0_clEvEUlffE_EEvRNS_18TensorIteratorBaseERKT_EUliE_EEviT1_:
	.zero		1008


//--------------------- .nv.constant2._ZN2at6native27unrolled_elementwise_kernelIZZZNS0_12prelu_kernelERNS_14TensorIteratorEENKUlvE_clEvENKUlvE0_clEvEUlffE_St5arrayIPcLm3EELi4E23TrivialOffsetCalculatorILi2EjESA_ILi1EjENS0_6memory12LoadWithCastILi2EEENSD_13StoreWithCastILi1EEEEEviT_T0_T2_T3_T4_T5_ --------------------------
	.section	.nv.constant2._ZN2at6native27unrolled_elementwise_kernelIZZZNS0_12prelu_kernelERNS_14TensorIteratorEENKUlvE_clEvENKUlvE0_clEvEUlffE_St5arrayIPcLm3EELi4E23TrivialOffsetCalculatorILi2EjESA_ILi1EjENS0_6memory12LoadWithCastILi2EEENSD_13StoreWithCastILi1EEEEEviT_T0_T2_T3_T4_T5_,"a",@progbits
	.sectionflags	@""
	.align	4
.nv.constant2._ZN2at6native27unrolled_elementwise_kernelIZZZNS0_12prelu_kernelERNS_14TensorIteratorEENKUlvE_clEvENKUlvE0_clEvEUlffE_St5arrayIPcLm3EELi4E23TrivialOffsetCalculatorILi2EjESA_ILi1EjENS0_6memory12LoadWithCastILi2EEENSD_13StoreWithCastILi1EEEEEviT_T0_T2_T3_T4_T5_:
        /*0000*/ 	.byte	0x00, 0x00, 0x00, 0xf0, 0xff, 0xff, 0x0f, 0x38


//--------------------- .nv.constant0._ZN2at6native27unrolled_elementwise_kernelIZZZNS0_12prelu_kernelERNS_14TensorIteratorEENKUlvE_clEvENKUlvE0_clEvEUlffE_St5arrayIPcLm3EELi4E23TrivialOffsetCalculatorILi2EjESA_ILi1EjENS0_6memory12LoadWithCastILi2EEENSD_13StoreWithCastILi1EEEEEviT_T0_T2_T3_T4_T5_ --------------------------
	.section	.nv.constant0._ZN2at6native27unrolled_elementwise_kernelIZZZNS0_12prelu_kernelERNS_14TensorIteratorEENKUlvE_clEvENKUlvE0_clEvEUlffE_St5arrayIPcLm3EELi4E23TrivialOffsetCalculatorILi2EjESA_ILi1EjENS0_6memory12LoadWithCastILi2EEENSD_13StoreWithCastILi1EEEEEviT_T0_T2_T3_T4_T5_,"a",@progbits
	.sectionflags	@""
	.align	4
.nv.constant0._ZN2at6native27unrolled_elementwise_kernelIZZZNS0_12prelu_kernelERNS_14TensorIteratorEENKUlvE_clEvENKUlvE0_clEvEUlffE_St5arrayIPcLm3EELi4E23TrivialOffsetCalculatorILi2EjESA_ILi1EjENS0_6memory12LoadWithCastILi2EEENSD_13StoreWithCastILi1EEEEEviT_T0_T2_T3_T4_T5_:
	.zero		408


//--------------------- .nv.constant0._ZN2at6native18elementwise_kernelILi128ELi2EZNS0_22gpu_kernel_impl_nocastIZZZNS0_12prelu_kernelERNS_14TensorIteratorEENKUlvE_clEvENKUlvE0_clEvEUlffE_EEvRNS_18TensorIteratorBaseERKT_EUliE_EEviT1_ --------------------------
	.section	.nv.constant0._ZN2at6native18elementwise_kernelILi128ELi2EZNS0_22gpu_kernel_impl_nocastIZZZNS0_12prelu_kernelERNS_14TensorIteratorEENKUlvE_clEvENKUlvE0_clEvEUlffE_EEvRNS_18TensorIteratorBaseERKT_EUliE_EEviT1_,"a",@progbits
	.sectionflags	@""
	.align	4
.nv.constant0._ZN2at6native18elementwise_kernelILi128ELi2EZNS0_22gpu_kernel_impl_nocastIZZZNS0_12prelu_kernelERNS_14TensorIteratorEENKUlvE_clEvENKUlvE0_clEvEUlffE_EEvRNS_18TensorIteratorBaseERKT_EUliE_EEviT1_:
	.zero		1008


//--------------------- .nv.constant0._ZN2at6native27unrolled_elementwise_kernelIZZZNS0_12prelu_kernelERNS_14TensorIteratorEENKUlvE_clEvENKUlvE0_clEvEUlffE_St5arrayIPcLm3EELi4E23TrivialOffsetCalculatorILi2EjESA_ILi1EjENS0_6memory15LoadWithoutCastENSD_16StoreWithoutCastEEEviT_T0_T2_T3_T4_T5_ --------------------------
	.section	.nv.constant0._ZN2at6native27unrolled_elementwise_kernelIZZZNS0_12prelu_kernelERNS_14TensorIteratorEENKUlvE_clEvENKUlvE0_clEvEUlffE_St5arrayIPcLm3EELi4E23TrivialOffsetCalculatorILi2EjESA_ILi1EjENS0_6memory15LoadWithoutCastENSD_16StoreWithoutCastEEEviT_T0_T2_T3_T4_T5_,"a",@progbits
	.sectionflags	@""
	.align	4
.nv.constant0._ZN2at6native27unrolled_elementwise_kernelIZZZNS0_12prelu_kernelERNS_14TensorIteratorEENKUlvE_clEvENKUlvE0_clEvEUlffE_St5arrayIPcLm3EELi4E23TrivialOffsetCalculatorILi2EjESA_ILi1EjENS0_6memory15LoadWithoutCastENSD_16StoreWithoutCastEEEviT_T0_T2_T3_T4_T5_:
	.zero		388


//--------------------- .nv.constant0._ZN2at6native29vectorized_elementwise_kernelILi2EZZZNS0_12prelu_kernelERNS_14TensorIteratorEENKUlvE_clEvENKUlvE0_clEvEUlffE_St5arrayIPcLm3EEEEviT0_T1_ --------------------------
	.section	.nv.constant0._ZN2at6native29vectorized_elementwise_kernelILi2EZZZNS0_12prelu_kernelERNS_14TensorIteratorEENKUlvE_clEvENKUlvE0_clEvEUlffE_St5arrayIPcLm3EEEEviT0_T1_,"a",@progbits
	.sectionflags	@""
	.align	4
.nv.constant0._ZN2at6native29vectorized_elementwise_kernelILi2EZZZNS0_12prelu_kernelERNS_14TensorIteratorEENKUlvE_clEvENKUlvE0_clEvEUlffE_St5arrayIPcLm3EEEEviT0_T1_:
	.zero		384


//--------------------- .nv.constant0._ZN2at6native29vectorized_elementwise_kernelILi4EZZZNS0_12prelu_kernelERNS_14TensorIteratorEENKUlvE_clEvENKUlvE0_clEvEUlffE_St5arrayIPcLm3EEEEviT0_T1_ --------------------------
	.section	.nv.constant0._ZN2at6native29vectorized_elementwise_kernelILi4EZZZNS0_12prelu_kernelERNS_14TensorIteratorEENKUlvE_clEvENKUlvE0_clEvEUlffE_St5arrayIPcLm3EEEEviT0_T1_,"a",@progbits
	.sectionflags	@""
	.align	4
.nv.constant0._ZN2at6native29vectorized_elementwise_kernelILi4EZZZNS0_12prelu_kernelERNS_14TensorIteratorEENKUlvE_clEvENKUlvE0_clEvEUlffE_St5arrayIPcLm3EEEEviT0_T1_:
	.zero		384


//--------------------- .nv.constant0._ZN2at6native29vectorized_elementwise_kernelILi8EZZZNS0_12prelu_kernelERNS_14TensorIteratorEENKUlvE_clEvENKUlvE0_clEvEUlffE_St5arrayIPcLm3EEEEviT0_T1_ --------------------------
	.section	.nv.constant0._ZN2at6native29vectorized_elementwise_kernelILi8EZZZNS0_12prelu_kernelERNS_14TensorIteratorEENKUlvE_clEvENKUlvE0_clEvEUlffE_St5arrayIPcLm3EEEEviT0_T1_,"a",@progbits
	.sectionflags	@""
	.align	4
.nv.constant0._ZN2at6native29vectorized_elementwise_kernelILi8EZZZNS0_12prelu_kernelERNS_14TensorIteratorEENKUlvE_clEvENKUlvE0_clEvEUlffE_St5arrayIPcLm3EEEEviT0_T1_:
	.zero		384


//--------------------- .nv.constant2._ZN2at6native18elementwise_kernelILi128ELi4EZNS0_15gpu_kernel_implIZZZNS0_12prelu_kernelERNS_14TensorIteratorEENKUlvE_clEvENKUlvE_clEvEUlddE_EEvRNS_18TensorIteratorBaseERKT_EUliE_EEviT1_ --------------------------
	.section	.nv.constant2._ZN2at6native18elementwise_kernelILi128ELi4EZNS0_15gpu_kernel_implIZZZNS0_12prelu_kernelERNS_14TensorIteratorEENKUlvE_clEvENKUlvE_clEvEUlddE_EEvRNS_18TensorIteratorBaseERKT_EUliE_EEviT1_,"a",@progbits
	.sectionflags	@""
	.align	4
.nv.constant2._ZN2at6native18elementwise_kernelILi128ELi4EZNS0_15gpu_kernel_implIZZZNS0_12prelu_kernelERNS_14TensorIteratorEENKUlvE_clEvENKUlvE_clEvEUlddE_EEvRNS_18TensorIteratorBaseERKT_EUliE_EEviT1_:
        /*0000*/ 	.byte	0x00, 0x00, 0x00, 0xf0, 0xff, 0xff, 0x0f, 0x38


//--------------------- .nv.constant0._ZN2at6native18elementwise_kernelILi128ELi4EZNS0_15gpu_kernel_implIZZZNS0_12prelu_kernelERNS_14TensorIteratorEENKUlvE_clEvENKUlvE_clEvEUlddE_EEvRNS_18TensorIteratorBaseERKT_EUliE_EEviT1_ --------------------------
	.section	.nv.constant0._ZN2at6native18elementwise_kernelILi128ELi4EZNS0_15gpu_kernel_implIZZZNS0_12prelu_kernelERNS_14TensorIteratorEENKUlvE_clEvENKUlvE_clEvEUlddE_EEvRNS_18TensorIteratorBaseERKT_EUliE_EEviT1_,"a",@progbits
	.sectionflags	@""
	.align	4
.nv.constant0._ZN2at6native18elementwise_kernelILi128ELi4EZNS0_15gpu_kernel_implIZZZNS0_12prelu_kernelERNS_14TensorIteratorEENKUlvE_clEvENKUlvE_clEvEUlddE_EEvRNS_18TensorIteratorBaseERKT_EUliE_EEviT1_:
	.zero		1008


//--------------------- .nv.constant2._ZN2at6native27unrolled_elementwise_kernelIZZZNS0_12prelu_kernelERNS_14TensorIteratorEENKUlvE_clEvENKUlvE_clEvEUlddE_St5arrayIPcLm3EELi4E23TrivialOffsetCalculatorILi2EjESA_ILi1EjENS0_6memory12LoadWithCastILi2EEENSD_13StoreWithCastILi1EEEEEviT_T0_T2_T3_T4_T5_ --------------------------
	.section	.nv.constant2._ZN2at6native27unrolled_elementwise_kernelIZZZNS0_12prelu_kernelERNS_14TensorIteratorEENKUlvE_clEvENKUlvE_clEvEUlddE_St5arrayIPcLm3EELi4E23TrivialOffsetCalculatorILi2EjESA_ILi1EjENS0_6memory12LoadWithCastILi2EEENSD_13StoreWithCastILi1EEEEEviT_T0_T2_T3_T4_T5_,"a",@progbits
	.sectionflags	@""
	.align	4
.nv.constant2._ZN2at6native27unrolled_elementwise_kernelIZZZNS0_12prelu_kernelERNS_14TensorIteratorEENKUlvE_clEvENKUlvE_clEvEUlddE_St5arrayIPcLm3EELi4E23TrivialOffsetCalculatorILi2EjESA_ILi1EjENS0_6memory12LoadWithCastILi2EEENSD_13StoreWithCastILi1EEEEEviT_T0_T2_T3_T4_T5_:
        /*0000*/ 	.byte	0x00, 0x00, 0x00, 0xf0, 0xff, 0xff, 0x0f, 0x38


//--------------------- .nv.constant0._ZN2at6native27unrolled_elementwise_kernelIZZZNS0_12prelu_kernelERNS_14TensorIteratorEENKUlvE_clEvENKUlvE_clEvEUlddE_St5arrayIPcLm3EELi4E23TrivialOffsetCalculatorILi2EjESA_ILi1EjENS0_6memory12LoadWithCastILi2EEENSD_13StoreWithCastILi1EEEEEviT_T0_T2_T3_T4_T5_ --------------------------
	.section	.nv.constant0._ZN2at6native27unrolled_elementwise_kernelIZZZNS0_12prelu_kernelERNS_14TensorIteratorEENKUlvE_clEvENKUlvE_clEvEUlddE_St5arrayIPcLm3EELi4E23TrivialOffsetCalculatorILi2EjESA_ILi1EjENS0_6memory12LoadWithCastILi2EEENSD_13StoreWithCastILi1EEEEEviT_T0_T2_T3_T4_T5_,"a",@progbits
	.sectionflags	@""
	.align	4
.nv.constant0._ZN2at6native27unrolled_elementwise_kernelIZZZNS0_12prelu_kernelERNS_14TensorIteratorEENKUlvE_clEvENKUlvE_clEvEUlddE_St5arrayIPcLm3EELi4E23TrivialOffsetCalculatorILi2EjESA_ILi1EjENS0_6memory12LoadWithCastILi2EEENSD_13StoreWithCastILi1EEEEEviT_T0_T2_T3_T4_T5_:
	.zero		408


//--------------------- .nv.constant0._ZN2at6native18elementwise_kernelILi128ELi2EZNS0_22gpu_kernel_impl_nocastIZZZNS0_12prelu_kernelERNS_14TensorIteratorEENKUlvE_clEvENKUlvE_clEvEUlddE_EEvRNS_18TensorIteratorBaseERKT_EUliE_EEviT1_ --------------------------
	.section	.nv.constant0._ZN2at6native18elementwise_kernelILi128ELi2EZNS0_22gpu_kernel_impl_nocastIZZZNS0_12prelu_kernelERNS_14TensorIteratorEENKUlvE_clEvENKUlvE_clEvEUlddE_EEvRNS_18TensorIteratorBaseERKT_EUliE_EEviT1_,"a",@progbits
	.sectionflags	@""
	.align	4
.nv.constant0._ZN2at6native18elementwise_kernelILi128ELi2EZNS0_22gpu_kernel_impl_nocastIZZZNS0_12prelu_kernelERNS_14TensorIteratorEENKUlvE_clEvENKUlvE_clEvEUlddE_EEvRNS_18TensorIteratorBaseERKT_EUliE_EEviT1_:
	.zero		1008


//--------------------- .nv.constant0._ZN2at6native27unrolled_elementwise_kernelIZZZNS0_12prelu_kernelERNS_14TensorIteratorEENKUlvE_clEvENKUlvE_clEvEUlddE_St5arrayIPcLm3EELi4E23TrivialOffsetCalculatorILi2EjESA_ILi1EjENS0_6memory15LoadWithoutCastENSD_16StoreWithoutCastEEEviT_T0_T2_T3_T4_T5_ --------------------------
	.section	.nv.constant0._ZN2at6native27unrolled_elementwise_kernelIZZZNS0_12prelu_kernelERNS_14TensorIteratorEENKUlvE_clEvENKUlvE_clEvEUlddE_St5arrayIPcLm3EELi4E23TrivialOffsetCalculatorILi2EjESA_ILi1EjENS0_6memory15LoadWithoutCastENSD_16StoreWithoutCastEEEviT_T0_T2_T3_T4_T5_,"a",@progbits
	.sectionflags	@""
	.align	4
.nv.constant0._ZN2at6native27unrolled_elementwise_kernelIZZZNS0_12prelu_kernelERNS_14TensorIteratorEENKUlvE_clEvENKUlvE_clEvEUlddE_St5arrayIPcLm3EELi4E23TrivialOffsetCalculatorILi2EjESA_ILi1EjENS0_6memory15LoadWithoutCastENSD_16StoreWithoutCastEEEviT_T0_T2_T3_T4_T5_:
	.zero		388


//--------------------- .nv.constant0._ZN2at6native29vectorized_elementwise_kernelILi2EZZZNS0_12prelu_kernelERNS_14TensorIteratorEENKUlvE_clEvENKUlvE_clEvEUlddE_St5arrayIPcLm3EEEEviT0_T1_ --------------------------
	.section	.nv.constant0._ZN2at6native29vectorized_elementwise_kernelILi2EZZZNS0_12prelu_kernelERNS_14TensorIteratorEENKUlvE_clEvENKUlvE_clEvEUlddE_St5arrayIPcLm3EEEEviT0_T1_,"a",@progbits
	.sectionflags	@""
	.align	4
.nv.constant0._ZN2at6native29vectorized_elementwise_kernelILi2EZZZNS0_12prelu_kernelERNS_14TensorIteratorEENKUlvE_clEvENKUlvE_clEvEUlddE_St5arrayIPcLm3EEEEviT0_T1_:
	.zero		384


//--------------------- .nv.constant0._ZN2at6native29vectorized_elementwise_kernelILi4EZZZNS0_12prelu_kernelERNS_14TensorIteratorEENKUlvE_clEvENKUlvE_clEvEUlddE_St5arrayIPcLm3EEEEviT0_T1_ --------------------------
	.section	.nv.constant0._ZN2at6native29vectorized_elementwise_kernelILi4EZZZNS0_12prelu_kernelERNS_14TensorIteratorEENKUlvE_clEvENKUlvE_clEvEUlddE_St5arrayIPcLm3EEEEviT0_T1_,"a",@progbits
	.sectionflags	@""
	.align	4
.nv.constant0._ZN2at6native29vectorized_elementwise_kernelILi4EZZZNS0_12prelu_kernelERNS_14TensorIteratorEENKUlvE_clEvENKUlvE_clEvEUlddE_St5arrayIPcLm3EEEEviT0_T1_:
	.zero		384


//--------------------- .nv.constant0._ZN2at6native29vectorized_elementwise_kernelILi8EZZZNS0_12prelu_kernelERNS_14TensorIteratorEENKUlvE_clEvENKUlvE_clEvEUlddE_St5arrayIPcLm3EEEEviT0_T1_ --------------------------
	.section	.nv.constant0._ZN2at6native29vectorized_elementwise_kernelILi8EZZZNS0_12prelu_kernelERNS_14TensorIteratorEENKUlvE_clEvENKUlvE_clEvEUlddE_St5arrayIPcLm3EEEEviT0_T1_,"a",@progbits
	.sectionflags	@""
	.align	4
.nv.constant0._ZN2at6native29vectorized_elementwise_kernelILi8EZZZNS0_12prelu_kernelERNS_14TensorIteratorEENKUlvE_clEvENKUlvE_clEvEUlddE_St5arrayIPcLm3EEEEviT0_T1_:
	.zero		384


//--------------------- .text._ZN2at6native57_GLOBAL__N__416c288b_24_ActivationPreluKernel_cu_bc9ca66845unrolled_elementwise_kernel_for_multi_outputsILi2EZZZNS0_21prelu_backward_kernelERNS_14TensorIteratorEENKUlvE_clEvENKUlvE2_clEvEUlN3c104HalfES8_S8_E_St5arrayIPcLm5EE16OffsetCalculatorILi3EjLb0EESD_ILi2EjLb0EEEEviT0_T1_T2_T3_ --------------------------
	.section	.text._ZN2at6native57_GLOBAL__N__416c288b_24_ActivationPreluKernel_cu_bc9ca66845unrolled_elementwise_kernel_for_multi_outputsILi2EZZZNS0_21prelu_backward_kernelERNS_14TensorIteratorEENKUlvE_clEvENKUlvE2_clEvEUlN3c104HalfES8_S8_E_St5arrayIPcLm5EE16OffsetCalculatorILi3EjLb0EESD_ILi2EjLb0EEEEviT0_T1_T2_T3_,"ax",@progbits
	.sectioninfo	@"SHI_REGISTERS=40"
	.align	128
.text._ZN2at6native57_GLOBAL__N__416c288b_24_ActivationPreluKernel_cu_bc9ca66845unrolled_elementwise_kernel_for_multi_outputsILi2EZZZNS0_21prelu_backward_kernelERNS_14TensorIteratorEENKUlvE_clEvENKUlvE2_clEvEUlN3c104HalfES8_S8_E_St5arrayIPcLm5EE16OffsetCalculatorILi3EjLb0EESD_ILi2EjLb0EEEEviT0_T1_T2_T3_:
        .type           _ZN2at6native57_GLOBAL__N__416c288b_24_ActivationPreluKernel_cu_bc9ca66845unrolled_elementwise_kernel_for_multi_outputsILi2EZZZNS0_21prelu_backward_kernelERNS_14TensorIteratorEENKUlvE_clEvENKUlvE2_clEvEUlN3c104HalfES8_S8_E_St5arrayIPcLm5EE16OffsetCalculatorILi3EjLb0EESD_ILi2EjLb0EEEEviT0_T1_T2_T3_,@function
        .size           _ZN2at6native57_GLOBAL__N__416c288b_24_ActivationPreluKernel_cu_bc9ca66845unrolled_elementwise_kernel_for_multi_outputsILi2EZZZNS0_21prelu_backward_kernelERNS_14TensorIteratorEENKUlvE_clEvENKUlvE2_clEvEUlN3c104HalfES8_S8_E_St5arrayIPcLm5EE16OffsetCalculatorILi3EjLb0EESD_ILi2EjLb0EEEEviT0_T1_T2_T3_,(.L_x_3365 - _ZN2at6native57_GLOBAL__N__416c288b_24_ActivationPreluKernel_cu_bc9ca66845unrolled_elementwise_kernel_for_multi_outputsILi2EZZZNS0_21prelu_backward_kernelERNS_14TensorIteratorEENKUlvE_clEvENKUlvE2_clEvEUlN3c104HalfES8_S8_E_St5arrayIPcLm5EE16OffsetCalculatorILi3EjLb0EESD_ILi2EjLb0EEEEviT0_T1_T2_T3_)
        .other          _ZN2at6native57_GLOBAL__N__416c288b_24_ActivationPreluKernel_cu_bc9ca66845unrolled_elementwise_kernel_for_multi_outputsILi2EZZZNS0_21prelu_backward_kernelERNS_14TensorIteratorEENKUlvE_clEvENKUlvE2_clEvEUlN3c104HalfES8_S8_E_St5arrayIPcLm5EE16OffsetCalculatorILi3EjLb0EESD_ILi2EjLb0EEEEviT0_T1_T2_T3_,@"STO_CUDA_ENTRY STV_DEFAULT"
_ZN2at6native57_GLOBAL__N__416c288b_24_ActivationPreluKernel_cu_bc9ca66845unrolled_elementwise_kernel_for_multi_outputsILi2EZZZNS0_21prelu_backward_kernelERNS_14TensorIteratorEENKUlvE_clEvENKUlvE2_clEvEUlN3c104HalfES8_S8_E_St5arrayIPcLm5EE16OffsetCalculatorILi3EjLb0EESD_ILi2EjLb0EEEEviT0_T1_T2_T3_:
[----:B------:R-:W-:Y:S02]  /*0000*/  MOV R1, c[0x0][0x28] ;  /* 0x00000a0000017a02 */ /* 0x000fe40000000f00 */
[----:B------:R-:W0:Y:S01]  /*0010*/  S2R R33, SR_CTAID.X ;  /* 0x0000000000217919 */ /* 0x000e220000002500 */
[----:B------:R-:W-:Y:S01]  /*0020*/  MOV R0, 0xfffffc00 ;  /* 0xfffffc0000007802 */ /* 0x000fe20000000f00 */
[----:B------:R-:W-:Y:S01]  /*0030*/  ULDC.64 UR4, c[0x0][0x118] ;  /* 0x0000460000047ab9 */ /* 0x000fe20000000a00 */
[----:B------:R-:W-:Y:S01]  /*0040*/  BSSY B0, `(.L_x_0) ;  /* 0x000084b000007945 */ /* 0x000fe20003800000 */
[----:B------:R-:W1:Y:S01]  /*0050*/  S2R R32, SR_TID.X ;  /* 0x0000000000207919 */ /* 0x000e620000002100 */
[----:B------:R-:W-:Y:S02]  /*0060*/  PRMT R31, RZ, 0x7610, R31 ;  /* 0x00007610ff1f7816 */ /* 0x000fe4000000001f */
[----:B------:R-:W-:Y:S02]  /*0070*/  PRMT R30, RZ, 0x7610, R30 ;  /* 0x00007610ff1e7816 */ /* 0x000fe4000000001e */
[----:B------:R-:W-:Y:S02]  /*0080*/  PRMT R29, RZ, 0x7610, R29 ;  /* 0x00007610ff1d7816 */ /* 0x000fe4000000001d */
[----:B------:R-:W-:-:S02]  /*0090*/  PRMT R28, RZ, 0x7610, R28 ;  /* 0x00007610ff1c7816 */ /* 0x000fc4000000001c */
[----:B------:R-:W-:Y:S02]  /*00a0*/  PRMT R27, RZ, 0x7610, R27 ;  /* 0x00007610ff1b7816 */ /* 0x000fe4000000001b */
[----:B------:R-:W-:Y:S02]  /*00b0*/  PRMT R26, RZ, 0x7610, R26 ;  /* 0x00007610ff1a7816 */ /* 0x000fe4000000001a */
[----:B------:R-:W-:Y:S02]  /*00c0*/  PRMT R25, RZ, 0x7610, R25 ;  /* 0x00007610ff197816 */ /* 0x000fe40000000019 */
[----:B------:R-:W-:Y:S02]  /*00d0*/  PRMT R24, RZ, 0x7610, R24 ;  /* 0x00007610ff187816 */ /* 0x000fe40000000018 */
[----:B------:R-:W-:Y:S02]  /*00e0*/  PRMT R23, RZ, 0x7610, R23 ;  /* 0x00007610ff177816 */ /* 0x000fe40000000017 */
[----:B------:R-:W-:Y:S01]  /*00f0*/  PRMT R22, RZ, 0x7610, R22 ;  /* 0x00007610ff167816 */ /* 0x000fe20000000016 */
[----:B0-----:R-:W-:Y:S01]  /*0100*/  IMAD R13, R33, R0, c[0x0][0x160] ;  /* 0x00005800210d7624 */ /* 0x001fe200078e0200 */
[----:B------:R-:W-:-:S02]  /*0110*/  PRMT R17, RZ, 0x7610, R17 ;  /* 0x00007610ff117816 */ /* 0x000fc40000000011 */
[----:B------:R-:W-:Y:S02]  /*0120*/  PRMT R16, RZ, 0x7610, R16 ;  /* 0x00007610ff107816 */ /* 0x000fe40000000010 */
[----:B-1----:R-:W-:Y:S02]  /*0130*/  ISETP.GE.AND P0, PT, R32, R13, PT ;  /* 0x0000000d2000720c */ /* 0x002fe40003f06270 */
        /* <DEDUP_REMOVED lines=9> */
[----:B------:R-:W-:-:S02]  /*01d0*/  PRMT R18, RZ, 0x7610, R18 ;  /* 0x00007610ff127816 */ /* 0x000fc40000000012 */
[----:B------:R-:W-:Y:S02]  /*01e0*/  PRMT R4, RZ, 0x7610, R4 ;  /* 0x00007610ff047816 */ /* 0x000fe40000000004 */
[----:B------:R-:W-:Y:S01]  /*01f0*/  PRMT R0, RZ, 0x7610, R0 ;  /* 0x00007610ff007816 */ /* 0x000fe20000000000 */
[----:B------:R-:W-:Y:S05]  /*0200*/  @P0 BRA `(.L_x_1) ;  /* 0x000082e000000947 */ /* 0x000fea0003800000 */
[----:B------:R-:W-:Y:S01]  /*0210*/  ISETP.NE.AND P1, PT, RZ, c[0x0][0x190], PT ;  /* 0x00006400ff007a0c */ /* 0x000fe20003f25270 */
[----:B------:R-:W-:Y:S01]  /*0220*/  HFMA2.MMA R36, -RZ, RZ, 0, 0 ;  /* 0x00000000ff247435 */ /* 0x000fe200000001ff */
[----:B------:R-:W-:Y:S01]  /*0230*/  MOV R34, RZ ;  /* 0x000000ff00227202 */ /* 0x000fe20000000f00 */
[----:B------:R-:W-:-:S10]  /*0240*/  HFMA2.MMA R30, -RZ, RZ, 0, 0 ;  /* 0x00000000ff1e7435 */ /* 0x000fd400000001ff */
[----:B------:R-:W-:Y:S05]  /*0250*/  @!P1 BRA `(.L_x_2) ;  /* 0x00000f9000009947 */ /* 0x000fea0003800000 */
[----:B------:R-:W-:Y:S02]  /*0260*/  LEA R21, R33, R32, 0xa ;  /* 0x0000002021157211 */ /* 0x000fe400078e50ff */
[----:B------:R-:W-:Y:S02]  /*0270*/  MOV R20, RZ ;  /* 0x000000ff00147202 */ /* 0x000fe40000000f00 */
[----:B------:R-:W-:-:S03]  /*0280*/  MOV R5, c[0x0][0x190] ;  /* 0x0000640000057a02 */ /* 0x000fc60000000f00 */
[----:B------:R-:W-:Y:S01]  /*0290*/  IMAD.HI.U32 R2, R21, c[0x0][0x198], R20 ;  /* 0x0000660015027a27 */ /* 0x000fe200078e0014 */
[----:B------:R-:W-:-:S04]  /*02a0*/  ISETP.NE.AND P2, PT, R5, 0x1, PT ;  /* 0x000000010500780c */ /* 0x000fc80003f45270 */
[----:B------:R-:W-:-:S04]  /*02b0*/  SHF.R.U32.HI R3, RZ, c[0x0][0x19c], R2 ;  /* 0x00006700ff037a19 */ /* 0x000fc80000011602 */
[----:B------:R-:W-:-:S05]  /*02c0*/  IADD3 R20, -R3, RZ, RZ ;  /* 0x000000ff03147210 */ /* 0x000fca0007ffe1ff */
[----:B------:R-:W-:-:S04]  /*02d0*/  IMAD R20, R20, c[0x0][0x194], R21 ;  /* 0x0000650014147a24 */ /* 0x000fc800078e0215 */
[C---:B------:R-:W-:Y:S02]  /*02e0*/  IMAD R36, R20.reuse, c[0x0][0x2c0], RZ ;  /* 0x0000b00014247a24 */ /* 0x040fe400078e02ff */
[C---:B------:R-:W-:Y:S02]  /*02f0*/  IMAD R34, R20.reuse, c[0x0][0x2c4], RZ ;  /* 0x0000b10014227a24 */ /* 0x040fe400078e02ff */
[----:B------:R-:W-:Y:S01]  /*0300*/  IMAD R30, R20, c[0x0][0x2c8], RZ ;  /* 0x0000b200141e7a24 */ /* 0x000fe200078e02ff */
[----:B------:R-:W-:Y:S05]  /*0310*/  @!P2 BRA `(.L_x_2) ;  /* 0x00000ed00000a947 */ /* 0x000fea0003800000 */
[----:B------:R-:W-:Y:S02]  /*0320*/  MOV R2, RZ ;  /* 0x000000ff00027202 */ /* 0x000fe40000000f00 */
[----:B------:R-:W-:-:S03]  /*0330*/  ISETP.NE.AND P2, PT, R5, 0x2, PT ;  /* 0x000000020500780c */ /* 0x000fc60003f45270 */
[----:B------:R-:W-:-:S05]  /*0340*/  IMAD.HI.U32 R20, R3, c[0x0][0x1a4], R2 ;  /* 0x0000690003147a27 */ /* 0x000fca00078e0002 */
[----:B------:R-:W-:-:S04]  /*0350*/  SHF.R.U32.HI R21, RZ, c[0x0][0x1a8], R20 ;  /* 0x00006a00ff157a19 */ /* 0x000fc80000011614 */
[----:B------:R-:W-:-:S05]  /*0360*/  IADD3 R2, -R21, RZ, RZ ;  /* 0x000000ff15027210 */ /* 0x000fca0007ffe1ff */
[----:B------:R-:W-:-:S04]  /*0370*/  IMAD R3, R2, c[0x0][0x1a0], R3 ;  /* 0x0000680002037a24 */ /* 0x000fc800078e0203 */
[C---:B------:R-:W-:Y:S02]  /*0380*/  IMAD R36, R3.reuse, c[0x0][0x2cc], R36 ;  /* 0x0000b30003247a24 */ /* 0x040fe400078e0224 */
[C---:B------:R-:W-:Y:S02]  /*0390*/  IMAD R34, R3.reuse, c[0x0][0x2d0], R34 ;  /* 0x0000b40003227a24 */ /* 0x040fe400078e0222 */
[----:B------:R-:W-:Y:S01]  /*03a0*/  IMAD R30, R3, c[0x0][0x2d4], R30 ;  /* 0x0000b500031e7a24 */ /* 0x000fe200078e021e */
[----:B------:R-:W-:Y:S05]  /*03b0*/  @!P2 BRA `(.L_x_2) ;  /* 0x00000e300000a947 */ /* 0x000fea0003800000 */
[----:B------:R-:W-:Y:S01]  /*03c0*/  HFMA2.MMA R20, -RZ, RZ, 0, 0 ;  /* 0x00000000ff147435 */ /* 0x000fe200000001ff */
[----:B------:R-:W-:-:S09]  /*03d0*/  ISETP.NE.AND P2, PT, R5, 0x3, PT ;  /* 0x000000030500780c */ /* 0x000fd20003f45270 */
        /* <DEDUP_REMOVED lines=211> */
[----:B------:R-:W-:Y:S02]  /*1110*/  SHF.R.U32.HI R21, RZ, c[0x0][0x2b0], R20 ;  /* 0x0000ac00ff157a19 */ /* 0x000fe40000011614 */
[----:B------:R-:W-:Y:S02]  /*1120*/  @P2 MOV R20, RZ ;  /* 0x000000ff00142202 */ /* 0x000fe40000000f00 */
[----:B------:R-:W-:-:S03]  /*1130*/  IADD3 R5, -R21, RZ, RZ ;  /* 0x000000ff15057210 */ /* 0x000fc60007ffe1ff */
[----:B------:R-:W-:-:S04]  /*1140*/  @P2 IMAD.HI.U32 R2, R21, c[0x0][0x2b8], R20 ;  /* 0x0000ae0015022a27 */ /* 0x000fc800078e0014 */
[----:B------:R-:W-:Y:S01]  /*1150*/  IMAD R3, R5, c[0x0][0x2a8], R3 ;  /* 0x0000aa0005037a24 */ /* 0x000fe200078e0203 */
[----:B------:R-:W-:-:S03]  /*1160*/  @P2 SHF.R.U32.HI R2, RZ, c[0x0][0x2bc], R2 ;  /* 0x0000af00ff022a19 */ /* 0x000fc60000011602 */
[C---:B------:R-:W-:Y:S01]  /*1170*/  IMAD R36, R3.reuse, c[0x0][0x3d4], R36 ;  /* 0x0000f50003247a24 */ /* 0x040fe200078e0224 */
[----:B------:R-:W-:Y:S01]  /*1180*/  @P2 IADD3 R5, -R2, RZ, RZ ;  /* 0x000000ff02052210 */ /* 0x000fe20007ffe1ff */
[C---:B------:R-:W-:Y:S02]  /*1190*/  IMAD R34, R3.reuse, c[0x0][0x3d8], R34 ;  /* 0x0000f60003227a24 */ /* 0x040fe400078e0222 */
[----:B------:R-:W-:Y:S02]  /*11a0*/  IMAD R30, R3, c[0x0][0x3dc], R30 ;  /* 0x0000f700031e7a24 */ /* 0x000fe400078e021e */
[----:B------:R-:W-:-:S04]  /*11b0*/  @P2 IMAD R21, R5, c[0x0][0x2b4], R21 ;  /* 0x0000ad0005152a24 */ /* 0x000fc800078e0215 */
[C---:B------:R-:W-:Y:S02]  /*11c0*/  @P2 IMAD R36, R21.reuse, c[0x0][0x3e0], R36 ;  /* 0x0000f80015242a24 */ /* 0x040fe400078e0224 */
[C---:B------:R-:W-:Y:S02]  /*11d0*/  @P2 IMAD R34, R21.reuse, c[0x0][0x3e4], R34 ;  /* 0x0000f90015222a24 */ /* 0x040fe400078e0222 */
[----:B------:R-:W-:Y:S02]  /*11e0*/  @P2 IMAD R30, R21, c[0x0][0x3e8], R30 ;  /* 0x0000fa00151e2a24 */ /* 0x000fe400078e021e */
.L_x_2:
[----:B------:R-:W-:-:S05]  /*11f0*/  MOV R5, 0x2 ;  /* 0x0000000200057802 */ /* 0x000fca0000000f00 */
[----:B------:R-:W-:-:S04]  /*1200*/  IMAD.WIDE.U32 R36, R36, R5, c[0x0][0x178] ;  /* 0x00005e0024247625 */ /* 0x000fc800078e0005 */
[-C--:B------:R-:W-:Y:S01]  /*1210*/  IMAD.WIDE.U32 R34, R34, R5.reuse, c[0x0][0x180] ;  /* 0x0000600022227625 */ /* 0x080fe200078e0005 */
[----:B------:R0:W5:Y:S03]  /*1220*/  LDG.E.U16 R29, [R36.64] ;  /* 0x00000004241d7981 */ /* 0x000166000c1e1500 */
[----:B------:R-:W-:Y:S02]  /*1230*/  IMAD.WIDE.U32 R2, R30, R5, c[0x0][0x188] ;  /* 0x000062001e027625 */ /* 0x000fe400078e0005 */
[----:B------:R0:W5:Y:S04]  /*1240*/  LDG.E.U16 R30, [R34.64] ;  /* 0x00000004221e7981 */ /* 0x000168000c1e1500 */
[----:B------:R0:W5:Y:S01]  /*1250*/  LDG.E.U16 R31, [R2.64] ;  /* 0x00000004021f7981 */ /* 0x000162000c1e1500 */
[----:B------:R-:W-:-:S04]  /*1260*/  IADD3 R20, R32, 0x80, RZ ;  /* 0x0000008020147810 */ /* 0x000fc80007ffe0ff */
[----:B------:R-:W-:-:S13]  /*1270*/  ISETP.GE.AND P2, PT, R20, R13, PT ;  /* 0x0000000d1400720c */ /* 0x000fda0003f46270 */
[----:B------:R-:W-:Y:S05]  /*1280*/  @P2 BRA `(.L_x_1) ;  /* 0x0000726000002947 */ /* 0x000fea0003800000 */
[----:B0-----:R-:W-:Y:S01]  /*1290*/  HFMA2.MMA R34, -RZ, RZ, 0, 0 ;  /* 0x00000000ff227435 */ /* 0x001fe200000001ff */
[----:B------:R-:W-:Y:S01]  /*12a0*/  MOV R28, RZ ;  /* 0x000000ff001c7202 */ /* 0x000fe20000000f00 */
[----:B------:R-:W-:Y:S01]  /*12b0*/  HFMA2.MMA R26, -RZ, RZ, 0, 0 ;  /* 0x00000000ff1a7435 */ /* 0x000fe200000001ff */
[----:B------:R-:W-:Y:S07]  /*12c0*/  @!P1 BRA `(.L_x_3) ;  /* 0x00000f9000009947 */ /* 0x000fee0003800000 */
        /* <DEDUP_REMOVED lines=249> */
.L_x_3:
[----:B------:R-:W-:-:S04]  /*2260*/  IMAD.WIDE.U32 R34, R34, R5, c[0x0][0x178] ;  /* 0x00005e0022227625 */ /* 0x000fc800078e0005 */
[----:B------:R-:W-:-:S04]  /*2270*/  IMAD.WIDE.U32 R20, R28, R5, c[0x0][0x180] ;  /* 0x000060001c147625 */ /* 0x000fc800078e0005 */
[----:B------:R-:W-:Y:S01]  /*2280*/  IMAD.WIDE.U32 R2, R26, R5, c[0x0][0x188] ;  /* 0x000062001a027625 */ /* 0x000fe200078e0005 */
[----:B------:R0:W5:Y:S04]  /*2290*/  LDG.E.U16 R27, [R20.64] ;  /* 0x00000004141b7981 */ /* 0x000168000c1e1500 */
        /* <DEDUP_REMOVED lines=258> */
.L_x_4:
        /* <DEDUP_REMOVED lines=262> */
.L_x_5:
[----:B------:R-:W-:-:S04]  /*4320*/  IMAD.WIDE.U32 R34, R34, R5, c[0x0][0x178] ;  /* 0x00005e0022227625 */ /* 0x000fc800078e0005 */
[-C--:B------:R-:W-:Y:S01]  /*4330*/  IMAD.WIDE.U32 R2, R22, R5.reuse, c[0x0][0x180] ;  /* 0x0000600016027625 */ /* 0x080fe200078e0005 */
[----:B------:R0:W5:Y:S03]  /*4340*/  LDG.E.U16 R16, [R34.64] ;  /* 0x0000000422107981 */ /* 0x000166000c1e1500 */
[----:B------:R-:W-:Y:S01]  /*4350*/  IMAD.WIDE.U32 R20, R20, R5, c[0x0][0x188] ;  /* 0x0000620014147625 */ /* 0x000fe200078e0005 */
        /* <DEDUP_REMOVED lines=258> */
.L_x_6:
        /* <DEDUP_REMOVED lines=262> */
.L_x_7:
        /* <DEDUP_REMOVED lines=262> */
.L_x_8:
        /* <DEDUP_REMOVED lines=10> */
[----:B------:R-:W-:Y:S02]  /*74e0*/  LEA R21, R33, R2, 0xa ;  /* 0x0000000221157211 */ /* 0x000fe400078e50ff */
[----:B------:R-:W-:Y:S01]  /*74f0*/  CS2R R2, SRZ ;  /* 0x0000000000027805 */ /* 0x000fe2000001ff00 */
[----:B------:R-:W-:Y:S05]  /*7500*/  @!P1 BRA `(.L_x_9) ;  /* 0x00000f8000009947 */ /* 0x000fea0003800000 */
        /* <DEDUP_REMOVED lines=248> */
.L_x_9:
[----:B------:R-:W-:-:S04]  /*8490*/  IMAD.WIDE.U32 R20, R3, R5, c[0x0][0x180] ;  /* 0x0000600003147625 */ /* 0x000fc800078e0005 */
[-C--:B------:R-:W-:Y:S02]  /*84a0*/  IMAD.WIDE.U32 R34, R4, R5.reuse, c[0x0][0x178] ;  /* 0x00005e0004227625 */ /* 0x080fe400078e0005 */
[----:B------:R0:W5:Y:S02]  /*84b0*/  LDG.E.U16 R4, [R20.64] ;  /* 0x0000000414047981 */ /* 0x000164000c1e1500 */
[----:B------:R-:W-:Y:S02]  /*84c0*/  IMAD.WIDE.U32 R2, R2, R5, c[0x0][0x188] ;  /* 0x0000620002027625 */ /* 0x000fe400078e0005 */
[----:B------:R0:W5:Y:S04]  /*84d0*/  LDG.E.U16 R0, [R34.64] ;  /* 0x0000000422007981 */ /* 0x000168000c1e1500 */
[----:B------:R0:W5:Y:S02]  /*84e0*/  LDG.E.U16 R18, [R2.64] ;  /* 0x0000000402127981 */ /* 0x000164000c1e1500 */
.L_x_1:
[----:B0-----:R-:W-:Y:S05]  /*84f0*/  BSYNC B0 ;  /* 0x0000000000007941 */ /* 0x001fea0003800000 */
.L_x_0:
[C---:B------:R-:W-:Y:S01]  /*8500*/  IADD3 R19, R32.reuse, 0x80, RZ ;  /* 0x0000008020137810 */ /* 0x040fe20007ffe0ff */
[----:B------:R-:W-:Y:S01]  /*8510*/  BSSY B0, `(.L_x_10) ;  /* 0x0000019000007945 */ /* 0x000fe20003800000 */
[----:B------:R-:W-:-:S02]  /*8520*/  IADD3 R5, R32, 0x100, RZ ;  /* 0x0000010020057810 */ /* 0x000fc40007ffe0ff */
[-C--:B------:R-:W-:Y:S02]  /*8530*/  ISETP.GE.AND P6, PT, R19, R13.reuse, PT ;  /* 0x0000000d1300720c */ /* 0x080fe40003fc6270 */
[----:B------:R-:W-:Y:S02]  /*8540*/  ISETP.GE.AND P5, PT, R5, R13, PT ;  /* 0x0000000d0500720c */ /* 0x000fe40003fa6270 */
[----:B------:R-:W-:Y:S02]  /*8550*/  P2R R2, PR, RZ, 0x40 ;  /* 0x00000040ff027803 */ /* 0x000fe40000000000 */
[C---:B------:R-:W-:Y:S02]  /*8560*/  IADD3 R36, R32.reuse, 0x180, RZ ;  /* 0x0000018020247810 */ /* 0x040fe40007ffe0ff */
[C---:B------:R-:W-:Y:S02]  /*8570*/  IADD3 R34, R32.reuse, 0x200, RZ ;  /* 0x0000020020227810 */ /* 0x040fe40007ffe0ff */
[----:B------:R-:W-:-:S02]  /*8580*/  IADD3 R20, R32, 0x280, RZ ;  /* 0x0000028020147810 */ /* 0x000fc40007ffe0ff */
[----:B------:R-:W-:Y:S02]  /*8590*/  P2R R2, PR, RZ, 0x20 ;  /* 0x00000020ff027803 */ /* 0x000fe40000000000 */
[-C--:B------:R-:W-:Y:S02]  /*85a0*/  ISETP.GE.AND P1, PT, R36, R13.reuse, PT ;  /* 0x0000000d2400720c */ /* 0x080fe40003f26270 */
[-C--:B------:R-:W-:Y:S02]  /*85b0*/  ISETP.GE.AND P2, PT, R34, R13.reuse, PT ;  /* 0x0000000d2200720c */ /* 0x080fe40003f46270 */
[----:B------:R-:W-:Y:S02]  /*85c0*/  ISETP.GE.AND P3, PT, R20, R13, PT ;  /* 0x0000000d1400720c */ /* 0x000fe40003f66270 */
[----:B------:R-:W-:Y:S02]  /*85d0*/  PRMT R3, RZ, 0x7610, R3 ;  /* 0x00007610ff037816 */ /* 0x000fe40000000003 */
[----:B------:R-:W-:Y:S01]  /*85e0*/  PRMT R2, RZ, 0x7610, R2 ;  /* 0x00007610ff027816 */ /* 0x000fe20000000002 */
[----:B------:R-:W-:Y:S05]  /*85f0*/  @P0 BRA `(.L_x_11) ;  /* 0x000000a000000947 */ /* 0x000fea0003800000 */
[----:B-----5:R-:W-:-:S05]  /*8600*/  HADD2.F32 R29, -RZ, R29.H0_H0 ;  /* 0x2000001dff1d7230 */ /* 0x020fca0000004100 */
[----:B------:R-:W-:-:S13]  /*8610*/  FSETP.GT.FTZ.AND P4, PT, R29, RZ, PT ;  /* 0x000000ff1d00720b */ /* 0x000fda0003f94000 */
[----:B------:R-:W-:Y:S02]  /*8620*/  @!P4 HADD2.F32 R30, -RZ, R30.H0_H0 ;  /* 0x2000001eff1ec230 */ /* 0x000fe40000004100 */
[----:B------:R-:W-:-:S05]  /*8630*/  @!P4 HADD2.F32 R2, -RZ, R31.H0_H0 ;  /* 0x2000001fff02c230 */ /* 0x000fca0000004100 */
[-C--:B------:R-:W-:Y:S02]  /*8640*/  @!P4 FMUL.FTZ R29, R29, R2.reuse ;  /* 0x000000021d1dc220 */ /* 0x080fe40000410000 */
[----:B------:R-:W-:-:S03]  /*8650*/  @!P4 FMUL.FTZ R3, R30, R2 ;  /* 0x000000021e03c220 */ /* 0x000fc60000410000 */
[----:B------:R-:W-:Y:S02]  /*8660*/  @!P4 F2FP.PACK_AB R2, RZ, R29 ;  /* 0x0000001dff02c23e */ /* 0x000fe400000000ff */
[----:B------:R-:W-:Y:S02]  /*8670*/  @!P4 F2FP.PACK_AB R3, RZ, R3 ;  /* 0x00000003ff03c23e */ /* 0x000fe400000000ff */
[----:B------:R-:W-:Y:S02]  /*8680*/  @P4 PRMT R2, RZ, 0x7610, R2 ;  /* 0x00007610ff024816 */ /* 0x000fe40000000002 */
[----:B------:R-:W-:Y:S02]  /*8690*/  @P4 PRMT R3, R31, 0x7610, R3 ;  /* 0x000076101f034816 */ /* 0x000fe40000000003 */
.L_x_11:
[----:B------:R-:W-:Y:S05]  /*86a0*/  BSYNC B0 ;  /* 0x0000000000007941 */ /* 0x000fea0003800000 */
.L_x_10:
[----:B------:R-:W-:Y:S01]  /*86b0*/  BSSY B0, `(.L_x_12) ;  /* 0x000000f000007945 */ /* 0x000fe20003800000 */
[----:B-----5:R-:W-:Y:S02]  /*86c0*/  PRMT R30, RZ, 0x7610, R30 ;  /* 0x00007610ff1e7816 */ /* 0x020fe4000000001e */
[----:B------:R-:W-:Y:S02]  /*86d0*/  PRMT R29, RZ, 0x7610, R29 ;  /* 0x00007610ff1d7816 */ /* 0x000fe4000000001d */
[----:B------:R-:W-:Y:S01]  /*86e0*/  PRMT R21, RZ, 0x7610, R21 ;  /* 0x00007610ff157816 */ /* 0x000fe20000000015 */
[----:B------:R-:W-:Y:S05]  /*86f0*/  @P6 BRA `(.L_x_13) ;  /* 0x000000a000006947 */ /* 0x000fea0003800000 */
[----:B------:R-:W-:-:S05]  /*8700*/  HADD2.F32 R26, -RZ, R26.H0_H0 ;  /* 0x2000001aff1a7230 */ /* 0x000fca0000004100 */
[----:B------:R-:W-:-:S13]  /*8710*/  FSETP.GT.FTZ.AND P4, PT, R26, RZ, PT ;  /* 0x000000ff1a00720b */ /* 0x000fda0003f94000 */
[----:B------:R-:W-:Y:S02]  /*8720*/  @!P4 HADD2.F32 R21, -RZ, R28.H0_H0 ;  /* 0x2000001cff15c230 */ /* 0x000fe40000004100 */
[----:B------:R-:W-:-:S03]  /*8730*/  @!P4 HADD2.F32 R27, -RZ, R27.H0_H0 ;  /* 0x2000001bff1bc230 */ /* 0x000fc60000004100 */
[-C--:B------:R-:W-:Y:S02]  /*8740*/  @!P4 FMUL.FTZ R26, R26, R21.reuse ;  /* 0x000000151a1ac220 */ /* 0x080fe40000410000 */
[----:B------:R-:W-:-:S03]  /*8750*/  @!P4 FMUL.FTZ R29, R27, R21 ;  /* 0x000000151b1dc220 */ /* 0x000fc60000410000 */
[----:B------:R-:W-:Y:S02]  /*8760*/  @!P4 F2FP.PACK_AB R21, RZ, R26 ;  /* 0x0000001aff15c23e */ /* 0x000fe400000000ff */
[----:B------:R-:W-:Y:S02]  /*8770*/  @!P4 F2FP.PACK_AB R29, RZ, R29 ;  /* 0x0000001dff1dc23e */ /* 0x000fe400000000ff */
[----:B------:R-:W-:Y:S02]  /*8780*/  @P4 PRMT R21, RZ, 0x7610, R21 ;  /* 0x00007610ff154816 */ /* 0x000fe40000000015 */
[----:B------:R-:W-:Y:S02]  /*8790*/  @P4 PRMT R29, R28, 0x7610, R29 ;  /* 0x000076101c1d4816 */ /* 0x000fe4000000001d */
.L_x_13:
[----:B------:R-:W-:Y:S05]  /*87a0*/  BSYNC B0 ;  /* 0x0000000000007941 */ /* 0x000fea0003800000 */
.L_x_12:
[----:B------:R-:W-:Y:S01]  /*87b0*/  BSSY B0, `(.L_x_14) ;  /* 0x000000d000007945 */ /* 0x000fe20003800000 */
        /* <DEDUP_REMOVED lines=12> */
.L_x_15:
[----:B------:R-:W-:Y:S05]  /*8880*/  BSYNC B0 ;  /* 0x0000000000007941 */ /* 0x000fea0003800000 */
.L_x_14:
[----:B------:R-:W-:Y:S01]  /*8890*/  BSSY B0, `(.L_x_16) ;  /* 0x000000f000007945 */ /* 0x000fe20003800000 */
[----:B------:R-:W-:Y:S02]  /*88a0*/  PRMT R23, RZ, 0x7610, R23 ;  /* 0x00007610ff177816 */ /* 0x000fe40000000017 */
        /* <DEDUP_REMOVED lines=13> */
.L_x_17:
[----:B------:R-:W-:Y:S05]  /*8980*/  BSYNC B0 ;  /* 0x0000000000007941 */ /* 0x000fea0003800000 */
.L_x_16:
[----:B------:R-:W-:Y:S01]  /*8990*/  BSSY B0, `(.L_x_18) ;  /* 0x000000e000007945 */ /* 0x000fe20003800000 */
[----:B------:R-:W-:Y:S02]  /*89a0*/  IADD3 R22, R32, 0x300, RZ ;  /* 0x0000030020167810 */ /* 0x000fe40007ffe0ff */
        /* <DEDUP_REMOVED lines=12> */
.L_x_19:
[----:B------:R-:W-:Y:S05]  /*8a70*/  BSYNC B0 ;  /* 0x0000000000007941 */ /* 0x000fea0003800000 */
.L_x_18:
        /* <DEDUP_REMOVED lines=15> */
.L_x_21:
[----:B------:R-:W-:Y:S05]  /*8b70*/  BSYNC B0 ;  /* 0x0000000000007941 */ /* 0x000fea0003800000 */
.L_x_20:
[----:B------:R-:W-:Y:S01]  /*8b80*/  ISETP.GE.AND P4, PT, R22, R13, PT ;  /* 0x0000000d1600720c */ /* 0x000fe20003f86270 */
[----:B------:R-:W-:Y:S01]  /*8b90*/  BSSY B0, `(.L_x_22) ;  /* 0x000000f000007945 */ /* 0x000fe20003800000 */
[----:B------:R-:W-:Y:S02]  /*8ba0*/  IADD3 R28, R32, 0x380, RZ ;  /* 0x00000380201c7810 */ /* 0x000fe40007ffe0ff */
[----:B------:R-:W-:-:S02]  /*8bb0*/  PRMT R11, RZ, 0x7610, R11 ;  /* 0x00007610ff0b7816 */ /* 0x000fc4000000000b */
[----:B------:R-:W-:-:S07]  /*8bc0*/  PRMT R10, RZ, 0x7610, R10 ;  /* 0x00007610ff0a7816 */ /* 0x000fce000000000a */
[----:B------:R-:W-:Y:S05]  /*8bd0*/  @P4 BRA `(.L_x_23) ;  /* 0x000000a000004947 */ /* 0x000fea0003800000 */
[----:B------:R-:W-:-:S05]  /*8be0*/  HADD2.F32 R6, -RZ, R6.H0_H0 ;  /* 0x20000006ff067230 */ /* 0x000fca0000004100 */
[----:B------:R-:W-:-:S13]  /*8bf0*/  FSETP.GT.FTZ.AND P5, PT, R6, RZ, PT ;  /* 0x000000ff0600720b */ /* 0x000fda0003fb4000 */
[----:B------:R-:W-:Y:S02]  /*8c00*/  @!P5 HADD2.F32 R7, -RZ, R7.H0_H0 ;  /* 0x20000007ff07d230 */ /* 0x000fe40000004100 */
[----:B------:R-:W-:-:S05]  /*8c10*/  @!P5 HADD2.F32 R9, -RZ, R8.H0_H0 ;  /* 0x20000008ff09d230 */ /* 0x000fca0000004100 */
[-C--:B------:R-:W-:Y:S02]  /*8c20*/  @!P5 FMUL.FTZ R15, R7, R9.reuse ;  /* 0x00000009070fd220 */ /* 0x080fe40000410000 */
[----:B------:R-:W-:-:S03]  /*8c30*/  @!P5 FMUL.FTZ R10, R6, R9 ;  /* 0x00000009060ad220 */ /* 0x000fc60000410000 */
[----:B------:R-:W-:Y:S02]  /*8c40*/  @!P5 F2FP.PACK_AB R15, RZ, R15 ;  /* 0x0000000fff0fd23e */ /* 0x000fe400000000ff */
[----:B------:R-:W-:Y:S02]  /*8c50*/  @!P5 F2FP.PACK_AB R10, RZ, R10 ;  /* 0x0000000aff0ad23e */ /* 0x000fe400000000ff */
[----:B------:R-:W-:Y:S02]  /*8c60*/  @P5 PRMT R15, R8, 0x7610, R15 ;  /* 0x00007610080f5816 */ /* 0x000fe4000000000f */
[----:B------:R-:W-:Y:S02]  /*8c70*/  @P5 PRMT R10, RZ, 0x7610, R10 ;  /* 0x00007610ff0a5816 */ /* 0x000fe4000000000a */
.L_x_23:
[----:B------:R-:W-:Y:S05]  /*8c80*/  BSYNC B0 ;  /* 0x0000000000007941 */ /* 0x000fea0003800000 */
.L_x_22:
[----:B------:R-:W-:Y:S01]  /*8c90*/  ISETP.GE.AND P5, PT, R28, R13, PT ;  /* 0x0000000d1c00720c */ /* 0x000fe20003fa6270 */
[----:B------:R-:W-:Y:S01]  /*8ca0*/  BSSY B0, `(.L_x_24) ;  /* 0x000000d000007945 */ /* 0x000fe20003800000 */
[----:B------:R-:W-:-:S11]  /*8cb0*/  PRMT R17, RZ, 0x7610, R17 ;  /* 0x00007610ff117816 */ /* 0x000fd60000000011 */
        /* <DEDUP_REMOVED lines=11> */
.L_x_25:
[----:B------:R-:W-:Y:S05]  /*8d70*/  BSYNC B0 ;  /* 0x0000000000007941 */ /* 0x000fea0003800000 */
.L_x_24:
[----:B------:R-:W-:Y:S05]  /*8d80*/  @P0 EXIT ;  /* 0x000000000000094d */ /* 0x000fea0003800000 */
[----:B------:R-:W-:Y:S01]  /*8d90*/  ISETP.NE.AND P6, PT, RZ, c[0x0][0x3ec], PT ;  /* 0x0000fb00ff007a0c */ /* 0x000fe20003fc5270 */
[----:B------:R-:W-:Y:S01]  /*8da0*/  HFMA2.MMA R4, -RZ, RZ, 0, 0 ;  /* 0x00000000ff047435 */ /* 0x000fe200000001ff */
[----:B------:R-:W-:-:S11]  /*8db0*/  MOV R0, RZ ;  /* 0x000000ff00007202 */ /* 0x000fd60000000f00 */
        /* <DEDUP_REMOVED lines=10> */
[----:B------:R-:W-:Y:S01]  /*8e60*/  IMAD R0, R0, c[0x0][0x520], RZ ;  /* 0x0001480000007a24 */ /* 0x000fe200078e02ff */
        /* <DEDUP_REMOVED lines=199> */
[----:B------:R-:W-:Y:S02]  /*9ae0*/  ISETP.NE.AND P0, PT, R18, 0x18, PT ;  /* 0x000000181200780c */ /* 0x000fe40003f05270 */
[----:B------:R-:W-:-:S05]  /*9af0*/  MOV R6, RZ ;  /* 0x000000ff00067202 */ /* 0x000fca0000000f00 */
        /* <DEDUP_REMOVED lines=9> */
[----:B------:R-:W-:-:S04]  /*9b90*/  IMAD R0, R7, c[0x0][0x5d8], R0 ;  /* 0x0001760007007a24 */ /* 0x000fc800078e0200 */
[----:B------:R-:W-:-:S04]  /*9ba0*/  @P0 IMAD R9, R8, c[0x0][0x510], R9 ;  /* 0x0001440008090a24 */ /* 0x000fc800078e0209 */
[C---:B------:R-:W-:Y:S02]  /*9bb0*/  @P0 IMAD R4, R9.reuse, c[0x0][0x5dc], R4 ;  /* 0x0001770009040a24 */ /* 0x040fe400078e0204 */
[----:B------:R-:W-:Y:S02]  /*9bc0*/  @P0 IMAD R0, R9, c[0x0][0x5e0], R0 ;  /* 0x0001780009000a24 */ /* 0x000fe400078e0200 */
.L_x_26:
[----:B------:R-:W-:Y:S02]  /*9bd0*/  ISETP.GE.AND P0, PT, R19, R13, PT ;  /* 0x0000000d1300720c */ /* 0x000fe40003f06270 */
[----:B------:R-:W-:Y:S02]  /*9be0*/  MOV R9, 0x2 ;  /* 0x0000000200097802 */ /* 0x000fe40000000f00 */
[----:B------:R-:W-:Y:S02]  /*9bf0*/  PRMT R8, R3, 0x7610, R8 ;  /* 0x0000761003087816 */ /* 0x000fe40000000008 */
[----:B------:R-:W-:Y:S01]  /*9c00*/  PRMT R18, R2, 0x7610, R18 ;  /* 0x0000761002127816 */ /* 0x000fe20000000012 */
[----:B------:R-:W-:-:S04]  /*9c10*/  IMAD.WIDE.U32 R2, R4, R9, c[0x0][0x168] ;  /* 0x00005a0004027625 */ /* 0x000fc800078e0009 */
[----:B------:R-:W-:Y:S01]  /*9c20*/  IMAD.WIDE.U32 R6, R0, R9, c[0x0][0x170] ;  /* 0x00005c0000067625 */ /* 0x000fe200078e0009 */
[----:B------:R0:W-:Y:S04]  /*9c30*/  STG.E.U16 [R2.64], R8 ;  /* 0x0000000802007986 */ /* 0x0001e8000c101504 */
[----:B------:R0:W-:Y:S01]  /*9c40*/  STG.E.U16 [R6.64], R18 ;  /* 0x0000001206007986 */ /* 0x0001e2000c101504 */
[----:B------:R-:W-:Y:S05]  /*9c50*/  @P0 EXIT ;  /* 0x000000000000094d */ /* 0x000fea0003800000 */
[----:B------:R-:W-:Y:S01]  /*9c60*/  HFMA2.MMA R0, -RZ, RZ, 0, 0 ;  /* 0x00000000ff007435 */ /* 0x000fe200000001ff */
[----:B------:R-:W-:Y:S01]  /*9c70*/  MOV R4, RZ ;  /* 0x000000ff00047202 */ /* 0x000fe20000000f00 */
[----:B------:R-:W-:Y:S05]  /*9c80*/  @!P6 BRA `(.L_x_27) ;  /* 0x00000e000000e947 */ /* 0x000fea0003800000 */
[----:B0-----:R-:W-:Y:S02]  /*9c90*/  LEA R3, R33, R19, 0xa ;  /* 0x0000001321037211 */ /* 0x001fe400078e50ff */
[----:B------:R-:W-:-:S02]  /*9ca0*/  MOV R2, RZ ;  /* 0x000000ff00027202 */ /* 0x000fc40000000f00 */
        /* <DEDUP_REMOVED lines=222> */
.L_x_27:
[----:B------:R-:W-:Y:S01]  /*aa90*/  ISETP.GE.AND P0, PT, R5, R13, PT ;  /* 0x0000000d0500720c */ /* 0x000fe20003f06270 */
[----:B0-----:R-:W-:-:S04]  /*aaa0*/  IMAD.WIDE.U32 R2, R4, R9, c[0x0][0x168] ;  /* 0x00005a0004027625 */ /* 0x001fc800078e0009 */
[----:B------:R-:W-:Y:S01]  /*aab0*/  IMAD.WIDE.U32 R6, R0, R9, c[0x0][0x170] ;  /* 0x00005c0000067625 */ /* 0x000fe200078e0009 */
[----:B------:R0:W-:Y:S04]  /*aac0*/  STG.E.U16 [R2.64], R29 ;  /* 0x0000001d02007986 */ /* 0x0001e8000c101504 */
[----:B------:R0:W-:Y:S03]  /*aad0*/  STG.E.U16 [R6.64], R21 ;  /* 0x0000001506007986 */ /* 0x0001e6000c101504 */
[----:B------:R-:W-:Y:S05]  /*aae0*/  @P0 EXIT ;  /* 0x000000000000094d */ /* 0x000fea0003800000 */
[----:B0-----:R-:W-:Y:S01]  /*aaf0*/  HFMA2.MMA R6, -RZ, RZ, 0, 0 ;  /* 0x00000000ff067435 */ /* 0x001fe200000001ff */
[----:B------:R-:W-:Y:S01]  /*ab00*/  MOV R0, RZ ;  /* 0x000000ff00007202 */ /* 0x000fe20000000f00 */
[----:B------:R-:W-:Y:S08]  /*ab10*/  @!P6 BRA `(.L_x_28) ;  /* 0x00000e000000e947 */ /* 0x000ff00003800000 */
[----:B------:R-:W-:Y:S02]  /*ab20*/  LEA R5, R33, R5, 0xa ;  /* 0x0000000521057211 */ /* 0x000fe400078e50ff */
        /* <DEDUP_REMOVED lines=223> */
.L_x_28:
[----:B------:R-:W-:-:S04]  /*b920*/  IMAD.WIDE.U32 R6, R6, R9, c[0x0][0x168] ;  /* 0x00005a0006067625 */ /* 0x000fc800078e0009 */
[----:B------:R-:W-:Y:S01]  /*b930*/  IMAD.WIDE.U32 R2, R0, R9, c[0x0][0x170] ;  /* 0x00005c0000027625 */ /* 0x000fe200078e0009 */
[----:B------:R0:W-:Y:S04]  /*b940*/  STG.E.U16 [R6.64], R30 ;  /* 0x0000001e06007986 */ /* 0x0001e8000c101504 */
[----:B------:R0:W-:Y:S01]  /*b950*/  STG.E.U16 [R2.64], R26 ;  /* 0x0000001a02007986 */ /* 0x0001e2000c101504 */
[----:B------:R-:W-:Y:S05]  /*b960*/  @P1 EXIT ;  /* 0x000000000000194d */ /* 0x000fea0003800000 */
[----:B------:R-:W-:Y:S01]  /*b970*/  HFMA2.MMA R0, -RZ, RZ, 0, 0 ;  /* 0x00000000ff007435 */ /* 0x000fe200000001ff */
[----:B0-----:R-:W-:Y:S01]  /*b980*/  MOV R6, RZ ;  /* 0x000000ff00067202 */ /* 0x001fe20000000f00 */
[----:B------:R-:W-:Y:S05]  /*b990*/  @!P6 BRA `(.L_x_29) ;  /* 0x00000e000000e947 */ /* 0x000fea0003800000 */
        /* <DEDUP_REMOVED lines=224> */
.L_x_29:
[----:B------:R-:W-:-:S04]  /*c7a0*/  IMAD.WIDE.U32 R6, R6, R9, c[0x0][0x168] ;  /* 0x00005a0006067625 */ /* 0x000fc800078e0009 */
[----:B------:R-:W-:Y:S01]  /*c7b0*/  IMAD.WIDE.U32 R2, R0, R9, c[0x0][0x170] ;  /* 0x00005c0000027625 */ /* 0x000fe200078e0009 */
[----:B------:R0:W-:Y:S04]  /*c7c0*/  STG.E.U16 [R6.64], R24 ;  /* 0x0000001806007986 */ /* 0x0001e8000c101504 */
[----:B------:R0:W-:Y:S01]  /*c7d0*/  STG.E.U16 [R2.64], R25 ;  /* 0x0000001902007986 */ /* 0x0001e2000c101504 */
        /* <DEDUP_REMOVED lines=228> */
.L_x_30:
        /* <DEDUP_REMOVED lines=226> */
[----:B------:R-:W-:Y:S01]  /*e440*/  IMAD R2, R5, c[0x0][0x5d4], R2 ;  /* 0x0001750005027a24 */ /* 0x000fe200078e0202 */
[----:B------:R-:W-:Y:S01]  /*e450*/  @P0 IADD3 R3, -R3, RZ, RZ ;  /* 0x000000ff03030210 */ /* 0x000fe20007ffe1ff */
[----:B------:R-:W-:-:S04]  /*e460*/  IMAD R0, R5, c[0x0][0x5d8], R0 ;  /* 0x0001760005007a24 */ /* 0x000fc800078e0200 */
[----:B------:R-:W-:-:S04]  /*e470*/  @P0 IMAD R7, R3, c[0x0][0x510], R7 ;  /* 0x0001440003070a24 */ /* 0x000fc800078e0207 */
[C---:B------:R-:W-:Y:S02]  /*e480*/  @P0 IMAD R2, R7.reuse, c[0x0][0x5dc], R2 ;  /* 0x0001770007020a24 */ /* 0x040fe400078e0202 */
[----:B------:R-:W-:Y:S02]  /*e490*/  @P0 IMAD R0, R7, c[0x0][0x5e0], R0 ;  /* 0x0001780007000a24 */ /* 0x000fe400078e0200 */
.L_x_31:
        /* <DEDUP_REMOVED lines=232> */
.L_x_32:
        /* <DEDUP_REMOVED lines=232> */
.L_x_33:
[----:B------:R-:W-:-:S04]  /*101a0*/  IMAD.WIDE.U32 R2, R2, R9, c[0x0][0x168] ;  /* 0x00005a0002027625 */ /* 0x000fc800078e0009 */
[----:B------:R-:W-:Y:S01]  /*101b0*/  IMAD.WIDE.U32 R4, R0, R9, c[0x0][0x170] ;  /* 0x00005c0000047625 */ /* 0x000fe200078e0009 */
[----:B------:R-:W-:Y:S04]  /*101c0*/  STG.E.U16 [R2.64], R11 ;  /* 0x0000000b02007986 */ /* 0x000fe8000c101504 */
[----:B------:R-:W-:Y:S01]  /*101d0*/  STG.E.U16 [R4.64], R17 ;  /* 0x0000001104007986 */ /* 0x000fe2000c101504 */
[----:B------:R-:W-:Y:S05]  /*101e0*/  EXIT ;  /* 0x000000000000794d */ /* 0x000fea0003800000 */
.L_x_34:
[----:B------:R-:W-:-:S00]  /*101f0*/  BRA `(.L_x_34) ;  /* 0xfffffff000007947 */ /* 0x000fc0000383ffff */
[----:B------:R-:W-:-:S00]  /*10200*/  NOP ;  /* 0x0000000000007918 */ /* 0x000fc00000000000 */
[----:B------:R-:W-:-:S00]  /*10210*/  NOP ;  /* 0x0000000000007918 */ /* 0x000fc00000000000 */
[----:B------:R-:W-:-:S00]  /*10220*/  NOP ;  /* 0x0000000000007918 */ /* 0x000fc00000000000 */
[----:B------:R-:W-:-:S00]  /*10230*/  NOP ;  /* 0x0000000000007918 */ /* 0x000fc00000000000 */
[----:B------:R-:W-:-:S00]  /*10240*/  NOP ;  /* 0x0000000000007918 */ /* 0x000fc00000000000 */
[----:B------:R-:W-:-:S00]  /*10250*/  NOP ;  /* 0x0000000000007918 */ /* 0x000fc00000000000 */
[----:B------:R-:W-:-:S00]  /*10260*/  NOP ;  /* 0x0000000000007918 */ /* 0x000fc00000000000 */
[----:B------:R-:W-:-:S00]  /*10270*/  NOP ;  /* 0x0000000000007918 */ /* 0x000fc00000000000 */
.L_x_3365:


//--------------------- .text._ZN2at6native57_GLOBAL__N__416c288b_24_ActivationPreluKernel_cu_bc9ca66845unrolled_elementwise_kernel_for_multi_outputsILi2EZZZNS0_21prelu_backward_kernelERNS_14TensorIteratorEENKUlvE_clEvENKUlvE2_clEvEUlN3c104HalfES8_S8_E_St5arrayIPcLm5EE23TrivialOffsetCalculatorILi3EjESD_ILi2EjEEEviT0_T1_T2_T3_ --------------------------
	.section	.text._ZN2at6native57_GLOBAL__N__416c288b_24_ActivationPreluKernel_cu_bc9ca66845unrolled_elementwise_kernel_for_multi_outputsILi2EZZZNS0_21prelu_backward_kernelERNS_14TensorIteratorEENKUlvE_clEvENKUlvE2_clEvEUlN3c104HalfES8_S8_E_St5arrayIPcLm5EE23TrivialOffsetCalculatorILi3EjESD_ILi2EjEEEviT0_T1_T2_T3_,"ax",@progbits
	.sectioninfo	@"SHI_REGISTERS=40"
	.align	128
.text._ZN2at6native57_GLOBAL__N__416c288b_24_ActivationPreluKernel_cu_bc9ca66845unrolled_elementwise_kernel_for_multi_outputsILi2EZZZNS0_21prelu_backward_kernelERNS_14TensorIteratorEENKUlvE_clEvENKUlvE2_clEvEUlN3c104HalfES8_S8_E_St5arrayIPcLm5EE23TrivialOffsetCalculatorILi3EjESD_ILi2EjEEEviT0_T1_T2_T3_:
        .type           _ZN2at6native57_GLOBAL__N__416c288b_24_ActivationPreluKernel_cu_bc9ca66845unrolled_elementwise_kernel_for_multi_outputsILi2EZZZNS0_21prelu_backward_kernelERNS_14TensorIteratorEENKUlvE_clEvENKUlvE2_clEvEUlN3c104HalfES8_S8_E_St5arrayIPcLm5EE23TrivialOffsetCalculatorILi3EjESD_ILi2EjEEEviT0_T1_T2_T3_,@function
        .size           _ZN2at6native57_GLOBAL__N__416c288b_24_ActivationPreluKernel_cu_bc9ca66845unrolled_elementwise_kernel_for_multi_outputsILi2EZZZNS0_21prelu_backward_kernelERNS_14TensorIteratorEENKUlvE_clEvENKUlvE2_clEvEUlN3c104HalfES8_S8_E_St5arrayIPcLm5EE23TrivialOffsetCalculatorILi3EjESD_ILi2EjEEEviT0_T1_T2_T3_,(.L_x_3366 - _ZN2at6native57_GLOBAL__N__416c288b_24_ActivationPreluKernel_cu_bc9ca66845unrolled_elementwise_kernel_for_multi_outputsILi2EZZZNS0_21prelu_backward_kernelERNS_14TensorIteratorEENKUlvE_clEvENKUlvE2_clEvEUlN3c104HalfES8_S8_E_St5arrayIPcLm5EE23TrivialOffsetCalculatorILi3EjESD_ILi2EjEEEviT0_T1_T2_T3_)
        .other          _ZN2at6native57_GLOBAL__N__416c288b_24_ActivationPreluKernel_cu_bc9ca66845unrolled_elementwise_kernel_for_multi_outputsILi2EZZZNS0_21prelu_backward_kernelERNS_14TensorIteratorEENKUlvE_clEvENKUlvE2_clEvEUlN3c104HalfES8_S8_E_St5arrayIPcLm5EE23TrivialOffsetCalculatorILi3EjESD_ILi2EjEEEviT0_T1_T2_T3_,@"STO_CUDA_ENTRY STV_DEFAULT"
_ZN2at6native57_GLOBAL__N__416c288b_24_ActivationPreluKernel_cu_bc9ca66845unrolled_elementwise_kernel_for_multi_outputsILi2EZZZNS0_21prelu_backward_kernelERNS_14TensorIteratorEENKUlvE_clEvENKUlvE2_clEvEUlN3c104HalfES8_S8_E_St5arrayIPcLm5EE23TrivialOffsetCalculatorILi3EjESD_ILi2EjEEEviT0_T1_T2_T3_:
[----:B------:R-:W-:Y:S02]  /*0000*/  IMAD.MOV.U32 R1, RZ, RZ, c[0x0][0x28] ;  /* 0x00000a00ff017624 */ /* 0x000fe400078e00ff */
[----:B------:R-:W0:Y:S01]  /*0010*/  S2R R29, SR_CTAID.X ;  /* 0x00000000001d7919 */ /* 0x000e220000002500 */
[----:B------:R-:W-:Y:S01]  /*0020*/  IMAD.MOV.U32 R0, RZ, RZ, -0x400 ;  /* 0xfffffc00ff007424 */ /* 0x000fe200078e00ff */
        /* <DEDUP_REMOVED lines=28> */
[----:B------:R-:W-:Y:S02]  /*01f0*/  PRMT R2, RZ, 0x7610, R2 ;  /* 0x00007610ff027816 */ /* 0x000fe40000000002 */
[----:B------:R-:W-:Y:S01]  /*0200*/  PRMT R0, RZ, 0x7610, R0 ;  /* 0x00007610ff007816 */ /* 0x000fe20000000000 */
[----:B------:R-:W-:Y:S05]  /*0210*/  @P0 BRA `(.L_x_36) ;  /* 0x000004d000000947 */ /* 0x000fea0003800000 */
[----:B------:R-:W-:Y:S02]  /*0220*/  IMAD R37, R29, 0x400, R28 ;  /* 0x000004001d257824 */ /* 0x000fe400078e021c */
[----:B------:R-:W-:-:S04]  /*0230*/  IMAD.MOV.U32 R32, RZ, RZ, 0x2 ;  /* 0x00000002ff207424 */ /* 0x000fc800078e00ff */
[----:B------:R-:W-:-:S04]  /*0240*/  IMAD.WIDE.U32 R20, R37, R32, c[0x0][0x178] ;  /* 0x00005e0025147625 */ /* 0x000fc800078e0020 */
[CC--:B------:R-:W-:Y:S01]  /*0250*/  IMAD.WIDE.U32 R18, R37.reuse, R32.reuse, c[0x0][0x180] ;  /* 0x0000600025127625 */ /* 0x0c0fe200078e0020 */
[----:B------:R0:W5:Y:S03]  /*0260*/  LDG.E.U16 R4, [R20.64] ;  /* 0x0000000414047981 */ /* 0x000166000c1e1500 */
[----:B------:R-:W-:Y:S01]  /*0270*/  IMAD.WIDE.U32 R16, R37, R32, c[0x0][0x188] ;  /* 0x0000620025107625 */ /* 0x000fe200078e0020 */
[----:B------:R0:W5:Y:S04]  /*0280*/  LDG.E.U16 R3, [R18.64] ;  /* 0x0000000412037981 */ /* 0x000168000c1e1500 */
[----:B------:R0:W5:Y:S01]  /*0290*/  LDG.E.U16 R2, [R16.64] ;  /* 0x0000000410027981 */ /* 0x000162000c1e1500 */
[----:B------:R-:W-:-:S04]  /*02a0*/  IADD3 R36, R28, 0x80, RZ ;  /* 0x000000801c247810 */ /* 0x000fc80007ffe0ff */
[----:B------:R-:W-:-:S13]  /*02b0*/  ISETP.GE.AND P1, PT, R36, R11, PT ;  /* 0x0000000b2400720c */ /* 0x000fda0003f26270 */
[----:B------:R-:W-:Y:S05]  /*02c0*/  @P1 BRA `(.L_x_36) ;  /* 0x0000042000001947 */ /* 0x000fea0003800000 */
[----:B0-----:R-:W-:-:S05]  /*02d0*/  IADD3 R17, R37, 0x80, RZ ;  /* 0x0000008025117810 */ /* 0x001fca0007ffe0ff */
        /* <DEDUP_REMOVED lines=49> */
[----:B0-----:R-:W-:Y:S02]  /*05f0*/  IADD3 R16, R28, 0x380, RZ ;  /* 0x000003801c107810 */ /* 0x001fe40007ffe0ff */
[----:B------:R-:W-:Y:S02]  /*0600*/  IADD3 R20, R37, 0x300, RZ ;  /* 0x0000030025147810 */ /* 0x000fe40007ffe0ff */
[----:B------:R-:W-:-:S03]  /*0610*/  ISETP.GE.AND P1, PT, R16, R11, PT ;  /* 0x0000000b1000720c */ /* 0x000fc60003f26270 */
[----:B------:R-:W-:-:S05]  /*0620*/  IMAD.WIDE.U32 R18, R20, R32, c[0x0][0x178] ;  /* 0x00005e0014127625 */ /* 0x000fca00078e0020 */
[----:B------:R0:W5:Y:S05]  /*0630*/  LDG.E.U16 R24, [R18.64] ;  /* 0x0000000412187981 */ /* 0x00016a000c1e1500 */
[----:B------:R-:W-:-:S05]  /*0640*/  @!P1 IADD3 R21, R37, 0x380, RZ ;  /* 0x0000038025159810 */ /* 0x000fca0007ffe0ff */
[----:B------:R-:W-:-:S04]  /*0650*/  @!P1 IMAD.WIDE.U32 R16, R21, R32, c[0x0][0x178] ;  /* 0x00005e0015109625 */ /* 0x000fc800078e0020 */
[-C--:B------:R-:W-:Y:S01]  /*0660*/  @!P1 IMAD.WIDE.U32 R36, R21, R32.reuse, c[0x0][0x180] ;  /* 0x0000600015249625 */ /* 0x080fe200078e0020 */
[----:B------:R1:W5:Y:S03]  /*0670*/  @!P1 LDG.E.U16 R27, [R16.64] ;  /* 0x00000004101b9981 */ /* 0x000366000c1e1500 */
[CC--:B0-----:R-:W-:Y:S01]  /*0680*/  IMAD.WIDE.U32 R18, R20.reuse, R32.reuse, c[0x0][0x188] ;  /* 0x0000620014127625 */ /* 0x0c1fe200078e0020 */
[----:B------:R0:W5:Y:S04]  /*0690*/  @!P1 LDG.E.U16 R26, [R36.64] ;  /* 0x00000004241a9981 */ /* 0x000168000c1e1500 */
[----:B------:R0:W5:Y:S01]  /*06a0*/  LDG.E.U16 R34, [R18.64] ;  /* 0x0000000412227981 */ /* 0x000162000c1e1500 */
[----:B-1----:R-:W-:-:S04]  /*06b0*/  IMAD.WIDE.U32 R16, R20, R32, c[0x0][0x180] ;  /* 0x0000600014107625 */ /* 0x002fc800078e0020 */
[----:B------:R-:W-:Y:S01]  /*06c0*/  @!P1 IMAD.WIDE.U32 R20, R21, R32, c[0x0][0x188] ;  /* 0x0000620015149625 */ /* 0x000fe200078e0020 */
[----:B------:R0:W5:Y:S04]  /*06d0*/  LDG.E.U16 R30, [R16.64] ;  /* 0x00000004101e7981 */ /* 0x000168000c1e1500 */
[----:B------:R0:W5:Y:S02]  /*06e0*/  @!P1 LDG.E.U16 R25, [R20.64] ;  /* 0x0000000414199981 */ /* 0x000164000c1e1500 */
.L_x_36:
[----:B0-----:R-:W-:Y:S05]  /*06f0*/  BSYNC B0 ;  /* 0x0000000000007941 */ /* 0x001fea0003800000 */
.L_x_35:
[C---:B------:R-:W-:Y:S01]  /*0700*/  IADD3 R16, R28.reuse, 0x80, RZ ;  /* 0x000000801c107810 */ /* 0x040fe20007ffe0ff */
[----:B------:R-:W-:Y:S01]  /*0710*/  BSSY B0, `(.L_x_37) ;  /* 0x0000018000007945 */ /* 0x000fe20003800000 */
[----:B------:R-:W-:Y:S02]  /*0720*/  IADD3 R18, R28, 0x100, RZ ;  /* 0x000001001c127810 */ /* 0x000fe40007ffe0ff */
[----:B------:R-:W-:Y:S02]  /*0730*/  ISETP.GE.AND P6, PT, R16, R11, PT ;  /* 0x0000000b1000720c */ /* 0x000fe40003fc6270 */
[----:B------:R-:W-:-:S02]  /*0740*/  IADD3 R16, R28, 0x200, RZ ;  /* 0x000002001c107810 */ /* 0x000fc40007ffe0ff */
[C---:B------:R-:W-:Y:S02]  /*0750*/  IADD3 R20, R28.reuse, 0x180, RZ ;  /* 0x000001801c147810 */ /* 0x040fe40007ffe0ff */
[----:B------:R-:W-:Y:S02]  /*0760*/  IADD3 R32, R28, 0x280, RZ ;  /* 0x000002801c207810 */ /* 0x000fe40007ffe0ff */
[-C--:B------:R-:W-:Y:S02]  /*0770*/  ISETP.GE.AND P5, PT, R18, R11.reuse, PT ;  /* 0x0000000b1200720c */ /* 0x080fe40003fa6270 */
[-C--:B------:R-:W-:Y:S02]  /*0780*/  ISETP.GE.AND P2, PT, R16, R11.reuse, PT ;  /* 0x0000000b1000720c */ /* 0x080fe40003f46270 */
[----:B------:R-:W-:Y:S02]  /*0790*/  P2R R17, PR, RZ, 0x40 ;  /* 0x00000040ff117803 */ /* 0x000fe40000000000 */
[----:B------:R-:W-:-:S02]  /*07a0*/  ISETP.GE.AND P1, PT, R20, R11, PT ;  /* 0x0000000b1400720c */ /* 0x000fc40003f26270 */
[----:B------:R-:W-:Y:S02]  /*07b0*/  ISETP.GE.AND P3, PT, R32, R11, PT ;  /* 0x0000000b2000720c */ /* 0x000fe40003f66270 */
[----:B------:R-:W-:Y:S02]  /*07c0*/  P2R R18, PR, RZ, 0x20 ;  /* 0x00000020ff127803 */ /* 0x000fe40000000000 */
[----:B------:R-:W-:Y:S01]  /*07d0*/  PRMT R16, RZ, 0x7610, R16 ;  /* 0x00007610ff107816 */ /* 0x000fe20000000010 */
[----:B------:R-:W-:Y:S05]  /*07e0*/  @P0 BRA `(.L_x_38) ;  /* 0x000000a000000947 */ /* 0x000fea0003800000 */
[----:B-----5:R-:W-:-:S05]  /*07f0*/  HADD2.F32 R4, -RZ, R4.H0_H0 ;  /* 0x20000004ff047230 */ /* 0x020fca0000004100 */
        /* <DEDUP_REMOVED lines=9> */
.L_x_38:
[----:B------:R-:W-:Y:S05]  /*0890*/  BSYNC B0 ;  /* 0x0000000000007941 */ /* 0x000fea0003800000 */
.L_x_37:
        /* <DEDUP_REMOVED lines=15> */
.L_x_40:
[----:B------:R-:W-:Y:S05]  /*0990*/  BSYNC B0 ;  /* 0x0000000000007941 */ /* 0x000fea0003800000 */
.L_x_39:
        /* <DEDUP_REMOVED lines=13> */
.L_x_42:
[----:B------:R-:W-:Y:S05]  /*0a70*/  BSYNC B0 ;  /* 0x0000000000007941 */ /* 0x000fea0003800000 */
.L_x_41:
        /* <DEDUP_REMOVED lines=15> */
.L_x_44:
[----:B------:R-:W-:Y:S05]  /*0b70*/  BSYNC B0 ;  /* 0x0000000000007941 */ /* 0x000fea0003800000 */
.L_x_43:
        /* <DEDUP_REMOVED lines=14> */
.L_x_46:
[----:B------:R-:W-:Y:S05]  /*0c60*/  BSYNC B0 ;  /* 0x0000000000007941 */ /* 0x000fea0003800000 */
.L_x_45:
        /* <DEDUP_REMOVED lines=15> */
.L_x_48:
[----:B------:R-:W-:Y:S05]  /*0d60*/  BSYNC B0 ;  /* 0x0000000000007941 */ /* 0x000fea0003800000 */
.L_x_47:
        /* <DEDUP_REMOVED lines=16> */
.L_x_50:
[----:B------:R-:W-:Y:S05]  /*0e70*/  BSYNC B0 ;  /* 0x0000000000007941 */ /* 0x000fea0003800000 */
.L_x_49:
        /* <DEDUP_REMOVED lines=14> */
.L_x_52:
[----:B------:R-:W-:Y:S05]  /*0f60*/  BSYNC B0 ;  /* 0x0000000000007941 */ /* 0x000fea0003800000 */
.L_x_51:
[----:B------:R-:W-:Y:S05]  /*0f70*/  @P0 EXIT ;  /* 0x000000000000094d */ /* 0x000fea0003800000 */
[----:B------:R-:W-:Y:S01]  /*0f80*/  ISETP.NE.AND P6, PT, R17, RZ, PT ;  /* 0x000000ff1100720c */ /* 0x000fe20003fc5270 */
[----:B------:R-:W-:Y:S02]  /*0f90*/  IMAD R28, R29, 0x400, R28 ;  /* 0x000004001d1c7824 */ /* 0x000fe400078e021c */
[----:B------:R-:W-:-:S04]  /*0fa0*/  IMAD.MOV.U32 R17, RZ, RZ, 0x2 ;  /* 0x00000002ff117424 */ /* 0x000fc800078e00ff */
[----:B------:R-:W-:-:S04]  /*0fb0*/  IMAD.WIDE.U32 R10, R28, R17, c[0x0][0x168] ;  /* 0x00005a001c0a7625 */ /* 0x000fc800078e0011 */
[----:B------:R-:W-:Y:S01]  /*0fc0*/  IMAD.WIDE.U32 R12, R28, R17, c[0x0][0x170] ;  /* 0x00005c001c0c7625 */ /* 0x000fe200078e0011 */
[----:B------:R0:W-:Y:S04]  /*0fd0*/  STG.E.U16 [R10.64], R16 ;  /* 0x000000100a007986 */ /* 0x0001e8000c101504 */
[----:B------:R0:W-:Y:S01]  /*0fe0*/  STG.E.U16 [R12.64], R0 ;  /* 0x000000000c007986 */ /* 0x0001e2000c101504 */
[----:B------:R-:W-:Y:S05]  /*0ff0*/  @P6 EXIT ;  /* 0x000000000000694d */ /* 0x000fea0003800000 */
[----:B------:R-:W-:Y:S02]  /*1000*/  ISETP.NE.AND P6, PT, R18, RZ, PT ;  /* 0x000000ff1200720c */ /* 0x000fe40003fc5270 */
[----:B0-----:R-:W-:-:S05]  /*1010*/  IADD3 R12, R28, 0x80, RZ ;  /* 0x000000801c0c7810 */ /* 0x001fca0007ffe0ff */
[----:B------:R-:W-:-:S04]  /*1020*/  IMAD.WIDE.U32 R10, R12, R17, c[0x0][0x168] ;  /* 0x00005a000c0a7625 */ /* 0x000fc800078e0011 */
[----:B------:R-:W-:Y:S01]  /*1030*/  IMAD.WIDE.U32 R12, R12, R17, c[0x0][0x170] ;  /* 0x00005c000c0c7625 */ /* 0x000fe200078e0011 */
[----:B------:R0:W-:Y:S04]  /*1040*/  STG.E.U16 [R10.64], R4 ;  /* 0x000000040a007986 */ /* 0x0001e8000c101504 */
[----:B------:R0:W-:Y:S01]  /*1050*/  STG.E.U16 [R12.64], R3 ;  /* 0x000000030c007986 */ /* 0x0001e2000c101504 */
[----:B------:R-:W-:Y:S05]  /*1060*/  @P6 EXIT ;  /* 0x000000000000694d */ /* 0x000fea0003800000 */
[----:B0-----:R-:W-:Y:S02]  /*1070*/  IADD3 R4, R28, 0x100, RZ ;  /* 0x000001001c047810 */ /* 0x001fe40007ffe0ff */
[----:B------:R-:W-:Y:S02]  /*1080*/  PRMT R10, R2, 0x7610, R10 ;  /* 0x00007610020a7816 */ /* 0x000fe4000000000a */
[----:B------:R-:W-:Y:S01]  /*1090*/  PRMT R0, R5, 0x7610, R0 ;  /* 0x0000761005007816 */ /* 0x000fe20000000000 */
[----:B------:R-:W-:-:S04]  /*10a0*/  IMAD.WIDE.U32 R2, R4, R17, c[0x0][0x168] ;  /* 0x00005a0004027625 */ /* 0x000fc800078e0011 */
[----:B------:R-:W-:Y:S01]  /*10b0*/  IMAD.WIDE.U32 R4, R4, R17, c[0x0][0x170] ;  /* 0x00005c0004047625 */ /* 0x000fe200078e0011 */
[----:B------:R0:W-:Y:S04]  /*10c0*/  STG.E.U16 [R2.64], R0 ;  /* 0x0000000002007986 */ /* 0x0001e8000c101504 */
[----:B------:R0:W-:Y:S01]  /*10d0*/  STG.E.U16 [R4.64], R10 ;  /* 0x0000000a04007986 */ /* 0x0001e2000c101504 */
[----:B------:R-:W-:Y:S05]  /*10e0*/  @P1 EXIT ;  /* 0x000000000000194d */ /* 0x000fea0003800000 */
[----:B0-----:R-:W-:-:S05]  /*10f0*/  IADD3 R4, R28, 0x180, RZ ;  /* 0x000001801c047810 */ /* 0x001fca0007ffe0ff */
        /* <DEDUP_REMOVED lines=26> */
[----:B------:R-:W-:Y:S04]  /*12a0*/  STG.E.U16 [R2.64], R22 ;  /* 0x0000001602007986 */ /* 0x000fe8000c101504 */
[----:B------:R-:W-:Y:S01]  /*12b0*/  STG.E.U16 [R4.64], R20 ;  /* 0x0000001404007986 */ /* 0x000fe2000c101504 */
[----:B------:R-:W-:Y:S05]  /*12c0*/  EXIT ;  /* 0x000000000000794d */ /* 0x000fea0003800000 */
.L_x_53:
        /* <DEDUP_REMOVED lines=11> */
.L_x_3366:


//--------------------- .text._ZN2at6native57_GLOBAL__N__416c288b_24_ActivationPreluKernel_cu_bc9ca66845unrolled_elementwise_kernel_for_multi_outputsILi2EZZZNS0_21prelu_backward_kernelERNS_14TensorIteratorEENKUlvE_clEvENKUlvE1_clEvEUlN3c108BFloat16ES8_S8_E_St5arrayIPcLm5EE16OffsetCalculatorILi3EjLb0EESD_ILi2EjLb0EEEEviT0_T1_T2_T3_ --------------------------
	.section	.text._ZN2at6native57_GLOBAL__N__416c288b_24_ActivationPreluKernel_cu_bc9ca66845unrolled_elementwise_kernel_for_multi_outputsILi2EZZZNS0_21prelu_backward_kernelERNS_14TensorIteratorEENKUlvE_clEvENKUlvE1_clEvEUlN3c108BFloat16ES8_S8_E_St5arrayIPcLm5EE16OffsetCalculatorILi3EjLb0EESD_ILi2EjLb0EEEEviT0_T1_T2_T3_,"ax",@progbits
	.sectioninfo	@"SHI_REGISTERS=40"
	.align	128
.text._ZN2at6native57_GLOBAL__N__416c288b_24_ActivationPreluKernel_cu_bc9ca66845unrolled_elementwise_kernel_for_multi_outputsILi2EZZZNS0_21prelu_backward_kernelERNS_14TensorIteratorEENKUlvE_clEvENKUlvE1_clEvEUlN3c108BFloat16ES8_S8_E_St5arrayIPcLm5EE16OffsetCalculatorILi3EjLb0EESD_ILi2EjLb0EEEEviT0_T1_T2_T3_:
        .type           _ZN2at6native57_GLOBAL__N__416c288b_24_ActivationPreluKernel_cu_bc9ca66845unrolled_elementwise_kernel_for_multi_outputsILi2EZZZNS0_21prelu_backward_kernelERNS_14TensorIteratorEENKUlvE_clEvENKUlvE1_clEvEUlN3c108BFloat16ES8_S8_E_St5arrayIPcLm5EE16OffsetCalculatorILi3EjLb0EESD_ILi2EjLb0EEEEviT0_T1_T2_T3_,@function
        .size           _ZN2at6native57_GLOBAL__N__416c288b_24_ActivationPreluKernel_cu_bc9ca66845unrolled_elementwise_kernel_for_multi_outputsILi2EZZZNS0_21prelu_backward_kernelERNS_14TensorIteratorEENKUlvE_clEvENKUlvE1_clEvEUlN3c108BFloat16ES8_S8_E_St5arrayIPcLm5EE16OffsetCalculatorILi3EjLb0EESD_ILi2EjLb0EEEEviT0_T1_T2_T3_,(.L_x_3367 - _ZN2at6native57_GLOBAL__N__416c288b_24_ActivationPreluKernel_cu_bc9ca66845unrolled_elementwise_kernel_for_multi_outputsILi2EZZZNS0_21prelu_backward_kernelERNS_14TensorIteratorEENKUlvE_clEvENKUlvE1_clEvEUlN3c108BFloat16ES8_S8_E_St5arrayIPcLm5EE16OffsetCalculatorILi3EjLb0EESD_ILi2EjLb0EEEEviT0_T1_T2_T3_)
        .other          _ZN2at6native57_GLOBAL__N__416c288b_24_ActivationPreluKernel_cu_bc9ca66845unrolled_elementwise_kernel_for_multi_outputsILi2EZZZNS0_21prelu_backward_kernelERNS_14TensorIteratorEENKUlvE_clEvENKUlvE1_clEvEUlN3c108BFloat16ES8_S8_E_St5arrayIPcLm5EE16OffsetCalculatorILi3EjLb0EESD_ILi2EjLb0EEEEviT0_T1_T2_T3_,@"STO_CUDA_ENTRY STV_DEFAULT"
_ZN2at6native57_GLOBAL__N__416c288b_24_ActivationPreluKernel_cu_bc9ca66845unrolled_elementwise_kernel_for_multi_outputsILi2EZZZNS0_21prelu_backward_kernelERNS_14TensorIteratorEENKUlvE_clEvENKUlvE1_clEvEUlN3c108BFloat16ES8_S8_E_St5arrayIPcLm5EE16OffsetCalculatorILi3EjLb0EESD_ILi2EjLb0EEEEviT0_T1_T2_T3_:
        /* <DEDUP_REMOVED lines=287> */
.L_x_56:
        /* <DEDUP_REMOVED lines=263> */
.L_x_57:
        /* <DEDUP_REMOVED lines=262> */
.L_x_58:
        /* <DEDUP_REMOVED lines=262> */
.L_x_59:
        /* <DEDUP_REMOVED lines=262> */
.L_x_60:
        /* <DEDUP_REMOVED lines=262> */
.L_x_61:
        /* <DEDUP_REMOVED lines=262> */
.L_x_62:
        /* <DEDUP_REMOVED lines=261> */
.L_x_63:
[----:B------:R-:W-:-:S04]  /*8490*/  IMAD.WIDE.U32 R20, R3, R5, c[0x0][0x180] ;  /* 0x0000600003147625 */ /* 0x000fc800078e0005 */
[-C--:B------:R-:W-:Y:S02]  /*84a0*/  IMAD.WIDE.U32 R34, R4, R5.reuse, c[0x0][0x178] ;  /* 0x00005e0004227625 */ /* 0x080fe400078e0005 */
[----:B------:R0:W5:Y:S02]  /*84b0*/  LDG.E.U16 R4, [R20.64] ;  /* 0x0000000414047981 */ /* 0x000164000c1e1500 */
[----:B------:R-:W-:Y:S02]  /*84c0*/  IMAD.WIDE.U32 R2, R2, R5, c[0x0][0x188] ;  /* 0x0000620002027625 */ /* 0x000fe400078e0005 */
[----:B------:R0:W5:Y:S04]  /*84d0*/  LDG.E.U16 R0, [R34.64] ;  /* 0x0000000422007981 */ /* 0x000168000c1e1500 */
[----:B------:R0:W5:Y:S02]  /*84e0*/  LDG.E.U16 R18, [R2.64] ;  /* 0x0000000402127981 */ /* 0x000164000c1e1500 */
.L_x_55:
[----:B0-----:R-:W-:Y:S05]  /*84f0*/  BSYNC B0 ;  /* 0x0000000000007941 */ /* 0x001fea0003800000 */
.L_x_54:
        /* <DEDUP_REMOVED lines=16> */
[----:B-----5:R-:W-:-:S04]  /*8600*/  PRMT R29, RZ, 0x5410, R29 ;  /* 0x00005410ff1d7816 */ /* 0x020fc8000000001d */
[----:B------:R-:W-:-:S13]  /*8610*/  FSETP.GT.FTZ.AND P4, PT, R29, RZ, PT ;  /* 0x000000ff1d00720b */ /* 0x000fda0003f94000 */
[----:B------:R-:W-:Y:S02]  /*8620*/  @!P4 PRMT R30, RZ, 0x5410, R30 ;  /* 0x00005410ff1ec816 */ /* 0x000fe4000000001e */
[----:B------:R-:W-:-:S05]  /*8630*/  @!P4 PRMT R2, RZ, 0x5410, R31 ;  /* 0x00005410ff02c816 */ /* 0x000fca000000001f */
[-C--:B------:R-:W-:Y:S02]  /*8640*/  @!P4 FMUL.FTZ R29, R29, R2.reuse ;  /* 0x000000021d1dc220 */ /* 0x080fe40000410000 */
[----:B------:R-:W-:-:S03]  /*8650*/  @!P4 FMUL.FTZ R3, R30, R2 ;  /* 0x000000021e03c220 */ /* 0x000fc60000410000 */
[----:B------:R-:W-:Y:S02]  /*8660*/  @!P4 F2FP.BF16.PACK_AB R2, RZ, R29 ;  /* 0x0000001dff02c23e */ /* 0x000fe400000010ff */
[----:B------:R-:W-:Y:S02]  /*8670*/  @!P4 F2FP.BF16.PACK_AB R3, RZ, R3 ;  /* 0x00000003ff03c23e */ /* 0x000fe400000010ff */
[----:B------:R-:W-:Y:S02]  /*8680*/  @P4 PRMT R2, RZ, 0x7610, R2 ;  /* 0x00007610ff024816 */ /* 0x000fe40000000002 */
[----:B------:R-:W-:Y:S02]  /*8690*/  @P4 PRMT R3, R31, 0x7610, R3 ;  /* 0x000076101f034816 */ /* 0x000fe40000000003 */
.L_x_65:
[----:B------:R-:W-:Y:S05]  /*86a0*/  BSYNC B0 ;  /* 0x0000000000007941 */ /* 0x000fea0003800000 */
.L_x_64:
[----:B------:R-:W-:Y:S01]  /*86b0*/  BSSY B0, `(.L_x_66) ;  /* 0x000000f000007945 */ /* 0x000fe20003800000 */
[----:B-----5:R-:W-:Y:S02]  /*86c0*/  PRMT R30, RZ, 0x7610, R30 ;  /* 0x00007610ff1e7816 */ /* 0x020fe4000000001e */
[----:B------:R-:W-:Y:S02]  /*86d0*/  PRMT R29, RZ, 0x7610, R29 ;  /* 0x00007610ff1d7816 */ /* 0x000fe4000000001d */
[----:B------:R-:W-:Y:S01]  /*86e0*/  PRMT R21, RZ, 0x7610, R21 ;  /* 0x00007610ff157816 */ /* 0x000fe20000000015 */
[----:B------:R-:W-:Y:S05]  /*86f0*/  @P6 BRA `(.L_x_67) ;  /* 0x000000a000006947 */ /* 0x000fea0003800000 */
[----:B------:R-:W-:-:S04]  /*8700*/  PRMT R26, RZ, 0x5410, R26 ;  /* 0x00005410ff1a7816 */ /* 0x000fc8000000001a */
        /* <DEDUP_REMOVED lines=9> */
.L_x_67:
[----:B------:R-:W-:Y:S05]  /*87a0*/  BSYNC B0 ;  /* 0x0000000000007941 */ /* 0x000fea0003800000 */
.L_x_66:
[----:B------:R-:W-:Y:S01]  /*87b0*/  BSSY B0, `(.L_x_68) ;  /* 0x000000d000007945 */ /* 0x000fe20003800000 */
        /* <DEDUP_REMOVED lines=12> */
.L_x_69:
[----:B------:R-:W-:Y:S05]  /*8880*/  BSYNC B0 ;  /* 0x0000000000007941 */ /* 0x000fea0003800000 */
.L_x_68:
[----:B------:R-:W-:Y:S01]  /*8890*/  BSSY B0, `(.L_x_70) ;  /* 0x000000f000007945 */ /* 0x000fe20003800000 */
[----:B------:R-:W-:Y:S02]  /*88a0*/  PRMT R23, RZ, 0x7610, R23 ;  /* 0x00007610ff177816 */ /* 0x000fe40000000017 */
[----:B------:R-:W-:Y:S02]  /*88b0*/  PRMT R24, RZ, 0x7610, R24 ;  /* 0x00007610ff187816 */ /* 0x000fe40000000018 */
[----:B------:R-:W-:Y:S01]  /*88c0*/  PRMT R25, RZ, 0x7610, R25 ;  /* 0x00007610ff197816 */ /* 0x000fe20000000019 */
[----:B------:R-:W-:Y:S05]  /*88d0*/  @P1 BRA `(.L_x_71) ;  /* 0x000000a000001947 */ /* 0x000fea0003800000 */
[----:B------:R-:W-:-:S04]  /*88e0*/  PRMT R16, RZ, 0x5410, R16 ;  /* 0x00005410ff107816 */ /* 0x000fc80000000010 */
[----:B------:R-:W-:-:S13]  /*88f0*/  FSETP.GT.FTZ.AND P4, PT, R16, RZ, PT ;  /* 0x000000ff1000720b */ /* 0x000fda0003f94000 */
[----:B------:R-:W-:Y:S02]  /*8900*/  @!P4 PRMT R24, RZ, 0x5410, R22 ;  /* 0x00005410ff18c816 */ /* 0x000fe40000000016 */
[----:B------:R-:W-:-:S03]  /*8910*/  @!P4 PRMT R17, RZ, 0x5410, R17 ;  /* 0x00005410ff11c816 */ /* 0x000fc60000000011 */
[-C--:B------:R-:W-:Y:S02]  /*8920*/  @!P4 FMUL.FTZ R25, R16, R24.reuse ;  /* 0x000000181019c220 */ /* 0x080fe40000410000 */
[----:B------:R-:W-:-:S03]  /*8930*/  @!P4 FMUL.FTZ R24, R17, R24 ;  /* 0x000000181118c220 */ /* 0x000fc60000410000 */
[----:B------:R-:W-:Y:S02]  /*8940*/  @!P4 F2FP.BF16.PACK_AB R25, RZ, R25 ;  /* 0x00000019ff19c23e */ /* 0x000fe400000010ff */
[----:B------:R-:W-:Y:S02]  /*8950*/  @!P4 F2FP.BF16.PACK_AB R24, RZ, R24 ;  /* 0x00000018ff18c23e */ /* 0x000fe400000010ff */
[----:B------:R-:W-:Y:S02]  /*8960*/  @P4 PRMT R25, RZ, 0x7610, R25 ;  /* 0x00007610ff194816 */ /* 0x000fe40000000019 */
[----:B------:R-:W-:Y:S02]  /*8970*/  @P4 PRMT R24, R22, 0x7610, R24 ;  /* 0x0000761016184816 */ /* 0x000fe40000000018 */
.L_x_71:
[----:B------:R-:W-:Y:S05]  /*8980*/  BSYNC B0 ;  /* 0x0000000000007941 */ /* 0x000fea0003800000 */
.L_x_70:
[----:B------:R-:W-:Y:S01]  /*8990*/  BSSY B0, `(.L_x_72) ;  /* 0x000000e000007945 */ /* 0x000fe20003800000 */
[----:B------:R-:W-:Y:S02]  /*89a0*/  IADD3 R22, R32, 0x300, RZ ;  /* 0x0000030020167810 */ /* 0x000fe40007ffe0ff */
        /* <DEDUP_REMOVED lines=12> */
.L_x_73:
[----:B------:R-:W-:Y:S05]  /*8a70*/  BSYNC B0 ;  /* 0x0000000000007941 */ /* 0x000fea0003800000 */
.L_x_72:
        /* <DEDUP_REMOVED lines=15> */
.L_x_75:
[----:B------:R-:W-:Y:S05]  /*8b70*/  BSYNC B0 ;  /* 0x0000000000007941 */ /* 0x000fea0003800000 */
.L_x_74:
[----:B------:R-:W-:Y:S01]  /*8b80*/  ISETP.GE.AND P4, PT, R22, R13, PT ;  /* 0x0000000d1600720c */ /* 0x000fe20003f86270 */
[----:B------:R-:W-:Y:S01]  /*8b90*/  BSSY B0, `(.L_x_76) ;  /* 0x000000f000007945 */ /* 0x000fe20003800000 */
[----:B------:R-:W-:Y:S02]  /*8ba0*/  IADD3 R28, R32, 0x380, RZ ;  /* 0x00000380201c7810 */ /* 0x000fe40007ffe0ff */
[----:B------:R-:W-:-:S02]  /*8bb0*/  PRMT R11, RZ, 0x7610, R11 ;  /* 0x00007610ff0b7816 */ /* 0x000fc4000000000b */
[----:B------:R-:W-:-:S07]  /*8bc0*/  PRMT R10, RZ, 0x7610, R10 ;  /* 0x00007610ff0a7816 */ /* 0x000fce000000000a */
        /* <DEDUP_REMOVED lines=9> */
[----:B------:R-:W-:Y:S02]  /*8c60*/  @P5 PRMT R15, R8, 0x7610, R15 ;  /* 0x00007610080f5816 */ /* 0x000fe4000000000f */
[----:B------:R-:W-:Y:S02]  /*8c70*/  @P5 PRMT R10, RZ, 0x7610, R10 ;  /* 0x00007610ff0a5816 */ /* 0x000fe4000000000a */
.L_x_77:
[----:B------:R-:W-:Y:S05]  /*8c80*/  BSYNC B0 ;  /* 0x0000000000007941 */ /* 0x000fea0003800000 */
.L_x_76:
[----:B------:R-:W-:Y:S01]  /*8c90*/  ISETP.GE.AND P5, PT, R28, R13, PT ;  /* 0x0000000d1c00720c */ /* 0x000fe20003fa6270 */
[----:B------:R-:W-:Y:S01]  /*8ca0*/  BSSY B0, `(.L_x_78) ;  /* 0x000000d000007945 */ /* 0x000fe20003800000 */
[----:B------:R-:W-:-:S11]  /*8cb0*/  PRMT R17, RZ, 0x7610, R17 ;  /* 0x00007610ff117816 */ /* 0x000fd60000000011 */
        /* <DEDUP_REMOVED lines=11> */
.L_x_79:
[----:B------:R-:W-:Y:S05]  /*8d70*/  BSYNC B0 ;  /* 0x0000000000007941 */ /* 0x000fea0003800000 */
.L_x_78:
        /* <DEDUP_REMOVED lines=229> */
.L_x_80:
        /* <DEDUP_REMOVED lines=236> */
.L_x_81:
        /* <DEDUP_REMOVED lines=233> */
.L_x_82:
        /* <DEDUP_REMOVED lines=232> */
.L_x_83:
        /* <DEDUP_REMOVED lines=232> */
.L_x_84:
        /* <DEDUP_REMOVED lines=232> */
.L_x_85:
        /* <DEDUP_REMOVED lines=232> */
.L_x_86:
        /* <DEDUP_REMOVED lines=232> */
.L_x_87:
[----:B------:R-:W-:-:S04]  /*101a0*/  IMAD.WIDE.U32 R2, R2, R9, c[0x0][0x168] ;  /* 0x00005a0002027625 */ /* 0x000fc800078e0009 */
[----:B------:R-:W-:Y:S01]  /*101b0*/  IMAD.WIDE.U32 R4, R0, R9, c[0x0][0x170] ;  /* 0x00005c0000047625 */ /* 0x000fe200078e0009 */
[----:B------:R-:W-:Y:S04]  /*101c0*/  STG.E.U16 [R2.64], R11 ;  /* 0x0000000b02007986 */ /* 0x000fe8000c101504 */
[----:B------:R-:W-:Y:S01]  /*101d0*/  STG.E.U16 [R4.64], R17 ;  /* 0x0000001104007986 */ /* 0x000fe2000c101504 */
[----:B------:R-:W-:Y:S05]  /*101e0*/  EXIT ;  /* 0x000000000000794d */ /* 0x000fea0003800000 */
.L_x_88:
        /* <DEDUP_REMOVED lines=9> */
.L_x_3367:


//--------------------- .text._ZN2at6native57_GLOBAL__N__416c288b_24_ActivationPreluKernel_cu_bc9ca66845unrolled_elementwise_kernel_for_multi_outputsILi2EZZZNS0_21prelu_backward_kernelERNS_14TensorIteratorEENKUlvE_clEvENKUlvE1_clEvEUlN3c108BFloat16ES8_S8_E_St5arrayIPcLm5EE23TrivialOffsetCalculatorILi3EjESD_ILi2EjEEEviT0_T1_T2_T3_ --------------------------
	.section	.text._ZN2at6native57_GLOBAL__N__416c288b_24_ActivationPreluKernel_cu_bc9ca66845unrolled_elementwise_kernel_for_multi_outputsILi2EZZZNS0_21prelu_backward_kernelERNS_14TensorIteratorEENKUlvE_clEvENKUlvE1_clEvEUlN3c108BFloat16ES8_S8_E_St5arrayIPcLm5EE23TrivialOffsetCalculatorILi3EjESD_ILi2EjEEEviT0_T1_T2_T3_,"ax",@progbits
	.sectioninfo	@"SHI_REGISTERS=40"
	.align	128
.text._ZN2at6native57_GLOBAL__N__416c288b_24_ActivationPreluKernel_cu_bc9ca66845unrolled_elementwise_kernel_for_multi_outputsILi2EZZZNS0_21prelu_backward_kernelERNS_14TensorIteratorEENKUlvE_clEvENKUlvE1_clEvEUlN3c108BFloat16ES8_S8_E_St5arrayIPcLm5EE23TrivialOffsetCalculatorILi3EjESD_ILi2EjEEEviT0_T1_T2_T3_:
        .type           _ZN2at6native57_GLOBAL__N__416c288b_24_ActivationPreluKernel_cu_bc9ca66845unrolled_elementwise_kernel_for_multi_outputsILi2EZZZNS0_21prelu_backward_kernelERNS_14TensorIteratorEENKUlvE_clEvENKUlvE1_clEvEUlN3c108BFloat16ES8_S8_E_St5arrayIPcLm5EE23TrivialOffsetCalculatorILi3EjESD_ILi2EjEEEviT0_T1_T2_T3_,@function
        .size           _ZN2at6native57_GLOBAL__N__416c288b_24_ActivationPreluKernel_cu_bc9ca66845unrolled_elementwise_kernel_for_multi_outputsILi2EZZZNS0_21prelu_backward_kernelERNS_14TensorIteratorEENKUlvE_clEvENKUlvE1_clEvEUlN3c108BFloat16ES8_S8_E_St5arrayIPcLm5EE23TrivialOffsetCalculatorILi3EjESD_ILi2EjEEEviT0_T1_T2_T3_,(.L_x_3368 - _ZN2at6native57_GLOBAL__N__416c288b_24_ActivationPreluKernel_cu_bc9ca66845unrolled_elementwise_kernel_for_multi_outputsILi2EZZZNS0_21prelu_backward_kernelERNS_14TensorIteratorEENKUlvE_clEvENKUlvE1_clEvEUlN3c108BFloat16ES8_S8_E_St5arrayIPcLm5EE23TrivialOffsetCalculatorILi3EjESD_ILi2EjEEEviT0_T1_T2_T3_)
        .other          _ZN2at6native57_GLOBAL__N__416c288b_24_ActivationPreluKernel_cu_bc9ca66845unrolled_elementwise_kernel_for_multi_outputsILi2EZZZNS0_21prelu_backward_kernelERNS_14TensorIteratorEENKUlvE_clEvENKUlvE1_clEvEUlN3c108BFloat16ES8_S8_E_St5arrayIPcLm5EE23TrivialOffsetCalculatorILi3EjESD_ILi2EjEEEviT0_T1_T2_T3_,@"STO_CUDA_ENTRY STV_DEFAULT"
_ZN2at6native57_GLOBAL__N__416c288b_24_ActivationPreluKernel_cu_bc9ca66845unrolled_elementwise_kernel_for_multi_outputsILi2EZZZNS0_21prelu_backward_kernelERNS_14TensorIteratorEENKUlvE_clEvENKUlvE1_clEvEUlN3c108BFloat16ES8_S8_E_St5arrayIPcLm5EE23TrivialOffsetCalculatorILi3EjESD_ILi2EjEEEviT0_T1_T2_T3_:
        /* <DEDUP_REMOVED lines=111> */
.L_x_90:
[----:B0-----:R-:W-:Y:S05]  /*06f0*/  BSYNC B0 ;  /* 0x0000000000007941 */ /* 0x001fea0003800000 */
.L_x_89:
        /* <DEDUP_REMOVED lines=25> */
.L_x_92:
[----:B------:R-:W-:Y:S05]  /*0890*/  BSYNC B0 ;  /* 0x0000000000007941 */ /* 0x000fea0003800000 */
.L_x_91:
        /* <DEDUP_REMOVED lines=15> */
.L_x_94:
[----:B------:R-:W-:Y:S05]  /*0990*/  BSYNC B0 ;  /* 0x0000000000007941 */ /* 0x000fea0003800000 */
.L_x_93:
        /* <DEDUP_REMOVED lines=13> */
.L_x_96:
[----:B------:R-:W-:Y:S05]  /*0a70*/  BSYNC B0 ;  /* 0x0000000000007941 */ /* 0x000fea0003800000 */
.L_x_95:
        /* <DEDUP_REMOVED lines=15> */
.L_x_98:
[----:B------:R-:W-:Y:S05]  /*0b70*/  BSYNC B0 ;  /* 0x0000000000007941 */ /* 0x000fea0003800000 */
.L_x_97:
        /* <DEDUP_REMOVED lines=14> */
.L_x_100:
[----:B------:R-:W-:Y:S05]  /*0c60*/  BSYNC B0 ;  /* 0x0000000000007941 */ /* 0x000fea0003800000 */
.L_x_99:
        /* <DEDUP_REMOVED lines=15> */
.L_x_102:
[----:B------:R-:W-:Y:S05]  /*0d60*/  BSYNC B0 ;  /* 0x0000000000007941 */ /* 0x000fea0003800000 */
.L_x_101:
        /* <DEDUP_REMOVED lines=16> */
.L_x_104:
[----:B------:R-:W-:Y:S05]  /*0e70*/  BSYNC B0 ;  /* 0x0000000000007941 */ /* 0x000fea0003800000 */
.L_x_103:
        /* <DEDUP_REMOVED lines=14> */
.L_x_106:
[----:B------:R-:W-:Y:S05]  /*0f60*/  BSYNC B0 ;  /* 0x0000000000007941 */ /* 0x000fea0003800000 */
.L_x_105:
        /* <DEDUP_REMOVED lines=54> */
.L_x_107:
        /* <DEDUP_REMOVED lines=11> */
.L_x_3368:


//--------------------- .text._ZN2at6native57_GLOBAL__N__416c288b_24_ActivationPreluKernel_cu_bc9ca66845unrolled_elementwise_kernel_for_multi_outputsILi2EZZZNS0_21prelu_backward_kernelERNS_14TensorIteratorEENKUlvE_clEvENKUlvE0_clEvEUlfffE_St5arrayIPcLm5EE16OffsetCalculatorILi3EjLb0EESB_ILi2EjLb0EEEEviT0_T1_T2_T3_ --------------------------
	.section	.text._ZN2at6native57_GLOBAL__N__416c288b_24_ActivationPreluKernel_cu_bc9ca66845unrolled_elementwise_kernel_for_multi_outputsILi2EZZZNS0_21prelu_backward_kernelERNS_14TensorIteratorEENKUlvE_clEvENKUlvE0_clEvEUlfffE_St5arrayIPcLm5EE16OffsetCalculatorILi3EjLb0EESB_ILi2EjLb0EEEEviT0_T1_T2_T3_,"ax",@progbits
	.sectioninfo	@"SHI_REGISTERS=39"
	.align	128
.text._ZN2at6native57_GLOBAL__N__416c288b_24_ActivationPreluKernel_cu_bc9ca66845unrolled_elementwise_kernel_for_multi_outputsILi2EZZZNS0_21prelu_backward_kernelERNS_14TensorIteratorEENKUlvE_clEvENKUlvE0_clEvEUlfffE_St5arrayIPcLm5EE16OffsetCalculatorILi3EjLb0EESB_ILi2EjLb0EEEEviT0_T1_T2_T3_:
        .type           _ZN2at6native57_GLOBAL__N__416c288b_24_ActivationPreluKernel_cu_bc9ca66845unrolled_elementwise_kernel_for_multi_outputsILi2EZZZNS0_21prelu_backward_kernelERNS_14TensorIteratorEENKUlvE_clEvENKUlvE0_clEvEUlfffE_St5arrayIPcLm5EE16OffsetCalculatorILi3EjLb0EESB_ILi2EjLb0EEEEviT0_T1_T2_T3_,@function
        .size           _ZN2at6native57_GLOBAL__N__416c288b_24_ActivationPreluKernel_cu_bc9ca66845unrolled_elementwise_kernel_for_multi_outputsILi2EZZZNS0_21prelu_backward_kernelERNS_14TensorIteratorEENKUlvE_clEvENKUlvE0_clEvEUlfffE_St5arrayIPcLm5EE16OffsetCalculatorILi3EjLb0EESB_ILi2EjLb0EEEEviT0_T1_T2_T3_,(.L_x_3369 - _ZN2at6native57_GLOBAL__N__416c288b_24_ActivationPreluKernel_cu_bc9ca66845unrolled_elementwise_kernel_for_multi_outputsILi2EZZZNS0_21prelu_backward_kernelERNS_14TensorIteratorEENKUlvE_clEvENKUlvE0_clEvEUlfffE_St5arrayIPcLm5EE16OffsetCalculatorILi3EjLb0EESB_ILi2EjLb0EEEEviT0_T1_T2_T3_)
        .other          _ZN2at6native57_GLOBAL__N__416c288b_24_ActivationPreluKernel_cu_bc9ca66845unrolled_elementwise_kernel_for_multi_outputsILi2EZZZNS0_21prelu_backward_kernelERNS_14TensorIteratorEENKUlvE_clEvENKUlvE0_clEvEUlfffE_St5arrayIPcLm5EE16OffsetCalculatorILi3EjLb0EESB_ILi2EjLb0EEEEviT0_T1_T2_T3_,@"STO_CUDA_ENTRY STV_DEFAULT"
_ZN2at6native57_GLOBAL__N__416c288b_24_ActivationPreluKernel_cu_bc9ca66845unrolled_elementwise_kernel_for_multi_outputsILi2EZZZNS0_21prelu_backward_kernelERNS_14TensorIteratorEENKUlvE_clEvENKUlvE0_clEvEUlfffE_St5arrayIPcLm5EE16OffsetCalculatorILi3EjLb0EESB_ILi2EjLb0EEEEviT0_T1_T2_T3_:
[----:B------:R-:W-:Y:S02]  /*0000*/  MOV R1, c[0x0][0x28] ;  /* 0x00000a0000017a02 */ /* 0x000fe40000000f00 */
[----:B------:R-:W0:Y:S01]  /*0010*/  S2R R33, SR_CTAID.X ;  /* 0x0000000000217919 */ /* 0x000e220000002500 */
[----:B------:R-:W-:Y:S01]  /*0020*/  MOV R0, 0xfffffc00 ;  /* 0xfffffc0000007802 */ /* 0x000fe20000000f00 */
[----:B------:R-:W-:Y:S01]  /*0030*/  ULDC.64 UR4, c[0x0][0x118] ;  /* 0x0000460000047ab9 */ /* 0x000fe20000000a00 */
[----:B------:R-:W-:Y:S01]  /*0040*/  BSSY B0, `(.L_x_108) ;  /* 0x0000849000007945 */ /* 0x000fe20003800000 */
[----:B------:R-:W1:Y:S02]  /*0050*/  S2R R32, SR_TID.X ;  /* 0x0000000000207919 */ /* 0x000e640000002100 */
[----:B0-----:R-:W-:-:S05]  /*0060*/  IMAD R31, R33, R0, c[0x0][0x160] ;  /* 0x00005800211f7624 */ /* 0x001fca00078e0200 */
[----:B-1----:R-:W-:-:S13]  /*0070*/  ISETP.GE.AND P0, PT, R32, R31, PT ;  /* 0x0000001f2000720c */ /* 0x002fda0003f06270 */
[----:B------:R-:W-:Y:S05]  /*0080*/  @!P0 BRA `(.L_x_109) ;  /* 0x000000f000008947 */ /* 0x000fea0003800000 */
[----:B------:R-:W-:Y:S01]  /*0090*/  HFMA2.MMA R20, -RZ, RZ, 0, 0 ;  /* 0x00000000ff147435 */ /* 0x000fe200000001ff */
[----:B------:R-:W-:Y:S01]  /*00a0*/  MOV R4, RZ ;  /* 0x000000ff00047202 */ /* 0x000fe20000000f00 */
[----:B------:R-:W-:Y:S01]  /*00b0*/  HFMA2.MMA R0, -RZ, RZ, 0, 0 ;  /* 0x00000000ff007435 */ /* 0x000fe200000001ff */
[----:B------:R-:W-:Y:S01]  /*00c0*/  MOV R30, RZ ;  /* 0x000000ff001e7202 */ /* 0x000fe20000000f00 */
[----:B------:R-:W-:Y:S01]  /*00d0*/  CS2R R28, SRZ ;  /* 0x00000000001c7805 */ /* 0x000fe2000001ff00 */
        /* <DEDUP_REMOVED lines=9> */
[----:B------:R-:W-:Y:S05]  /*0170*/  BRA `(.L_x_110) ;  /* 0x0000835000007947 */ /* 0x000fea0003800000 */
.L_x_109:
        /* <DEDUP_REMOVED lines=248> */
[C---:B------:R-:W-:Y:S02]  /*1100*/  IMAD R2, R7.reuse, c[0x0][0x3d8], R2 ;  /* 0x0000f60007027a24 */ /* 0x040fe400078e0202 */
[----:B------:R-:W-:Y:S02]  /*1110*/  IMAD R0, R7, c[0x0][0x3dc], R0 ;  /* 0x0000f70007007a24 */ /* 0x000fe400078e0200 */
[----:B------:R-:W-:-:S04]  /*1120*/  @P2 IMAD R9, R3, c[0x0][0x2b4], R9 ;  /* 0x0000ad0003092a24 */ /* 0x000fc800078e0209 */
[C---:B------:R-:W-:Y:S02]  /*1130*/  @P2 IMAD R4, R9.reuse, c[0x0][0x3e0], R4 ;  /* 0x0000f80009042a24 */ /* 0x040fe400078e0204 */
[C---:B------:R-:W-:Y:S02]  /*1140*/  @P2 IMAD R2, R9.reuse, c[0x0][0x3e4], R2 ;  /* 0x0000f90009022a24 */ /* 0x040fe400078e0202 */
[----:B------:R-:W-:Y:S02]  /*1150*/  @P2 IMAD R0, R9, c[0x0][0x3e8], R0 ;  /* 0x0000fa0009002a24 */ /* 0x000fe400078e0200 */
.L_x_111:
[----:B------:R-:W-:-:S05]  /*1160*/  MOV R5, 0x4 ;  /* 0x0000000400057802 */ /* 0x000fca0000000f00 */
[----:B------:R-:W-:Y:S01]  /*1170*/  IMAD.WIDE.U32 R2, R2, R5, c[0x0][0x180] ;  /* 0x0000600002027625 */ /* 0x000fe200078e0005 */
[----:B------:R-:W-:-:S03]  /*1180*/  IADD3 R34, R32, 0x80, RZ ;  /* 0x0000008020227810 */ /* 0x000fc60007ffe0ff */
[----:B------:R-:W-:Y:S01]  /*1190*/  IMAD.WIDE.U32 R8, R0, R5, c[0x0][0x188] ;  /* 0x0000620000087625 */ /* 0x000fe200078e0005 */
[----:B------:R0:W5:Y:S01]  /*11a0*/  LDG.E R7, [R2.64] ;  /* 0x0000000402077981 */ /* 0x000162000c1e1900 */
[----:B------:R-:W-:Y:S02]  /*11b0*/  ISETP.GE.AND P2, PT, R34, R31, PT ;  /* 0x0000001f2200720c */ /* 0x000fe40003f46270 */
[----:B------:R-:W-:Y:S01]  /*11c0*/  IMAD.WIDE.U32 R10, R4, R5, c[0x0][0x178] ;  /* 0x00005e00040a7625 */ /* 0x000fe200078e0005 */
[----:B------:R-:W-:Y:S01]  /*11d0*/  MOV R20, RZ ;  /* 0x000000ff00147202 */ /* 0x000fe20000000f00 */
[----:B------:R1:W5:Y:S01]  /*11e0*/  LDG.E R8, [R8.64] ;  /* 0x0000000408087981 */ /* 0x000362000c1e1900 */
[----:B------:R-:W-:Y:S01]  /*11f0*/  MOV R4, RZ ;  /* 0x000000ff00047202 */ /* 0x000fe20000000f00 */
[----:B------:R-:W-:Y:S01]  /*1200*/  CS2R R28, SRZ ;  /* 0x00000000001c7805 */ /* 0x000fe2000001ff00 */
[----:B------:R-:W-:Y:S01]  /*1210*/  MOV R0, RZ ;  /* 0x000000ff00007202 */ /* 0x000fe20000000f00 */
[----:B------:R2:W5:Y:S01]  /*1220*/  LDG.E R6, [R10.64] ;  /* 0x000000040a067981 */ /* 0x000562000c1e1900 */
[----:B------:R-:W-:Y:S01]  /*1230*/  MOV R30, RZ ;  /* 0x000000ff001e7202 */ /* 0x000fe20000000f00 */
[----:B------:R-:W-:Y:S01]  /*1240*/  CS2R R26, SRZ ;  /* 0x00000000001a7805 */ /* 0x000fe2000001ff00 */
[----:B------:R-:W-:Y:S01]  /*1250*/  CS2R R24, SRZ ;  /* 0x0000000000187805 */ /* 0x000fe2000001ff00 */
[----:B------:R-:W-:Y:S01]  /*1260*/  CS2R R22, SRZ ;  /* 0x0000000000167805 */ /* 0x000fe2000001ff00 */
[----:B------:R-:W-:Y:S01]  /*1270*/  CS2R R16, SRZ ;  /* 0x0000000000107805 */ /* 0x000fe2000001ff00 */
[----:B------:R-:W-:Y:S01]  /*1280*/  CS2R R14, SRZ ;  /* 0x00000000000e7805 */ /* 0x000fe2000001ff00 */
[----:B------:R-:W-:Y:S01]  /*1290*/  CS2R R12, SRZ ;  /* 0x00000000000c7805 */ /* 0x000fe2000001ff00 */
[----:B-1----:R-:W-:Y:S01]  /*12a0*/  MOV R9, RZ ;  /* 0x000000ff00097202 */ /* 0x002fe20000000f00 */
[----:B--2---:R-:W-:Y:S01]  /*12b0*/  CS2R R10, SRZ ;  /* 0x00000000000a7805 */ /* 0x004fe2000001ff00 */
[----:B------:R-:W-:Y:S05]  /*12c0*/  @P2 BRA `(.L_x_110) ;  /* 0x0000720000002947 */ /* 0x000fea0003800000 */
[----:B0-----:R-:W-:Y:S01]  /*12d0*/  HFMA2.MMA R21, -RZ, RZ, 0, 0 ;  /* 0x00000000ff157435 */ /* 0x001fe200000001ff */
[----:B------:R-:W-:Y:S01]  /*12e0*/  CS2R R18, SRZ ;  /* 0x0000000000127805 */ /* 0x000fe2000001ff00 */
        /* <DEDUP_REMOVED lines=239> */
[----:B------:R-:W-:-:S05]  /*21e0*/  @P2 IMAD.HI.U32 R2, R11, c[0x0][0x2b8], R10 ;  /* 0x0000ae000b022a27 */ /* 0x000fca00078e000a */
[----:B------:R-:W-:Y:S01]  /*21f0*/  @P2 SHF.R.U32.HI R9, RZ, c[0x0][0x2bc], R2 ;  /* 0x0000af00ff092a19 */ /* 0x000fe20000011602 */
[----:B------:R-:W-:-:S03]  /*2200*/  IMAD R2, R35, c[0x0][0x2a8], R3 ;  /* 0x0000aa0023027a24 */ /* 0x000fc600078e0203 */
[----:B------:R-:W-:Y:S01]  /*2210*/  @P2 IADD3 R9, -R9, RZ, RZ ;  /* 0x000000ff09092210 */ /* 0x000fe20007ffe1ff */
[C---:B------:R-:W-:Y:S02]  /*2220*/  IMAD R21, R2.reuse, c[0x0][0x3d4], R21 ;  /* 0x0000f50002157a24 */ /* 0x040fe400078e0215 */
[C---:B------:R-:W-:Y:S02]  /*2230*/  IMAD R19, R2.reuse, c[0x0][0x3d8], R19 ;  /* 0x0000f60002137a24 */ /* 0x040fe400078e0213 */
[----:B------:R-:W-:Y:S02]  /*2240*/  @P2 IMAD R10, R9, c[0x0][0x2b4], R11 ;  /* 0x0000ad00090a2a24 */ /* 0x000fe400078e020b */
[----:B------:R-:W-:Y:S02]  /*2250*/  IMAD R18, R2, c[0x0][0x3dc], R18 ;  /* 0x0000f70002127a24 */ /* 0x000fe400078e0212 */
[C---:B------:R-:W-:Y:S02]  /*2260*/  @P2 IMAD R21, R10.reuse, c[0x0][0x3e0], R21 ;  /* 0x0000f8000a152a24 */ /* 0x040fe400078e0215 */
[----:B------:R-:W-:-:S02]  /*2270*/  @P2 IMAD R19, R10, c[0x0][0x3e4], R19 ;  /* 0x0000f9000a132a24 */ /* 0x000fc400078e0213 */
[----:B------:R-:W-:Y:S02]  /*2280*/  @P2 IMAD R18, R10, c[0x0][0x3e8], R18 ;  /* 0x0000fa000a122a24 */ /* 0x000fe400078e0212 */
.L_x_112:
[----:B------:R-:W-:-:S04]  /*2290*/  IMAD.WIDE.U32 R10, R21, R5, c[0x0][0x178] ;  /* 0x00005e00150a7625 */ /* 0x000fc800078e0005 */
[-C--:B------:R-:W-:Y:S02]  /*22a0*/  IMAD.WIDE.U32 R2, R19, R5.reuse, c[0x0][0x180] ;  /* 0x0000600013027625 */ /* 0x080fe400078e0005 */
[----:B------:R0:W5:Y:S02]  /*22b0*/  LDG.E R11, [R10.64] ;  /* 0x000000040a0b7981 */ /* 0x000164000c1e1900 */
[----:B------:R-:W-:-:S05]  /*22c0*/  IMAD.WIDE.U32 R18, R18, R5, c[0x0][0x188] ;  /* 0x0000620012127625 */ /* 0x000fca00078e0005 */
[----:B------:R1:W5:Y:S04]  /*22d0*/  LDG.E R9, [R18.64] ;  /* 0x0000000412097981 */ /* 0x000368000c1e1900 */
[----:B0-----:R1:W5:Y:S01]  /*22e0*/  LDG.E R10, [R2.64] ;  /* 0x00000004020a7981 */ /* 0x001362000c1e1900 */
[----:B------:R-:W-:-:S04]  /*22f0*/  IADD3 R34, R32, 0x100, RZ ;  /* 0x0000010020227810 */ /* 0x000fc80007ffe0ff */
[----:B------:R-:W-:-:S13]  /*2300*/  ISETP.GE.AND P2, PT, R34, R31, PT ;  /* 0x0000001f2200720c */ /* 0x000fda0003f46270 */
[----:B------:R-:W-:Y:S05]  /*2310*/  @P2 BRA `(.L_x_110) ;  /* 0x000061b000002947 */ /* 0x000fea0003800000 */
[----:B-1----:R-:W-:Y:S01]  /*2320*/  HFMA2.MMA R21, -RZ, RZ, 0, 0 ;  /* 0x00000000ff157435 */ /* 0x002fe200000001ff */
[----:B------:R-:W-:Y:S01]  /*2330*/  CS2R R18, SRZ ;  /* 0x0000000000127805 */ /* 0x000fe2000001ff00 */
[----:B------:R-:W-:Y:S08]  /*2340*/  @!P1 BRA `(.L_x_113) ;  /* 0x00000f9000009947 */ /* 0x000ff00003800000 */
        /* <DEDUP_REMOVED lines=243> */
[----:B------:R-:W-:Y:S02]  /*3280*/  IMAD R19, R2, c[0x0][0x3d8], R19 ;  /* 0x0000f60002137a24 */ /* 0x000fe400078e0213 */
[----:B------:R-:W-:Y:S02]  /*3290*/  @P2 IMAD R12, R12, c[0x0][0x2b4], R13 ;  /* 0x0000ad000c0c2a24 */ /* 0x000fe400078e020d */
[----:B------:R-:W-:Y:S02]  /*32a0*/  IMAD R18, R2, c[0x0][0x3dc], R18 ;  /* 0x0000f70002127a24 */ /* 0x000fe400078e0212 */
[C---:B------:R-:W-:Y:S02]  /*32b0*/  @P2 IMAD R21, R12.reuse, c[0x0][0x3e0], R21 ;  /* 0x0000f8000c152a24 */ /* 0x040fe400078e0215 */
[----:B------:R-:W-:-:S02]  /*32c0*/  @P2 IMAD R19, R12, c[0x0][0x3e4], R19 ;  /* 0x0000f9000c132a24 */ /* 0x000fc400078e0213 */
[----:B------:R-:W-:Y:S02]  /*32d0*/  @P2 IMAD R18, R12, c[0x0][0x3e8], R18 ;  /* 0x0000fa000c122a24 */ /* 0x000fe400078e0212 */
.L_x_113:
[----:B------:R-:W-:-:S04]  /*32e0*/  IMAD.WIDE.U32 R12, R21, R5, c[0x0][0x178] ;  /* 0x00005e00150c7625 */ /* 0x000fc800078e0005 */
[-C--:B------:R-:W-:Y:S01]  /*32f0*/  IMAD.WIDE.U32 R2, R19, R5.reuse, c[0x0][0x180] ;  /* 0x0000600013027625 */ /* 0x080fe200078e0005 */
[----:B------:R0:W5:Y:S03]  /*3300*/  LDG.E R14, [R12.64] ;  /* 0x000000040c0e7981 */ /* 0x000166000c1e1900 */
[----:B------:R-:W-:Y:S01]  /*3310*/  IMAD.WIDE.U32 R18, R18, R5, c[0x0][0x188] ;  /* 0x0000620012127625 */ /* 0x000fe200078e0005 */
[----:B0-----:R0:W5:Y:S04]  /*3320*/  LDG.E R13, [R2.64] ;  /* 0x00000004020d7981 */ /* 0x001168000c1e1900 */
[----:B------:R0:W5:Y:S01]  /*3330*/  LDG.E R12, [R18.64] ;  /* 0x00000004120c7981 */ /* 0x000162000c1e1900 */
[----:B------:R-:W-:-:S04]  /*3340*/  IADD3 R34, R32, 0x180, RZ ;  /* 0x0000018020227810 */ /* 0x000fc80007ffe0ff */
[----:B------:R-:W-:-:S13]  /*3350*/  ISETP.GE.AND P2, PT, R34, R31, PT ;  /* 0x0000001f2200720c */ /* 0x000fda0003f46270 */
[----:B------:R-:W-:Y:S05]  /*3360*/  @P2 BRA `(.L_x_110) ;  /* 0x0000516000002947 */ /* 0x000fea0003800000 */
[----:B0-----:R-:W-:Y:S01]  /*3370*/  HFMA2.MMA R21, -RZ, RZ, 0, 0 ;  /* 0x00000000ff157435 */ /* 0x001fe200000001ff */
        /* <DEDUP_REMOVED lines=251> */
.L_x_114:
        /* <DEDUP_REMOVED lines=261> */
.L_x_115:
[----:B------:R-:W-:-:S04]  /*5380*/  IMAD.WIDE.U32 R34, R24, R5, c[0x0][0x178] ;  /* 0x00005e0018227625 */ /* 0x000fc800078e0005 */
[-C--:B------:R-:W-:Y:S01]  /*5390*/  IMAD.WIDE.U32 R18, R23, R5.reuse, c[0x0][0x180] ;  /* 0x0000600017127625 */ /* 0x080fe200078e0005 */
[----:B------:R0:W5:Y:S03]  /*53a0*/  LDG.E R24, [R34.64] ;  /* 0x0000000422187981 */ /* 0x000166000c1e1900 */
[----:B------:R-:W-:Y:S01]  /*53b0*/  IMAD.WIDE.U32 R2, R22, R5, c[0x0][0x188] ;  /* 0x0000620016027625 */ /* 0x000fe200078e0005 */
[----:B------:R0:W5:Y:S04]  /*53c0*/  LDG.E R23, [R18.64] ;  /* 0x0000000412177981 */ /* 0x000168000c1e1900 */
[----:B------:R0:W5:Y:S01]  /*53d0*/  LDG.E R22, [R2.64] ;  /* 0x0000000402167981 */ /* 0x000162000c1e1900 */
[----:B------:R-:W-:-:S04]  /*53e0*/  IADD3 R36, R32, 0x280, RZ ;  /* 0x0000028020247810 */ /* 0x000fc80007ffe0ff */
[----:B------:R-:W-:-:S13]  /*53f0*/  ISETP.GE.AND P2, PT, R36, R31, PT ;  /* 0x0000001f2400720c */ /* 0x000fda0003f46270 */
[----:B------:R-:W-:Y:S05]  /*5400*/  @P2 BRA `(.L_x_110) ;  /* 0x000030c000002947 */ /* 0x000fea0003800000 */
[----:B0-----:R-:W-:Y:S01]  /*5410*/  HFMA2.MMA R25, -RZ, RZ, 0, 0 ;  /* 0x00000000ff197435 */ /* 0x001fe200000001ff */
[----:B------:R-:W-:Y:S01]  /*5420*/  CS2R R26, SRZ ;  /* 0x00000000001a7805 */ /* 0x000fe2000001ff00 */
        /* <DEDUP_REMOVED lines=250> */
.L_x_116:
        /* <DEDUP_REMOVED lines=261> */
.L_x_117:
        /* <DEDUP_REMOVED lines=10> */
[----:B------:R-:W-:Y:S01]  /*74c0*/  LEA R21, R33, R36, 0xa ;  /* 0x0000002421157211 */ /* 0x000fe200078e50ff */
[----:B------:R-:W-:Y:S01]  /*74d0*/  CS2R R2, SRZ ;  /* 0x0000000000027805 */ /* 0x000fe2000001ff00 */
[----:B------:R-:W-:Y:S07]  /*74e0*/  @!P1 BRA `(.L_x_118) ;  /* 0x00000f8000009947 */ /* 0x000fee0003800000 */
        /* <DEDUP_REMOVED lines=248> */
.L_x_118:
[----:B------:R-:W-:-:S04]  /*8470*/  IMAD.WIDE.U32 R20, R4, R5, c[0x0][0x178] ;  /* 0x00005e0004147625 */ /* 0x000fc800078e0005 */
[-C--:B------:R-:W-:Y:S02]  /*8480*/  IMAD.WIDE.U32 R18, R3, R5.reuse, c[0x0][0x180] ;  /* 0x0000600003127625 */ /* 0x080fe400078e0005 */
[----:B------:R0:W5:Y:S02]  /*8490*/  LDG.E R20, [R20.64] ;  /* 0x0000000414147981 */ /* 0x000164000c1e1900 */
[----:B------:R-:W-:Y:S02]  /*84a0*/  IMAD.WIDE.U32 R2, R2, R5, c[0x0][0x188] ;  /* 0x0000620002027625 */ /* 0x000fe400078e0005 */
[----:B------:R0:W5:Y:S04]  /*84b0*/  LDG.E R4, [R18.64] ;  /* 0x0000000412047981 */ /* 0x000168000c1e1900 */
[----:B------:R0:W5:Y:S02]  /*84c0*/  LDG.E R0, [R2.64] ;  /* 0x0000000402007981 */ /* 0x000164000c1e1900 */
.L_x_110:
[----:B01----:R-:W-:Y:S05]  /*84d0*/  BSYNC B0 ;  /* 0x0000000000007941 */ /* 0x003fea0003800000 */
.L_x_108:
[----:B-----5:R-:W-:Y:S01]  /*84e0*/  FMUL.FTZ R3, R8, R7 ;  /* 0x0000000708037220 */ /* 0x020fe20000410000 */
[----:B------:R-:W-:Y:S01]  /*84f0*/  FSETP.GT.FTZ.AND P6, PT, R6, RZ, PT ;  /* 0x000000ff0600720b */ /* 0x000fe20003fd4000 */
[C---:B------:R-:W-:Y:S01]  /*8500*/  FMUL.FTZ R6, R8.reuse, R6 ;  /* 0x0000000608067220 */ /* 0x040fe20000410000 */
[----:B------:R-:W-:Y:S01]  /*8510*/  FSETP.GT.FTZ.AND P2, PT, R11, RZ, PT ;  /* 0x000000ff0b00720b */ /* 0x000fe20003f54000 */
[C---:B------:R-:W-:Y:S01]  /*8520*/  FMUL.FTZ R10, R9.reuse, R10 ;  /* 0x0000000a090a7220 */ /* 0x040fe20000410000 */
[----:B------:R-:W-:Y:S01]  /*8530*/  FSEL R3, R8, R3, P6 ;  /* 0x0000000308037208 */ /* 0x000fe20003000000 */
[C---:B------:R-:W-:Y:S01]  /*8540*/  FMUL.FTZ R11, R9.reuse, R11 ;  /* 0x0000000b090b7220 */ /* 0x040fe20000410000 */
[----:B------:R-:W-:Y:S01]  /*8550*/  ISETP.LT.AND P6, PT, R32, R31, !P6 ;  /* 0x0000001f2000720c */ /* 0x000fe200077c1270 */
[----:B------:R-:W-:Y:S01]  /*8560*/  FMUL.FTZ R5, R0, R4 ;  /* 0x0000000400057220 */ /* 0x000fe20000410000 */
[----:B------:R-:W-:Y:S01]  /*8570*/  IADD3 R2, R32, 0x80, RZ ;  /* 0x0000008020027810 */ /* 0x000fe20007ffe0ff */
[----:B------:R-:W-:Y:S01]  /*8580*/  FMUL.FTZ R8, R12, R14 ;  /* 0x0000000e0c087220 */ /* 0x000fe20000410000 */
[----:B------:R-:W-:Y:S01]  /*8590*/  FSEL R6, R6, RZ, P6 ;  /* 0x000000ff06067208 */ /* 0x000fe20003000000 */
[----:B------:R-:W-:Y:S01]  /*85a0*/  FMUL.FTZ R13, R12, R13 ;  /* 0x0000000d0c0d7220 */ /* 0x000fe20000410000 */
[----:B------:R-:W-:Y:S01]  /*85b0*/  FSEL R9, R9, R10, P2 ;  /* 0x0000000a09097208 */ /* 0x000fe20001000000 */
[----:B------:R-:W-:Y:S01]  /*85c0*/  FMUL.FTZ R23, R22, R23 ;  /* 0x0000001716177220 */ /* 0x000fe20000410000 */
[----:B------:R-:W-:Y:S01]  /*85d0*/  ISETP.GE.AND P6, PT, R2, R31, PT ;  /* 0x0000001f0200720c */ /* 0x000fe20003fc6270 */
[----:B------:R-:W-:Y:S01]  /*85e0*/  FMUL.FTZ R16, R15, R16 ;  /* 0x000000100f107220 */ /* 0x000fe20000410000 */
[----:B------:R-:W-:Y:S01]  /*85f0*/  FSETP.GT.FTZ.AND P5, PT, R14, RZ, PT ;  /* 0x000000ff0e00720b */ /* 0x000fe20003fb4000 */
[----:B------:R-:W-:Y:S01]  /*8600*/  FMUL.FTZ R26, R25, R26 ;  /* 0x0000001a191a7220 */ /* 0x000fe20000410000 */
[----:B------:R-:W-:Y:S01]  /*8610*/  IADD3 R4, R32, 0x100, RZ ;  /* 0x0000010020047810 */ /* 0x000fe20007ffe0ff */
[----:B------:R-:W-:Y:S01]  /*8620*/  FMUL.FTZ R29, R28, R29 ;  /* 0x0000001d1c1d7220 */ /* 0x000fe20000410000 */
[----:B------:R-:W-:-:S02]  /*8630*/  ISETP.LT.AND P2, PT, R2, R31, !P2 ;  /* 0x0000001f0200720c */ /* 0x000fc40005741270 */
[----:B------:R-:W-:Y:S02]  /*8640*/  FSEL R9, R9, RZ, !P6 ;  /* 0x000000ff09097208 */ /* 0x000fe40007000000 */
[----:B------:R-:W-:Y:S02]  /*8650*/  ISETP.LT.AND P6, PT, R4, R31, !P5 ;  /* 0x0000001f0400720c */ /* 0x000fe40006fc1270 */
[----:B------:R-:W-:Y:S01]  /*8660*/  FSETP.GT.FTZ.AND P3, PT, R24, RZ, PT ;  /* 0x000000ff1800720b */ /* 0x000fe20003f74000 */
[----:B------:R-:W-:Y:S01]  /*8670*/  FMUL.FTZ R24, R22, R24 ;  /* 0x0000001816187220 */ /* 0x000fe20000410000 */
[----:B------:R-:W-:Y:S02]  /*8680*/  FSEL R11, R11, RZ, P2 ;  /* 0x000000ff0b0b7208 */ /* 0x000fe40001000000 */
[----:B------:R-:W-:Y:S02]  /*8690*/  FSETP.GT.FTZ.AND P2, PT, R20, RZ, PT ;  /* 0x000000ff1400720b */ /* 0x000fe40003f54000 */
[----:B------:R-:W-:-:S02]  /*86a0*/  FSEL R8, R8, RZ, P6 ;  /* 0x000000ff08087208 */ /* 0x000fc40003000000 */
[----:B------:R-:W-:Y:S02]  /*86b0*/  FSEL R12, R12, R13, P5 ;  /* 0x0000000d0c0c7208 */ /* 0x000fe40002800000 */
[----:B------:R-:W-:Y:S02]  /*86c0*/  ISETP.GE.AND P6, PT, R4, R31, PT ;  /* 0x0000001f0400720c */ /* 0x000fe40003fc6270 */
[----:B------:R-:W-:Y:S01]  /*86d0*/  FSETP.GT.FTZ.AND P4, PT, R17, RZ, PT ;  /* 0x000000ff1100720b */ /* 0x000fe20003f94000 */
[----:B------:R-:W-:Y:S01]  /*86e0*/  FMUL.FTZ R17, R15, R17 ;  /* 0x000000110f117220 */ /* 0x000fe20000410000 */
[----:B------:R-:W-:Y:S02]  /*86f0*/  FSEL R22, R22, R23, P3 ;  /* 0x0000001716167208 */ /* 0x000fe40001800000 */
[C---:B------:R-:W-:Y:S02]  /*8700*/  ISETP.GE.AND P5, PT, R32.reuse, R31, PT ;  /* 0x0000001f2000720c */ /* 0x040fe40003fa6270 */
[----:B------:R-:W-:-:S02]  /*8710*/  IADD3 R7, R32, 0x180, RZ ;  /* 0x0000018020077810 */ /* 0x000fc40007ffe0ff */
[----:B------:R-:W-:Y:S01]  /*8720*/  FSETP.GT.FTZ.AND P1, PT, R27, RZ, PT ;  /* 0x000000ff1b00720b */ /* 0x000fe20003f34000 */
[----:B------:R-:W-:Y:S01]  /*8730*/  FMUL.FTZ R27, R25, R27 ;  /* 0x0000001b191b7220 */ /* 0x000fe20000410000 */
[----:B------:R-:W-:Y:S02]  /*8740*/  FSEL R23, R0, R5, P2 ;  /* 0x0000000500177208 */ /* 0x000fe40001000000 */
[----:B------:R-:W-:Y:S02]  /*8750*/  IADD3 R5, R32, 0x200, RZ ;  /* 0x0000020020057810 */ /* 0x000fe40007ffe0ff */
[----:B------:R-:W-:Y:S02]  /*8760*/  FSEL R13, R12, RZ, !P6 ;  /* 0x000000ff0c0d7208 */ /* 0x000fe40007000000 */
[----:B------:R-:W-:Y:S02]  /*8770*/  FSEL R15, R15, R16, P4 ;  /* 0x000000100f0f7208 */ /* 0x000fe40002000000 */
[----:B------:R-:W-:-:S02]  /*8780*/  ISETP.LT.AND P6, PT, R7, R31, !P4 ;  /* 0x0000001f0700720c */ /* 0x000fc400067c1270 */
[----:B------:R-:W-:Y:S01]  /*8790*/  FSEL R25, R25, R26, P1 ;  /* 0x0000001a19197208 */ /* 0x000fe20000800000 */
[----:B------:R-:W-:Y:S01]  /*87a0*/  FMUL.FTZ R26, R0, R20 ;  /* 0x00000014001a7220 */ /* 0x000fe20000410000 */
[-C--:B------:R-:W-:Y:S02]  /*87b0*/  ISETP.GE.AND P4, PT, R7, R31.reuse, PT ;  /* 0x0000001f0700720c */ /* 0x080fe40003f86270 */
[----:B------:R-:W-:Y:S02]  /*87c0*/  ISETP.LT.AND P3, PT, R5, R31, !P3 ;  /* 0x0000001f0500720c */ /* 0x000fe40005f61270 */
[----:B------:R-:W-:Y:S02]  /*87d0*/  IADD3 R0, R32, 0x280, RZ ;  /* 0x0000028020007810 */ /* 0x000fe40007ffe0ff */
[----:B------:R-:W-:Y:S02]  /*87e0*/  FSEL R3, R3, RZ, !P0 ;  /* 0x000000ff03037208 */ /* 0x000fe40004000000 */
[----:B------:R-:W-:-:S02]  /*87f0*/  FSEL R16, R15, RZ, !P4 ;  /* 0x000000ff0f107208 */ /* 0x000fc40006000000 */
[----:B------:R-:W-:Y:S01]  /*8800*/  FSETP.GT.FTZ.AND P0, PT, R30, RZ, PT ;  /* 0x000000ff1e00720b */ /* 0x000fe20003f14000 */
[----:B------:R-:W-:Y:S01]  /*8810*/  FMUL.FTZ R30, R28, R30 ;  /* 0x0000001e1c1e7220 */ /* 0x000fe20000410000 */
[-C--:B------:R-:W-:Y:S02]  /*8820*/  ISETP.GE.AND P4, PT, R5, R31.reuse, PT ;  /* 0x0000001f0500720c */ /* 0x080fe40003f86270 */
[----:B------:R-:W-:Y:S02]  /*8830*/  FSEL R24, R24, RZ, P3 ;  /* 0x000000ff18187208 */ /* 0x000fe40001800000 */
[C---:B------:R-:W-:Y:S02]  /*8840*/  IADD3 R12, R32.reuse, 0x300, RZ ;  /* 0x00000300200c7810 */ /* 0x040fe40007ffe0ff */
[----:B------:R-:W-:Y:S02]  /*8850*/  IADD3 R10, R32, 0x380, RZ ;  /* 0x00000380200a7810 */ /* 0x000fe40007ffe0ff */
[----:B------:R-:W-:-:S02]  /*8860*/  ISETP.LT.AND P1, PT, R0, R31, !P1 ;  /* 0x0000001f0000720c */ /* 0x000fc40004f21270 */
[----:B------:R-:W-:Y:S02]  /*8870*/  ISETP.GE.AND P3, PT, R0, R31, PT ;  /* 0x0000001f0000720c */ /* 0x000fe40003f66270 */
[----:B------:R-:W-:Y:S02]  /*8880*/  FSEL R28, R28, R29, P0 ;  /* 0x0000001d1c1c7208 */ /* 0x000fe40000000000 */
[----:B------:R-:W-:Y:S02]  /*8890*/  FSEL R17, R17, RZ, P6 ;  /* 0x000000ff11117208 */ /* 0x000fe40003000000 */
[----:B------:R-:W-:Y:S02]  /*88a0*/  FSEL R22, R22, RZ, !P4 ;  /* 0x000000ff16167208 */ /* 0x000fe40006000000 */
[CC--:B------:R-:W-:Y:S02]  /*88b0*/  ISETP.LT.AND P0, PT, R12.reuse, R31.reuse, !P0 ;  /* 0x0000001f0c00720c */ /* 0x0c0fe40004701270 */
[----:B------:R-:W-:-:S02]  /*88c0*/  ISETP.GE.AND P4, PT, R12, R31, PT ;  /* 0x0000001f0c00720c */ /* 0x000fc40003f86270 */
[CC--:B------:R-:W-:Y:S02]  /*88d0*/  ISETP.LT.AND P2, PT, R10.reuse, R31.reuse, !P2 ;  /* 0x0000001f0a00720c */ /* 0x0c0fe40005741270 */
[----:B------:R-:W-:Y:S02]  /*88e0*/  FSEL R27, R27, RZ, P1 ;  /* 0x000000ff1b1b7208 */ /* 0x000fe40000800000 */
[----:B------:R-:W-:Y:S02]  /*88f0*/  ISETP.GE.AND P6, PT, R10, R31, PT ;  /* 0x0000001f0a00720c */ /* 0x000fe40003fc6270 */
[----:B------:R-:W-:Y:S01]  /*8900*/  FSEL R25, R25, RZ, !P3 ;  /* 0x000000ff19197208 */ /* 0x000fe20005800000 */
[----:B------:R-:W-:Y:S10]  /*8910*/  @P5 EXIT ;  /* 0x000000000000594d */ /* 0x000ff40003800000 */
[----:B------:R-:W-:Y:S01]  /*8920*/  ISETP.NE.AND P1, PT, RZ, c[0x0][0x3ec], PT ;  /* 0x0000fb00ff007a0c */ /* 0x000fe20003f25270 */
[----:B------:R-:W-:Y:S01]  /*8930*/  CS2R R20, SRZ ;  /* 0x0000000000147805 */ /* 0x000fe2000001ff00 */
[----:B------:R-:W-:Y:S02]  /*8940*/  FSEL R30, R30, RZ, P0 ;  /* 0x000000ff1e1e7208 */ /* 0x000fe40000000000 */
[----:B------:R-:W-:-:S02]  /*8950*/  FSEL R28, R28, RZ, !P4 ;  /* 0x000000ff1c1c7208 */ /* 0x000fc40006000000 */
[----:B------:R-:W-:Y:S02]  /*8960*/  FSEL R26, R26, RZ, P2 ;  /* 0x000000ff1a1a7208 */ /* 0x000fe40001000000 */
[----:B------:R-:W-:-:S05]  /*8970*/  FSEL R23, R23, RZ, !P6 ;  /* 0x000000ff17177208 */ /* 0x000fca0007000000 */
[----:B------:R-:W-:Y:S05]  /*8980*/  @!P1 BRA `(.L_x_119) ;  /* 0x00000e0000009947 */ /* 0x000fea0003800000 */
[----:B------:R-:W-:Y:S01]  /*8990*/  HFMA2.MMA R18, -RZ, RZ, 0, 0 ;  /* 0x00000000ff127435 */ /* 0x000fe200000001ff */
[----:B------:R-:W-:Y:S02]  /*89a0*/  LEA R19, R33, R32, 0xa ;  /* 0x0000002021137211 */ /* 0x000fe400078e50ff */
[----:B------:R-:W-:-:S04]  /*89b0*/  MOV R29, c[0x0][0x3ec] ;  /* 0x0000fb00001d7a02 */ /* 0x000fc80000000f00 */
[----:B------:R-:W-:-:S03]  /*89c0*/  ISETP.NE.AND P0, PT, R29, 0x1, PT ;  /* 0x000000011d00780c */ /* 0x000fc60003f05270 */
[----:B------:R-:W-:-:S05]  /*89d0*/  IMAD.HI.U32 R14, R19, c[0x0][0x3f4], R18 ;  /* 0x0000fd00130e7a27 */ /* 0x000fca00078e0012 */
        /* <DEDUP_REMOVED lines=216> */
[----:B------:R-:W-:-:S04]  /*9760*/  @P0 IMAD R18, R18, c[0x0][0x510], R19 ;  /* 0x0001440012120a24 */ /* 0x000fc800078e0213 */
[C---:B------:R-:W-:Y:S02]  /*9770*/  @P0 IMAD R21, R18.reuse, c[0x0][0x5dc], R21 ;  /* 0x0001770012150a24 */ /* 0x040fe400078e0215 */
[----:B------:R-:W-:Y:S02]  /*9780*/  @P0 IMAD R20, R18, c[0x0][0x5e0], R20 ;  /* 0x0001780012140a24 */ /* 0x000fe400078e0214 */
.L_x_119:
[----:B------:R-:W-:Y:S02]  /*9790*/  ISETP.GE.AND P0, PT, R2, R31, PT ;  /* 0x0000001f0200720c */ /* 0x000fe40003f06270 */
[----:B------:R-:W-:-:S05]  /*97a0*/  MOV R29, 0x4 ;  /* 0x00000004001d7802 */ /* 0x000fca0000000f00 */
[----:B------:R-:W-:-:S04]  /*97b0*/  IMAD.WIDE.U32 R14, R21, R29, c[0x0][0x168] ;  /* 0x00005a00150e7625 */ /* 0x000fc800078e001d */
[----:B------:R-:W-:Y:S01]  /*97c0*/  IMAD.WIDE.U32 R20, R20, R29, c[0x0][0x170] ;  /* 0x00005c0014147625 */ /* 0x000fe200078e001d */
[----:B------:R0:W-:Y:S04]  /*97d0*/  STG.E [R14.64], R3 ;  /* 0x000000030e007986 */ /* 0x0001e8000c101904 */
[----:B------:R0:W-:Y:S01]  /*97e0*/  STG.E [R20.64], R6 ;  /* 0x0000000614007986 */ /* 0x0001e2000c101904 */
[----:B------:R-:W-:Y:S05]  /*97f0*/  @P0 EXIT ;  /* 0x000000000000094d */ /* 0x000fea0003800000 */
[----:B0-----:R-:W-:Y:S01]  /*9800*/  HFMA2.MMA R20, -RZ, RZ, 0, 0 ;  /* 0x00000000ff147435 */ /* 0x001fe200000001ff */
[----:B------:R-:W-:Y:S01]  /*9810*/  MOV R6, RZ ;  /* 0x000000ff00067202 */ /* 0x000fe20000000f00 */
[----:B------:R-:W-:Y:S07]  /*9820*/  @!P1 BRA `(.L_x_120) ;  /* 0x00000e0000009947 */ /* 0x000fee0003800000 */
        /* <DEDUP_REMOVED lines=224> */
.L_x_120:
[----:B------:R-:W-:Y:S01]  /*a630*/  ISETP.GE.AND P0, PT, R4, R31, PT ;  /* 0x0000001f0400720c */ /* 0x000fe20003f06270 */
[----:B------:R-:W-:-:S04]  /*a640*/  IMAD.WIDE.U32 R20, R20, R29, c[0x0][0x168] ;  /* 0x00005a0014147625 */ /* 0x000fc800078e001d */
[----:B------:R-:W-:Y:S01]  /*a650*/  IMAD.WIDE.U32 R14, R6, R29, c[0x0][0x170] ;  /* 0x00005c00060e7625 */ /* 0x000fe200078e001d */
[----:B------:R0:W-:Y:S04]  /*a660*/  STG.E [R20.64], R9 ;  /* 0x0000000914007986 */ /* 0x0001e8000c101904 */
[----:B------:R0:W-:Y:S03]  /*a670*/  STG.E [R14.64], R11 ;  /* 0x0000000b0e007986 */ /* 0x0001e6000c101904 */
[----:B------:R-:W-:Y:S05]  /*a680*/  @P0 EXIT ;  /* 0x000000000000094d */ /* 0x000fea0003800000 */
[----:B------:R-:W-:Y:S01]  /*a690*/  HFMA2.MMA R4, -RZ, RZ, 0, 0 ;  /* 0x00000000ff047435 */ /* 0x000fe200000001ff */
[----:B------:R-:W-:Y:S01]  /*a6a0*/  MOV R6, RZ ;  /* 0x000000ff00067202 */ /* 0x000fe20000000f00 */
[----:B------:R-:W-:Y:S05]  /*a6b0*/  @!P1 BRA `(.L_x_121) ;  /* 0x00000e1000009947 */ /* 0x000fea0003800000 */
[----:B------:R-:W-:Y:S02]  /*a6c0*/  LEA R18, R33, R2, 0xa ;  /* 0x0000000221127211 */ /* 0x000fe400078e50ff */
[----:B------:R-:W-:-:S02]  /*a6d0*/  MOV R3, c[0x0][0x3ec] ;  /* 0x0000fb0000037a02 */ /* 0x000fc40000000f00 */
[----:B------:R-:W-:Y:S02]  /*a6e0*/  IADD3 R19, R18, 0x80, RZ ;  /* 0x0000008012137810 */ /* 0x000fe40007ffe0ff */
[----:B------:R-:W-:Y:S02]  /*a6f0*/  MOV R18, RZ ;  /* 0x000000ff00127202 */ /* 0x000fe40000000f00 */
[----:B------:R-:W-:-:S03]  /*a700*/  ISETP.NE.AND P0, PT, R3, 0x1, PT ;  /* 0x000000010300780c */ /* 0x000fc60003f05270 */
[----:B0-----:R-:W-:-:S05]  /*a710*/  IMAD.HI.U32 R14, R19, c[0x0][0x3f4], R18 ;  /* 0x0000fd00130e7a27 */ /* 0x001fca00078e0012 */
        /* <DEDUP_REMOVED lines=219> */
.L_x_121:
[----:B------:R-:W-:Y:S01]  /*b4d0*/  ISETP.GE.AND P0, PT, R7, R31, PT ;  /* 0x0000001f0700720c */ /* 0x000fe20003f06270 */
[----:B0-----:R-:W-:-:S04]  /*b4e0*/  IMAD.WIDE.U32 R14, R6, R29, c[0x0][0x168] ;  /* 0x00005a00060e7625 */ /* 0x001fc800078e001d */
[----:B------:R-:W-:Y:S01]  /*b4f0*/  IMAD.WIDE.U32 R18, R4, R29, c[0x0][0x170] ;  /* 0x00005c0004127625 */ /* 0x000fe200078e001d */
[----:B------:R0:W-:Y:S04]  /*b500*/  STG.E [R14.64], R13 ;  /* 0x0000000d0e007986 */ /* 0x0001e8000c101904 */
[----:B------:R0:W-:Y:S03]  /*b510*/  STG.E [R18.64], R8 ;  /* 0x0000000812007986 */ /* 0x0001e6000c101904 */
[----:B------:R-:W-:Y:S05]  /*b520*/  @P0 EXIT ;  /* 0x000000000000094d */ /* 0x000fea0003800000 */
[----:B------:R-:W-:Y:S01]  /*b530*/  HFMA2.MMA R11, -RZ, RZ, 0, 0 ;  /* 0x00000000ff0b7435 */ /* 0x000fe200000001ff */
[----:B------:R-:W-:Y:S01]  /*b540*/  MOV R4, RZ ;  /* 0x000000ff00047202 */ /* 0x000fe20000000f00 */
[----:B------:R-:W-:Y:S07]  /*b550*/  @!P1 BRA `(.L_x_122) ;  /* 0x00000e1000009947 */ /* 0x000fee0003800000 */
[----:B0-----:R-:W-:Y:S02]  /*b560*/  LEA R8, R33, R2, 0xa ;  /* 0x0000000221087211 */ /* 0x001fe400078e50ff */
[----:B------:R-:W-:-:S02]  /*b570*/  MOV R3, c[0x0][0x3ec] ;  /* 0x0000fb0000037a02 */ /* 0x000fc40000000f00 */
[----:B------:R-:W-:Y:S02]  /*b580*/  IADD3 R9, R8, 0x100, RZ ;  /* 0x0000010008097810 */ /* 0x000fe40007ffe0ff */
[----:B------:R-:W-:Y:S02]  /*b590*/  MOV R8, RZ ;  /* 0x000000ff00087202 */ /* 0x000fe40000000f00 */
        /* <DEDUP_REMOVED lines=221> */
.L_x_122:
[----:B------:R-:W-:Y:S01]  /*c370*/  ISETP.GE.AND P0, PT, R5, R31, PT ;  /* 0x0000001f0500720c */ /* 0x000fe20003f06270 */
[----:B------:R-:W-:-:S04]  /*c380*/  IMAD.WIDE.U32 R6, R11, R29, c[0x0][0x168] ;  /* 0x00005a000b067625 */ /* 0x000fc800078e001d */
[----:B0-----:R-:W-:Y:S01]  /*c390*/  IMAD.WIDE.U32 R8, R4, R29, c[0x0][0x170] ;  /* 0x00005c0004087625 */ /* 0x001fe200078e001d */
[----:B------:R0:W-:Y:S04]  /*c3a0*/  STG.E [R6.64], R16 ;  /* 0x0000001006007986 */ /* 0x0001e8000c101904 */
[----:B------:R0:W-:Y:S03]  /*c3b0*/  STG.E [R8.64], R17 ;  /* 0x0000001108007986 */ /* 0x0001e6000c101904 */
[----:B------:R-:W-:Y:S05]  /*c3c0*/  @P0 EXIT ;  /* 0x000000000000094d */ /* 0x000fea0003800000 */
[----:B0-----:R-:W-:Y:S01]  /*c3d0*/  CS2R R8, SRZ ;  /* 0x0000000000087805 */ /* 0x001fe2000001ff00 */
[----:B------:R-:W-:Y:S05]  /*c3e0*/  @!P1 BRA `(.L_x_123) ;  /* 0x00000e1000009947 */ /* 0x000fea0003800000 */
[----:B------:R-:W-:Y:S02]  /*c3f0*/  LEA R6, R33, R2, 0xa ;  /* 0x0000000221067211 */ /* 0x000fe400078e50ff */
        /* <DEDUP_REMOVED lines=224> */
.L_x_123:
[----:B------:R-:W-:Y:S01]  /*d200*/  ISETP.GE.AND P0, PT, R0, R31, PT ;  /* 0x0000001f0000720c */ /* 0x000fe20003f06270 */
[----:B------:R-:W-:-:S04]  /*d210*/  IMAD.WIDE.U32 R4, R9, R29, c[0x0][0x168] ;  /* 0x00005a0009047625 */ /* 0x000fc800078e001d */
[----:B------:R-:W-:Y:S01]  /*d220*/  IMAD.WIDE.U32 R8, R8, R29, c[0x0][0x170] ;  /* 0x00005c0008087625 */ /* 0x000fe200078e001d */
[----:B------:R0:W-:Y:S04]  /*d230*/  STG.E [R4.64], R22 ;  /* 0x0000001604007986 */ /* 0x0001e8000c101904 */
[----:B------:R0:W-:Y:S03]  /*d240*/  STG.E [R8.64], R24 ;  /* 0x0000001808007986 */ /* 0x0001e6000c101904 */
[----:B------:R-:W-:Y:S05]  /*d250*/  @P0 EXIT ;  /* 0x000000000000094d */ /* 0x000fea0003800000 */
[----:B------:R-:W-:Y:S01]  /*d260*/  HFMA2.MMA R0, -RZ, RZ, 0, 0 ;  /* 0x00000000ff007435 */ /* 0x000fe200000001ff */
[----:B0-----:R-:W-:Y:S01]  /*d270*/  MOV R4, RZ ;  /* 0x000000ff00047202 */ /* 0x001fe20000000f00 */
        /* <DEDUP_REMOVED lines=226> */
.L_x_124:
[----:B------:R-:W-:Y:S01]  /*e0a0*/  ISETP.GE.AND P0, PT, R12, R31, PT ;  /* 0x0000001f0c00720c */ /* 0x000fe20003f06270 */
[----:B------:R-:W-:-:S04]  /*e0b0*/  IMAD.WIDE.U32 R4, R4, R29, c[0x0][0x168] ;  /* 0x00005a0004047625 */ /* 0x000fc800078e001d */
[----:B------:R-:W-:Y:S01]  /*e0c0*/  IMAD.WIDE.U32 R6, R0, R29, c[0x0][0x170] ;  /* 0x00005c0000067625 */ /* 0x000fe200078e001d */
[----:B------:R0:W-:Y:S04]  /*e0d0*/  STG.E [R4.64], R25 ;  /* 0x0000001904007986 */ /* 0x0001e8000c101904 */
[----:B------:R0:W-:Y:S03]  /*e0e0*/  STG.E [R6.64], R27 ;  /* 0x0000001b06007986 */ /* 0x0001e6000c101904 */
[----:B------:R-:W-:Y:S05]  /*e0f0*/  @P0 EXIT ;  /* 0x000000000000094d */ /* 0x000fea0003800000 */
[----:B0-----:R-:W-:Y:S01]  /*e100*/  HFMA2.MMA R4, -RZ, RZ, 0, 0 ;  /* 0x00000000ff047435 */ /* 0x001fe200000001ff */
[----:B------:R-:W-:Y:S01]  /*e110*/  MOV R0, RZ ;  /* 0x000000ff00007202 */ /* 0x000fe20000000f00 */
[----:B------:R-:W-:Y:S07]  /*e120*/  @!P1 BRA `(.L_x_125) ;  /* 0x00000e1000009947 */ /* 0x000fee0003800000 */
        /* <DEDUP_REMOVED lines=225> */
.L_x_125:
        /* <DEDUP_REMOVED lines=234> */
.L_x_126:
[----:B------:R-:W-:-:S04]  /*fde0*/  IMAD.WIDE.U32 R4, R4, R29, c[0x0][0x168] ;  /* 0x00005a0004047625 */ /* 0x000fc800078e001d */
[----:B------:R-:W-:Y:S01]  /*fdf0*/  IMAD.WIDE.U32 R2, R0, R29, c[0x0][0x170] ;  /* 0x00005c0000027625 */ /* 0x000fe200078e001d */
[----:B------:R-:W-:Y:S04]  /*fe00*/  STG.E [R4.64], R23 ;  /* 0x0000001704007986 */ /* 0x000fe8000c101904 */
[----:B------:R-:W-:Y:S01]  /*fe10*/  STG.E [R2.64], R26 ;  /* 0x0000001a02007986 */ /* 0x000fe2000c101904 */
[----:B------:R-:W-:Y:S05]  /*fe20*/  EXIT ;  /* 0x000000000000794d */ /* 0x000fea0003800000 */
.L_x_127:
        /* <DEDUP_REMOVED lines=13> */
.L_x_3369:


//--------------------- .text._ZN2at6native57_GLOBAL__N__416c288b_24_ActivationPreluKernel_cu_bc9ca66845unrolled_elementwise_kernel_for_multi_outputsILi2EZZZNS0_21prelu_backward_kernelERNS_14TensorIteratorEENKUlvE_clEvENKUlvE0_clEvEUlfffE_St5arrayIPcLm5EE23TrivialOffsetCalculatorILi3EjESB_ILi2EjEEEviT0_T1_T2_T3_ --------------------------
	.section	.text._ZN2at6native57_GLOBAL__N__416c288b_24_ActivationPreluKernel_cu_bc9ca66845unrolled_elementwise_kernel_for_multi_outputsILi2EZZZNS0_21prelu_backward_kernelERNS_14TensorIteratorEENKUlvE_clEvENKUlvE0_clEvEUlfffE_St5arrayIPcLm5EE23TrivialOffsetCalculatorILi3EjESB_ILi2EjEEEviT0_T1_T2_T3_,"ax",@progbits
	.sectioninfo	@"SHI_REGISTERS=40"
	.align	128
.text._ZN2at6native57_GLOBAL__N__416c288b_24_ActivationPreluKernel_cu_bc9ca66845unrolled_elementwise_kernel_for_multi_outputsILi2EZZZNS0_21prelu_backward_kernelERNS_14TensorIteratorEENKUlvE_clEvENKUlvE0_clEvEUlfffE_St5arrayIPcLm5EE23TrivialOffsetCalculatorILi3EjESB_ILi2EjEEEviT0_T1_T2_T3_:
        .type           _ZN2at6native57_GLOBAL__N__416c288b_24_ActivationPreluKernel_cu_bc9ca66845unrolled_elementwise_kernel_for_multi_outputsILi2EZZZNS0_21prelu_backward_kernelERNS_14TensorIteratorEENKUlvE_clEvENKUlvE0_clEvEUlfffE_St5arrayIPcLm5EE23TrivialOffsetCalculatorILi3EjESB_ILi2EjEEEviT0_T1_T2_T3_,@function
        .size           _ZN2at6native57_GLOBAL__N__416c288b_24_ActivationPreluKernel_cu_bc9ca66845unrolled_elementwise_kernel_for_multi_outputsILi2EZZZNS0_21prelu_backward_kernelERNS_14TensorIteratorEENKUlvE_clEvENKUlvE0_clEvEUlfffE_St5arrayIPcLm5EE23TrivialOffsetCalculatorILi3EjESB_ILi2EjEEEviT0_T1_T2_T3_,(.L_x_3370 - _ZN2at6native57_GLOBAL__N__416c288b_24_ActivationPreluKernel_cu_bc9ca66845unrolled_elementwise_kernel_for_multi_outputsILi2EZZZNS0_21prelu_backward_kernelERNS_14TensorIteratorEENKUlvE_clEvENKUlvE0_clEvEUlfffE_St5arrayIPcLm5EE23TrivialOffsetCalculatorILi3EjESB_ILi2EjEEEviT0_T1_T2_T3_)
        .other          _ZN2at6native57_GLOBAL__N__416c288b_24_ActivationPreluKernel_cu_bc9ca66845unrolled_elementwise_kernel_for_multi_outputsILi2EZZZNS0_21prelu_backward_kernelERNS_14TensorIteratorEENKUlvE_clEvENKUlvE0_clEvEUlfffE_St5arrayIPcLm5EE23TrivialOffsetCalculatorILi3EjESB_ILi2EjEEEviT0_T1_T2_T3_,@"STO_CUDA_ENTRY STV_DEFAULT"
_ZN2at6native57_GLOBAL__N__416c288b_24_ActivationPreluKernel_cu_bc9ca66845unrolled_elementwise_kernel_for_multi_outputsILi2EZZZNS0_21prelu_backward_kernelERNS_14TensorIteratorEENKUlvE_clEvENKUlvE0_clEvEUlfffE_St5arrayIPcLm5EE23TrivialOffsetCalculatorILi3EjESB_ILi2EjEEEviT0_T1_T2_T3_:
[----:B------:R-:W-:Y:S02]  /*0000*/  IMAD.MOV.U32 R1, RZ, RZ, c[0x0][0x28] ;  /* 0x00000a00ff017624 */ /* 0x000fe400078e00ff */
[----:B------:R-:W0:Y:S01]  /*0010*/  S2R R34, SR_CTAID.X ;  /* 0x0000000000227919 */ /* 0x000e220000002500 */
[----:B------:R-:W-:Y:S01]  /*0020*/  IMAD.MOV.U32 R3, RZ, RZ, -0x400 ;  /* 0xfffffc00ff037424 */ /* 0x000fe200078e00ff */
[----:B------:R-:W-:Y:S01]  /*0030*/  ULDC.64 UR4, c[0x0][0x118] ;  /* 0x0000460000047ab9 */ /* 0x000fe20000000a00 */
[----:B------:R-:W-:Y:S01]  /*0040*/  BSSY B0, `(.L_x_128) ;  /* 0x0000063000007945 */ /* 0x000fe20003800000 */
[----:B------:R-:W1:Y:S01]  /*0050*/  S2R R20, SR_TID.X ;  /* 0x0000000000147919 */ /* 0x000e620000002100 */
[----:B------:R-:W-:Y:S01]  /*0060*/  CS2R R18, SRZ ;  /* 0x0000000000127805 */ /* 0x000fe2000001ff00 */
[----:B------:R-:W-:Y:S01]  /*0070*/  CS2R R16, SRZ ;  /* 0x0000000000107805 */ /* 0x000fe2000001ff00 */
[----:B------:R-:W-:Y:S01]  /*0080*/  CS2R R14, SRZ ;  /* 0x00000000000e7805 */ /* 0x000fe2000001ff00 */
[----:B------:R-:W-:Y:S01]  /*0090*/  IMAD.MOV.U32 R22, RZ, RZ, RZ ;  /* 0x000000ffff167224 */ /* 0x000fe200078e00ff */
[----:B------:R-:W-:Y:S01]  /*00a0*/  CS2R R36, SRZ ;  /* 0x0000000000247805 */ /* 0x000fe2000001ff00 */
[----:B------:R-:W-:Y:S01]  /*00b0*/  IMAD.MOV.U32 R24, RZ, RZ, RZ ;  /* 0x000000ffff187224 */ /* 0x000fe200078e00ff */
[----:B------:R-:W-:Y:S01]  /*00c0*/  CS2R R10, SRZ ;  /* 0x00000000000a7805 */ /* 0x000fe2000001ff00 */
[----:B------:R-:W-:Y:S01]  /*00d0*/  IMAD.MOV.U32 R35, RZ, RZ, RZ ;  /* 0x000000ffff237224 */ /* 0x000fe200078e00ff */
[----:B------:R-:W-:Y:S01]  /*00e0*/  CS2R R8, SRZ ;  /* 0x0000000000087805 */ /* 0x000fe2000001ff00 */
[----:B------:R-:W-:Y:S01]  /*00f0*/  IMAD.MOV.U32 R21, RZ, RZ, RZ ;  /* 0x000000ffff157224 */ /* 0x000fe200078e00ff */
[----:B------:R-:W-:Y:S01]  /*0100*/  CS2R R6, SRZ ;  /* 0x0000000000067805 */ /* 0x000fe2000001ff00 */
[----:B------:R-:W-:-:S02]  /*0110*/  IMAD.MOV.U32 R13, RZ, RZ, RZ ;  /* 0x000000ffff0d7224 */ /* 0x000fc400078e00ff */
[----:B------:R-:W-:Y:S02]  /*0120*/  IMAD.MOV.U32 R4, RZ, RZ, RZ ;  /* 0x000000ffff047224 */ /* 0x000fe400078e00ff */
[----:B------:R-:W-:Y:S02]  /*0130*/  IMAD.MOV.U32 R2, RZ, RZ, RZ ;  /* 0x000000ffff027224 */ /* 0x000fe400078e00ff */
[----:B0-----:R-:W-:-:S05]  /*0140*/  IMAD R12, R34, R3, c[0x0][0x160] ;  /* 0x00005800220c7624 */ /* 0x001fca00078e0203 */
[----:B-1----:R-:W-:-:S13]  /*0150*/  ISETP.GE.AND P2, PT, R20, R12, PT ;  /* 0x0000000c1400720c */ /* 0x002fda0003f46270 */
[----:B------:R-:W-:Y:S02]  /*0160*/  @P2 IMAD.MOV.U32 R5, RZ, RZ, RZ ;  /* 0x000000ffff052224 */ /* 0x000fe400078e00ff */
[----:B------:R-:W-:Y:S02]  /*0170*/  @P2 IMAD.MOV.U32 R3, RZ, RZ, RZ ;  /* 0x000000ffff032224 */ /* 0x000fe400078e00ff */
[----:B------:R-:W-:Y:S01]  /*0180*/  @P2 IMAD.MOV.U32 R0, RZ, RZ, RZ ;  /* 0x000000ffff002224 */ /* 0x000fe200078e00ff */
[----:B------:R-:W-:Y:S05]  /*0190*/  @P2 BRA `(.L_x_129) ;  /* 0x000004d000002947 */ /* 0x000fea0003800000 */
[----:B------:R-:W-:Y:S02]  /*01a0*/  IMAD R33, R34, 0x400, R20 ;  /* 0x0000040022217824 */ /* 0x000fe400078e0214 */
[----:B------:R-:W-:-:S04]  /*01b0*/  IMAD.MOV.U32 R32, RZ, RZ, 0x4 ;  /* 0x00000004ff207424 */ /* 0x000fc800078e00ff */
[----:B------:R-:W-:-:S04]  /*01c0*/  IMAD.WIDE.U32 R30, R33, R32, c[0x0][0x178] ;  /* 0x00005e00211e7625 */ /* 0x000fc800078e0020 */
[CC--:B------:R-:W-:Y:S01]  /*01d0*/  IMAD.WIDE.U32 R28, R33.reuse, R32.reuse, c[0x0][0x180] ;  /* 0x00006000211c7625 */ /* 0x0c0fe200078e0020 */
[----:B------:R0:W5:Y:S03]  /*01e0*/  LDG.E R5, [R30.64] ;  /* 0x000000041e057981 */ /* 0x000166000c1e1900 */
[----:B------:R-:W-:Y:S01]  /*01f0*/  IMAD.WIDE.U32 R26, R33, R32, c[0x0][0x188] ;  /* 0x00006200211a7625 */ /* 0x000fe200078e0020 */
[----:B------:R0:W5:Y:S04]  /*0200*/  LDG.E R3, [R28.64] ;  /* 0x000000041c037981 */ /* 0x000168000c1e1900 */
[----:B------:R0:W5:Y:S01]  /*0210*/  LDG.E R0, [R26.64] ;  /* 0x000000041a007981 */ /* 0x000162000c1e1900 */
[----:B------:R-:W-:-:S04]  /*0220*/  IADD3 R23, R20, 0x80, RZ ;  /* 0x0000008014177810 */ /* 0x000fc80007ffe0ff */
[----:B------:R-:W-:-:S13]  /*0230*/  ISETP.GE.AND P0, PT, R23, R12, PT ;  /* 0x0000000c1700720c */ /* 0x000fda0003f06270 */
[----:B------:R-:W-:Y:S05]  /*0240*/  @P0 BRA `(.L_x_129) ;  /* 0x0000042000000947 */ /* 0x000fea0003800000 */
[----:B0-----:R-:W-:-:S05]  /*0250*/  IADD3 R27, R33, 0x80, RZ ;  /* 0x00000080211b7810 */ /* 0x001fca0007ffe0ff */
        /* <DEDUP_REMOVED lines=49> */
[----:B0-----:R-:W-:Y:S02]  /*0570*/  IADD3 R23, R20, 0x380, RZ ;  /* 0x0000038014177810 */ /* 0x001fe40007ffe0ff */
[----:B------:R-:W-:Y:S02]  /*0580*/  IADD3 R29, R33, 0x300, RZ ;  /* 0x00000300211d7810 */ /* 0x000fe40007ffe0ff */
[----:B------:R-:W-:-:S03]  /*0590*/  ISETP.GE.AND P0, PT, R23, R12, PT ;  /* 0x0000000c1700720c */ /* 0x000fc60003f06270 */
[----:B------:R-:W-:-:S04]  /*05a0*/  IMAD.WIDE.U32 R22, R29, R32, c[0x0][0x178] ;  /* 0x00005e001d167625 */ /* 0x000fc800078e0020 */
[-C--:B------:R-:W-:Y:S02]  /*05b0*/  IMAD.WIDE.U32 R24, R29, R32.reuse, c[0x0][0x180] ;  /* 0x000060001d187625 */ /* 0x080fe400078e0020 */
[----:B------:R0:W5:Y:S04]  /*05c0*/  LDG.E R22, [R22.64] ;  /* 0x0000000416167981 */ /* 0x000168000c1e1900 */
[----:B------:R-:W-:Y:S01]  /*05d0*/  @!P0 IADD3 R33, R33, 0x380, RZ ;  /* 0x0000038021218810 */ /* 0x000fe20007ffe0ff */
[-C--:B------:R-:W-:Y:S01]  /*05e0*/  IMAD.WIDE.U32 R28, R29, R32.reuse, c[0x0][0x188] ;  /* 0x000062001d1c7625 */ /* 0x080fe200078e0020 */
[----:B------:R0:W5:Y:S03]  /*05f0*/  LDG.E R24, [R24.64] ;  /* 0x0000000418187981 */ /* 0x000166000c1e1900 */
[CC--:B------:R-:W-:Y:S01]  /*0600*/  @!P0 IMAD.WIDE.U32 R26, R33.reuse, R32.reuse, c[0x0][0x178] ;  /* 0x00005e00211a8625 */ /* 0x0c0fe200078e0020 */
[----:B------:R0:W5:Y:S03]  /*0610*/  LDG.E R36, [R28.64] ;  /* 0x000000041c247981 */ /* 0x000166000c1e1900 */
[CC--:B------:R-:W-:Y:S01]  /*0620*/  @!P0 IMAD.WIDE.U32 R30, R33.reuse, R32.reuse, c[0x0][0x180] ;  /* 0x00006000211e8625 */ /* 0x0c0fe200078e0020 */
[----:B------:R0:W5:Y:S03]  /*0630*/  @!P0 LDG.E R18, [R26.64] ;  /* 0x000000041a128981 */ /* 0x000166000c1e1900 */
[----:B------:R-:W-:Y:S01]  /*0640*/  @!P0 IMAD.WIDE.U32 R32, R33, R32, c[0x0][0x188] ;  /* 0x0000620021208625 */ /* 0x000fe200078e0020 */
[----:B------:R0:W5:Y:S04]  /*0650*/  @!P0 LDG.E R16, [R30.64] ;  /* 0x000000041e108981 */ /* 0x000168000c1e1900 */
[----:B------:R0:W5:Y:S02]  /*0660*/  @!P0 LDG.E R14, [R32.64] ;  /* 0x00000004200e8981 */ /* 0x000164000c1e1900 */
.L_x_129:
[----:B0-----:R-:W-:Y:S05]  /*0670*/  BSYNC B0 ;  /* 0x0000000000007941 */ /* 0x001fea0003800000 */
.L_x_128:
[-C--:B------:R-:W-:Y:S01]  /*0680*/  ISETP.GE.AND P3, PT, R20, R12.reuse, PT ;  /* 0x0000000c1400720c */ /* 0x080fe20003f66270 */
[C---:B-----5:R-:W-:Y:S01]  /*0690*/  FMUL.FTZ R3, R0.reuse, R3 ;  /* 0x0000000300037220 */ /* 0x060fe20000410000 */
[----:B------:R-:W-:Y:S01]  /*06a0*/  FSETP.GT.FTZ.AND P1, PT, R5, RZ, PT ;  /* 0x000000ff0500720b */ /* 0x000fe20003f34000 */
[----:B------:R-:W-:Y:S01]  /*06b0*/  FMUL.FTZ R5, R0, R5 ;  /* 0x0000000500057220 */ /* 0x000fe20000410000 */
[----:B------:R-:W-:Y:S01]  /*06c0*/  FSETP.GT.FTZ.AND P0, PT, R9, RZ, PT ;  /* 0x000000ff0900720b */ /* 0x000fe20003f14000 */
[----:B------:R-:W-:Y:S01]  /*06d0*/  FMUL.FTZ R23, R2, R7 ;  /* 0x0000000702177220 */ /* 0x000fe20000410000 */
[----:B------:R-:W-:Y:S01]  /*06e0*/  FSEL R3, R0, R3, P1 ;  /* 0x0000000300037208 */ /* 0x000fe20000800000 */
[----:B------:R-:W-:Y:S01]  /*06f0*/  FMUL.FTZ R9, R2, R9 ;  /* 0x0000000902097220 */ /* 0x000fe20000410000 */
[----:B------:R-:W-:-:S05]  /*0700*/  ISETP.LT.AND P1, PT, R20, R12, !P1 ;  /* 0x0000000c1400720c */ /* 0x000fca0004f21270 */
[----:B------:R-:W-:Y:S08]  /*0710*/  @P3 EXIT ;  /* 0x000000000000394d */ /* 0x000ff00003800000 */
[----:B------:R-:W-:Y:S01]  /*0720*/  IADD3 R25, R20, 0x80, RZ ;  /* 0x0000008014197810 */ /* 0x000fe20007ffe0ff */
[----:B------:R-:W-:Y:S01]  /*0730*/  IMAD R34, R34, 0x400, R20 ;  /* 0x0000040022227824 */ /* 0x000fe200078e0214 */
[----:B------:R-:W-:Y:S01]  /*0740*/  FSEL R0, R2, R23, P0 ;  /* 0x0000001702007208 */ /* 0x000fe20000000000 */
[----:B------:R-:W-:Y:S01]  /*0750*/  IMAD.MOV.U32 R7, RZ, RZ, 0x4 ;  /* 0x00000004ff077424 */ /* 0x000fe200078e00ff */
[----:B------:R-:W-:Y:S01]  /*0760*/  FSEL R23, R3, RZ, !P2 ;  /* 0x000000ff03177208 */ /* 0x000fe20005000000 */
[----:B------:R-:W-:Y:S01]  /*0770*/  FMUL.FTZ R11, R4, R11 ;  /* 0x0000000b040b7220 */ /* 0x000fe20000410000 */
[-C--:B------:R-:W-:Y:S01]  /*0780*/  ISETP.GE.AND P2, PT, R25, R12.reuse, PT ;  /* 0x0000000c1900720c */ /* 0x080fe20003f46270 */
[CC--:B------:R-:W-:Y:S01]  /*0790*/  IMAD.WIDE.U32 R26, R34.reuse, R7.reuse, c[0x0][0x168] ;  /* 0x00005a00221a7625 */ /* 0x0c0fe200078e0007 */
[----:B------:R-:W-:Y:S02]  /*07a0*/  FSEL R5, R5, RZ, P1 ;  /* 0x000000ff05057208 */ /* 0x000fe40000800000 */
[----:B------:R-:W-:Y:S01]  /*07b0*/  ISETP.LT.AND P1, PT, R25, R12, !P0 ;  /* 0x0000000c1900720c */ /* 0x000fe20004721270 */
[----:B------:R-:W-:Y:S01]  /*07c0*/  IMAD.WIDE.U32 R2, R34, R7, c[0x0][0x170] ;  /* 0x00005c0022027625 */ /* 0x000fe200078e0007 */
[----:B------:R0:W-:Y:S01]  /*07d0*/  STG.E [R26.64], R23 ;  /* 0x000000171a007986 */ /* 0x0001e2000c101904 */
[----:B------:R-:W-:-:S02]  /*07e0*/  FSETP.GT.FTZ.AND P0, PT, R13, RZ, PT ;  /* 0x000000ff0d00720b */ /* 0x000fc40003f14000 */
[----:B------:R-:W-:Y:S01]  /*07f0*/  ISETP.GE.AND P3, PT, R25, R12, PT ;  /* 0x0000000c1900720c */ /* 0x000fe20003f66270 */
[----:B------:R0:W-:Y:S01]  /*0800*/  STG.E [R2.64], R5 ;  /* 0x0000000502007986 */ /* 0x0001e2000c101904 */
[----:B------:R-:W-:Y:S02]  /*0810*/  FMUL.FTZ R13, R4, R13 ;  /* 0x0000000d040d7220 */ /* 0x000fe40000410000 */
[----:B------:R-:W-:Y:S09]  /*0820*/  @P2 EXIT ;  /* 0x000000000000294d */ /* 0x000ff20003800000 */
[----:B------:R-:W-:Y:S01]  /*0830*/  IADD3 R25, R20, 0x100, RZ ;  /* 0x0000010014197810 */ /* 0x000fe20007ffe0ff */
[----:B------:R-:W-:Y:S01]  /*0840*/  FMUL.FTZ R15, R6, R15 ;  /* 0x0000000f060f7220 */ /* 0x000fe20000410000 */
[----:B0-----:R-:W-:Y:S02]  /*0850*/  IADD3 R2, R34, 0x80, RZ ;  /* 0x0000008022027810 */ /* 0x001fe40007ffe0ff */
[----:B------:R-:W-:Y:S02]  /*0860*/  ISETP.GE.AND P2, PT, R25, R12, PT ;  /* 0x0000000c1900720c */ /* 0x000fe40003f46270 */
[----:B------:R-:W-:Y:S01]  /*0870*/  FSEL R11, R4, R11, P0 ;  /* 0x0000000b040b7208 */ /* 0x000fe20000000000 */
[----:B------:R-:W-:Y:S01]  /*0880*/  IMAD.WIDE.U32 R4, R2, R7, c[0x0][0x168] ;  /* 0x00005a0002047625 */ /* 0x000fe200078e0007 */
[----:B------:R-:W-:-:S02]  /*0890*/  FSEL R23, R0, RZ, !P3 ;  /* 0x000000ff00177208 */ /* 0x000fc40005800000 */
[----:B------:R-:W-:Y:S01]  /*08a0*/  FSEL R9, R9, RZ, P1 ;  /* 0x000000ff09097208 */ /* 0x000fe20000800000 */
[----:B------:R-:W-:Y:S01]  /*08b0*/  IMAD.WIDE.U32 R2, R2, R7, c[0x0][0x170] ;  /* 0x00005c0002027625 */ /* 0x000fe200078e0007 */
[-C--:B------:R-:W-:Y:S01]  /*08c0*/  ISETP.LT.AND P1, PT, R25, R12.reuse, !P0 ;  /* 0x0000000c1900720c */ /* 0x080fe20004721270 */
[----:B------:R0:W-:Y:S01]  /*08d0*/  STG.E [R4.64], R23 ;  /* 0x0000001704007986 */ /* 0x0001e2000c101904 */
[----:B------:R-:W-:Y:S01]  /*08e0*/  FSETP.GT.FTZ.AND P0, PT, R17, RZ, PT ;  /* 0x000000ff1100720b */ /* 0x000fe20003f14000 */
[----:B------:R-:W-:Y:S01]  /*08f0*/  FMUL.FTZ R17, R6, R17 ;  /* 0x0000001106117220 */ /* 0x000fe20000410000 */
[----:B------:R-:W-:Y:S01]  /*0900*/  ISETP.GE.AND P3, PT, R25, R12, PT ;  /* 0x0000000c1900720c */ /* 0x000fe20003f66270 */
[----:B------:R0:W-:Y:S01]  /*0910*/  STG.E [R2.64], R9 ;  /* 0x0000000902007986 */ /* 0x0001e2000c101904 */
[----:B------:R-:W-:Y:S11]  /*0920*/  @P2 EXIT ;  /* 0x000000000000294d */ /* 0x000ff60003800000 */
[----:B0-----:R-:W-:Y:S01]  /*0930*/  IADD3 R9, R20, 0x180, RZ ;  /* 0x0000018014097810 */ /* 0x001fe20007ffe0ff */
[----:B------:R-:W-:Y:S01]  /*0940*/  FMUL.FTZ R19, R8, R19 ;  /* 0x0000001308137220 */ /* 0x000fe20000410000 */
[----:B------:R-:W-:-:S02]  /*0950*/  IADD3 R4, R34, 0x100, RZ ;  /* 0x0000010022047810 */ /* 0x000fc40007ffe0ff */
[-C--:B------:R-:W-:Y:S02]  /*0960*/  ISETP.GE.AND P2, PT, R9, R12.reuse, PT ;  /* 0x0000000c0900720c */ /* 0x080fe40003f46270 */
[----:B------:R-:W-:Y:S01]  /*0970*/  FSEL R11, R11, RZ, !P3 ;  /* 0x000000ff0b0b7208 */ /* 0x000fe20005800000 */
[----:B------:R-:W-:Y:S01]  /*0980*/  IMAD.WIDE.U32 R2, R4, R7, c[0x0][0x168] ;  /* 0x00005a0004027625 */ /* 0x000fe200078e0007 */
[----:B------:R-:W-:Y:S02]  /*0990*/  FSEL R13, R13, RZ, P1 ;  /* 0x000000ff0d0d7208 */ /* 0x000fe40000800000 */
[----:B------:R-:W-:Y:S01]  /*09a0*/  FSEL R15, R6, R15, P0 ;  /* 0x0000000f060f7208 */ /* 0x000fe20000000000 */
[----:B------:R-:W-:Y:S01]  /*09b0*/  IMAD.WIDE.U32 R4, R4, R7, c[0x0][0x170] ;  /* 0x00005c0004047625 */ /* 0x000fe200078e0007 */
[----:B------:R0:W-:Y:S01]  /*09c0*/  STG.E [R2.64], R11 ;  /* 0x0000000b02007986 */ /* 0x0001e2000c101904 */
[-C--:B------:R-:W-:Y:S02]  /*09d0*/  ISETP.LT.AND P1, PT, R9, R12.reuse, !P0 ;  /* 0x0000000c0900720c */ /* 0x080fe40004721270 */
[----:B------:R-:W-:Y:S01]  /*09e0*/  FSETP.GT.FTZ.AND P0, PT, R21, RZ, PT ;  /* 0x000000ff1500720b */ /* 0x000fe20003f14000 */
[----:B------:R0:W-:Y:S01]  /*09f0*/  STG.E [R4.64], R13 ;  /* 0x0000000d04007986 */ /* 0x0001e2000c101904 */
[----:B------:R-:W-:Y:S01]  /*0a00*/  ISETP.GE.AND P3, PT, R9, R12, PT ;  /* 0x0000000c0900720c */ /* 0x000fe20003f66270 */
[----:B------:R-:W-:Y:S01]  /*0a10*/  FMUL.FTZ R21, R8, R21 ;  /* 0x0000001508157220 */ /* 0x000fe20000410000 */
[----:B------:R-:W-:Y:S11]  /*0a20*/  @P2 EXIT ;  /* 0x000000000000294d */ /* 0x000ff60003800000 */
[----:B------:R-:W-:Y:S01]  /*0a30*/  IADD3 R9, R20, 0x200, RZ ;  /* 0x0000020014097810 */ /* 0x000fe20007ffe0ff */
[----:B------:R-:W-:Y:S01]  /*0a40*/  FMUL.FTZ R35, R10, R35 ;  /* 0x000000230a237220 */ /* 0x000fe20000410000 */
[----:B0-----:R-:W-:-:S02]  /*0a50*/  IADD3 R4, R34, 0x180, RZ ;  /* 0x0000018022047810 */ /* 0x001fc40007ffe0ff */
        /* <DEDUP_REMOVED lines=13> */
[----:B------:R-:W-:Y:S02]  /*0b30*/  IADD3 R9, R20, 0x280, RZ ;  /* 0x0000028014097810 */ /* 0x000fe40007ffe0ff */
        /* <DEDUP_REMOVED lines=8> */
[CC--:B------:R-:W-:Y:S02]  /*0bc0*/  ISETP.LT.AND P1, PT, R9.reuse, R12.reuse, !P0 ;  /* 0x0000000c0900720c */ /* 0x0c0fe40004721270 */
[----:B------:R-:W-:Y:S01]  /*0bd0*/  ISETP.GE.AND P3, PT, R9, R12, PT ;  /* 0x0000000c0900720c */ /* 0x000fe20003f66270 */
[----:B------:R0:W-:Y:S01]  /*0be0*/  STG.E [R4.64], R21 ;  /* 0x0000001504007986 */ /* 0x0001e2000c101904 */
[----:B------:R-:W-:Y:S01]  /*0bf0*/  FSETP.GT.FTZ.AND P0, PT, R22, RZ, PT ;  /* 0x000000ff1600720b */ /* 0x000fe20003f14000 */
[----:B------:R-:W-:-:S02]  /*0c00*/  FMUL.FTZ R9, R36, R24 ;  /* 0x0000001824097220 */ /* 0x000fc40000410000 */
[----:B------:R-:W-:Y:S01]  /*0c10*/  FMUL.FTZ R22, R36, R22 ;  /* 0x0000001624167220 */ /* 0x000fe20000410000 */
[----:B------:R-:W-:Y:S09]  /*0c20*/  @P2 EXIT ;  /* 0x000000000000294d */ /* 0x000ff20003800000 */
[----:B------:R-:W-:Y:S02]  /*0c30*/  IADD3 R11, R20, 0x300, RZ ;  /* 0x00000300140b7810 */ /* 0x000fe40007ffe0ff */
[----:B------:R-:W-:Y:S02]  /*0c40*/  FSEL R37, R37, RZ, P1 ;  /* 0x000000ff25257208 */ /* 0x000fe40000800000 */
[-C--:B------:R-:W-:Y:S02]  /*0c50*/  ISETP.GE.AND P1, PT, R11, R12.reuse, PT ;  /* 0x0000000c0b00720c */ /* 0x080fe40003f26270 */
[----:B0-----:R-:W-:Y:S02]  /*0c60*/  IADD3 R4, R34, 0x280, RZ ;  /* 0x0000028022047810 */ /* 0x001fe40007ffe0ff */
[----:B------:R-:W-:Y:S02]  /*0c70*/  FSEL R35, R35, RZ, !P3 ;  /* 0x000000ff23237208 */ /* 0x000fe40005800000 */
[----:B------:R-:W-:Y:S01]  /*0c80*/  FSEL R9, R36, R9, P0 ;  /* 0x0000000924097208 */ /* 0x000fe20000000000 */
[----:B------:R-:W-:Y:S01]  /*0c90*/  IMAD.WIDE.U32 R2, R4, R7, c[0x0][0x168] ;  /* 0x00005a0004027625 */ /* 0x000fe200078e0007 */
[----:B------:R-:W-:-:S02]  /*0ca0*/  ISETP.LT.AND P0, PT, R11, R12, !P0 ;  /* 0x0000000c0b00720c */ /* 0x000fc40004701270 */
[----:B------:R-:W-:Y:S01]  /*0cb0*/  ISETP.GE.AND P3, PT, R11, R12, PT ;  /* 0x0000000c0b00720c */ /* 0x000fe20003f66270 */
[----:B------:R-:W-:Y:S01]  /*0cc0*/  IMAD.WIDE.U32 R4, R4, R7, c[0x0][0x170] ;  /* 0x00005c0004047625 */ /* 0x000fe200078e0007 */
[----:B------:R0:W-:Y:S01]  /*0cd0*/  STG.E [R2.64], R35 ;  /* 0x0000002302007986 */ /* 0x0001e2000c101904 */
[----:B------:R-:W-:Y:S02]  /*0ce0*/  FSETP.GT.FTZ.AND P2, PT, R18, RZ, PT ;  /* 0x000000ff1200720b */ /* 0x000fe40003f54000 */
[----:B------:R-:W-:Y:S01]  /*0cf0*/  FMUL.FTZ R11, R14, R16 ;  /* 0x000000100e0b7220 */ /* 0x000fe20000410000 */
[----:B------:R0:W-:Y:S01]  /*0d00*/  STG.E [R4.64], R37 ;  /* 0x0000002504007986 */ /* 0x0001e2000c101904 */
[----:B------:R-:W-:Y:S01]  /*0d10*/  IADD3 R15, R20, 0x380, RZ ;  /* 0x00000380140f7810 */ /* 0x000fe20007ffe0ff */
[----:B------:R-:W-:Y:S08]  /*0d20*/  @P1 EXIT ;  /* 0x000000000000194d */ /* 0x000ff00003800000 */
[----:B------:R-:W-:Y:S01]  /*0d30*/  FSEL R9, R9, RZ, !P3 ;  /* 0x000000ff09097208 */ /* 0x000fe20005800000 */
[----:B------:R-:W-:Y:S01]  /*0d40*/  FMUL.FTZ R18, R14, R18 ;  /* 0x000000120e127220 */ /* 0x000fe20000410000 */
[----:B------:R-:W-:-:S02]  /*0d50*/  ISETP.GE.AND P3, PT, R15, R12, PT ;  /* 0x0000000c0f00720c */ /* 0x000fc40003f66270 */
[----:B0-----:R-:W-:Y:S02]  /*0d60*/  IADD3 R4, R34, 0x300, RZ ;  /* 0x0000030022047810 */ /* 0x001fe40007ffe0ff */
[----:B------:R-:W-:Y:S02]  /*0d70*/  FSEL R13, R22, RZ, P0 ;  /* 0x000000ff160d7208 */ /* 0x000fe40000000000 */
[CC--:B------:R-:W-:Y:S01]  /*0d80*/  ISETP.LT.AND P1, PT, R15.reuse, R12.reuse, !P2 ;  /* 0x0000000c0f00720c */ /* 0x0c0fe20005721270 */
[----:B------:R-:W-:Y:S01]  /*0d90*/  IMAD.WIDE.U32 R2, R4, R7, c[0x0][0x168] ;  /* 0x00005a0004027625 */ /* 0x000fe200078e0007 */
[----:B------:R-:W-:Y:S02]  /*0da0*/  ISETP.GE.AND P0, PT, R15, R12, PT ;  /* 0x0000000c0f00720c */ /* 0x000fe40003f06270 */
[----:B------:R-:W-:Y:S01]  /*0db0*/  FSEL R11, R14, R11, P2 ;  /* 0x0000000b0e0b7208 */ /* 0x000fe20001000000 */
[----:B------:R-:W-:Y:S01]  /*0dc0*/  IMAD.WIDE.U32 R4, R4, R7, c[0x0][0x170] ;  /* 0x00005c0004047625 */ /* 0x000fe200078e0007 */
[----:B------:R0:W-:Y:S04]  /*0dd0*/  STG.E [R2.64], R9 ;  /* 0x0000000902007986 */ /* 0x0001e8000c101904 */
[----:B------:R0:W-:Y:S01]  /*0de0*/  STG.E [R4.64], R13 ;  /* 0x0000000d04007986 */ /* 0x0001e2000c101904 */
[----:B------:R-:W-:Y:S05]  /*0df0*/  @P3 EXIT ;  /* 0x000000000000394d */ /* 0x000fea0003800000 */
[----:B0-----:R-:W-:Y:S02]  /*0e00*/  IADD3 R4, R34, 0x380, RZ ;  /* 0x0000038022047810 */ /* 0x001fe40007ffe0ff */
[----:B------:R-:W-:-:S02]  /*0e10*/  FSEL R11, R11, RZ, !P0 ;  /* 0x000000ff0b0b7208 */ /* 0x000fc40004000000 */
[----:B------:R-:W-:Y:S01]  /*0e20*/  FSEL R9, R18, RZ, P1 ;  /* 0x000000ff12097208 */ /* 0x000fe20000800000 */
[----:B------:R-:W-:-:S04]  /*0e30*/  IMAD.WIDE.U32 R2, R4, R7, c[0x0][0x168] ;  /* 0x00005a0004027625 */ /* 0x000fc800078e0007 */
[----:B------:R-:W-:Y:S01]  /*0e40*/  IMAD.WIDE.U32 R4, R4, R7, c[0x0][0x170] ;  /* 0x00005c0004047625 */ /* 0x000fe200078e0007 */
[----:B------:R-:W-:Y:S04]  /*0e50*/  STG.E [R2.64], R11 ;  /* 0x0000000b02007986 */ /* 0x000fe8000c101904 */
[----:B------:R-:W-:Y:S01]  /*0e60*/  STG.E [R4.64], R9 ;  /* 0x0000000904007986 */ /* 0x000fe2000c101904 */
[----:B------:R-:W-:Y:S05]  /*0e70*/  EXIT ;  /* 0x000000000000794d */ /* 0x000fea0003800000 */
.L_x_130:
        /* <DEDUP_REMOVED lines=16> */
.L_x_3370:


//--------------------- .text._ZN2at6native57_GLOBAL__N__416c288b_24_ActivationPreluKernel_cu_bc9ca66845unrolled_elementwise_kernel_for_multi_outputsILi2EZZZNS0_21prelu_backward_kernelERNS_14TensorIteratorEENKUlvE_clEvENKUlvE_clEvEUldddE_St5arrayIPcLm5EE16OffsetCalculatorILi3EjLb0EESB_ILi2EjLb0EEEEviT0_T1_T2_T3_ --------------------------
	.section	.text._ZN2at6native57_GLOBAL__N__416c288b_24_ActivationPreluKernel_cu_bc9ca66845unrolled_elementwise_kernel_for_multi_outputsILi2EZZZNS0_21prelu_backward_kernelERNS_14TensorIteratorEENKUlvE_clEvENKUlvE_clEvEUldddE_St5arrayIPcLm5EE16OffsetCalculatorILi3EjLb0EESB_ILi2EjLb0EEEEviT0_T1_T2_T3_,"ax",@progbits
	.sectioninfo	@"SHI_REGISTERS=60"
	.align	128
.text._ZN2at6native57_GLOBAL__N__416c288b_24_ActivationPreluKernel_cu_bc9ca66845unrolled_elementwise_kernel_for_multi_outputsILi2EZZZNS0_21prelu_backward_kernelERNS_14TensorIteratorEENKUlvE_clEvENKUlvE_clEvEUldddE_St5arrayIPcLm5EE16OffsetCalculatorILi3EjLb0EESB_ILi2EjLb0EEEEviT0_T1_T2_T3_:
        .type           _ZN2at6native57_GLOBAL__N__416c288b_24_ActivationPreluKernel_cu_bc9ca66845unrolled_elementwise_kernel_for_multi_outputsILi2EZZZNS0_21prelu_backward_kernelERNS_14TensorIteratorEENKUlvE_clEvENKUlvE_clEvEUldddE_St5arrayIPcLm5EE16OffsetCalculatorILi3EjLb0EESB_ILi2EjLb0EEEEviT0_T1_T2_T3_,@function
        .size           _ZN2at6native57_GLOBAL__N__416c288b_24_ActivationPreluKernel_cu_bc9ca66845unrolled_elementwise_kernel_for_multi_outputsILi2EZZZNS0_21prelu_backward_kernelERNS_14TensorIteratorEENKUlvE_clEvENKUlvE_clEvEUldddE_St5arrayIPcLm5EE16OffsetCalculatorILi3EjLb0EESB_ILi2EjLb0EEEEviT0_T1_T2_T3_,(.L_x_3371 - _ZN2at6native57_GLOBAL__N__416c288b_24_ActivationPreluKernel_cu_bc9ca66845unrolled_elementwise_kernel_for_multi_outputsILi2EZZZNS0_21prelu_backward_kernelERNS_14TensorIteratorEENKUlvE_clEvENKUlvE_clEvEUldddE_St5arrayIPcLm5EE16OffsetCalculatorILi3EjLb0EESB_ILi2EjLb0EEEEviT0_T1_T2_T3_)
        .other          _ZN2at6native57_GLOBAL__N__416c288b_24_ActivationPreluKernel_cu_bc9ca66845unrolled_elementwise_kernel_for_multi_outputsILi2EZZZNS0_21prelu_backward_kernelERNS_14TensorIteratorEENKUlvE_clEvENKUlvE_clEvEUldddE_St5arrayIPcLm5EE16OffsetCalculatorILi3EjLb0EESB_ILi2EjLb0EEEEviT0_T1_T2_T3_,@"STO_CUDA_ENTRY STV_DEFAULT"
_ZN2at6native57_GLOBAL__N__416c288b_24_ActivationPreluKernel_cu_bc9ca66845unrolled_elementwise_kernel_for_multi_outputsILi2EZZZNS0_21prelu_backward_kernelERNS_14TensorIteratorEENKUlvE_clEvENKUlvE_clEvEUldddE_St5arrayIPcLm5EE16OffsetCalculatorILi3EjLb0EESB_ILi2EjLb0EEEEviT0_T1_T2_T3_:
        /* <DEDUP_REMOVED lines=34> */
.L_x_132:
        /* <DEDUP_REMOVED lines=254> */
.L_x_134:
[----:B------:R-:W-:-:S05]  /*1200*/  MOV R5, 0x8 ;  /* 0x0000000800057802 */ /* 0x000fca0000000f00 */
[----:B------:R-:W-:-:S04]  /*1210*/  IMAD.WIDE.U32 R10, R4, R5, c[0x0][0x178] ;  /* 0x00005e00040a7625 */ /* 0x000fc800078e0005 */
[-C--:B------:R-:W-:Y:S02]  /*1220*/  IMAD.WIDE.U32 R14, R0, R5.reuse, c[0x0][0x188] ;  /* 0x00006200000e7625 */ /* 0x080fe400078e0005 */
[----:B------:R-:W5:Y:S02]  /*1230*/  LDG.E.64 R10, [R10.64] ;  /* 0x000000040a0a7981 */ /* 0x000f64000c1e1b00 */
[----:B------:R-:W-:Y:S02]  /*1240*/  IMAD.WIDE.U32 R2, R2, R5, c[0x0][0x180] ;  /* 0x0000600002027625 */ /* 0x000fe400078e0005 */
[----:B------:R-:W5:Y:S04]  /*1250*/  LDG.E.64 R14, [R14.64] ;  /* 0x000000040e0e7981 */ /* 0x000f68000c1e1b00 */
[----:B------:R0:W5:Y:S01]  /*1260*/  LDG.E.64 R12, [R2.64] ;  /* 0x00000004020c7981 */ /* 0x000162000c1e1b00 */
[----:B------:R-:W-:-:S04]  /*1270*/  IADD3 R55, R7, 0x80, RZ ;  /* 0x0000008007377810 */ /* 0x000fc80007ffe0ff */
[----:B------:R-:W-:Y:S01]  /*1280*/  ISETP.GE.AND P1, PT, R55, R6, PT ;  /* 0x000000063700720c */ /* 0x000fe20003f26270 */
        /* <DEDUP_REMOVED lines=21> */
[----:B------:R-:W-:Y:S05]  /*13e0*/  @P1 BRA `(.L_x_133) ;  /* 0x0000726000001947 */ /* 0x000fea0003800000 */
[----:B0-----:R-:W-:Y:S01]  /*13f0*/  HFMA2.MMA R20, -RZ, RZ, 0, 0 ;  /* 0x00000000ff147435 */ /* 0x001fe200000001ff */
[----:B------:R-:W-:Y:S01]  /*1400*/  MOV R4, RZ ;  /* 0x000000ff00047202 */ /* 0x000fe20000000f00 */
[----:B------:R-:W-:Y:S01]  /*1410*/  HFMA2.MMA R2, -RZ, RZ, 0, 0 ;  /* 0x00000000ff027435 */ /* 0x000fe200000001ff */
        /* <DEDUP_REMOVED lines=250> */
.L_x_135:
[----:B------:R-:W-:-:S04]  /*23c0*/  IMAD.WIDE.U32 R20, R20, R5, c[0x0][0x178] ;  /* 0x00005e0014147625 */ /* 0x000fc800078e0005 */
[-C--:B------:R-:W-:Y:S02]  /*23d0*/  IMAD.WIDE.U32 R18, R4, R5.reuse, c[0x0][0x180] ;  /* 0x0000600004127625 */ /* 0x080fe400078e0005 */
[----:B------:R-:W5:Y:S02]  /*23e0*/  LDG.E.64 R20, [R20.64] ;  /* 0x0000000414147981 */ /* 0x000f64000c1e1b00 */
[----:B------:R-:W-:Y:S02]  /*23f0*/  IMAD.WIDE.U32 R2, R2, R5, c[0x0][0x188] ;  /* 0x0000620002027625 */ /* 0x000fe400078e0005 */
[----:B------:R-:W5:Y:S04]  /*2400*/  LDG.E.64 R18, [R18.64] ;  /* 0x0000000412127981 */ /* 0x000f68000c1e1b00 */
[----:B------:R0:W5:Y:S01]  /*2410*/  LDG.E.64 R16, [R2.64] ;  /* 0x0000000402107981 */ /* 0x000162000c1e1b00 */
        /* <DEDUP_REMOVED lines=256> */
.L_x_136:
        /* <DEDUP_REMOVED lines=262> */
.L_x_137:
        /* <DEDUP_REMOVED lines=262> */
.L_x_138:
        /* <DEDUP_REMOVED lines=262> */
.L_x_139:
        /* <DEDUP_REMOVED lines=262> */
.L_x_140:
        /* <DEDUP_REMOVED lines=253> */
[C---:B------:R-:W-:Y:S02]  /*8570*/  IMAD R4, R9.reuse, c[0x0][0x3d4], R4 ;  /* 0x0000f50009047a24 */ /* 0x040fe400078e0204 */
[C---:B------:R-:W-:Y:S02]  /*8580*/  IMAD R3, R9.reuse, c[0x0][0x3d8], R3 ;  /* 0x0000f60009037a24 */ /* 0x040fe400078e0203 */
[----:B------:R-:W-:Y:S01]  /*8590*/  IMAD R2, R9, c[0x0][0x3dc], R2 ;  /* 0x0000f70009027a24 */ /* 0x000fe200078e0202 */
[----:B------:R-:W-:-:S05]  /*85a0*/  @P0 IADD3 R9, -R0, RZ, RZ ;  /* 0x000000ff00090210 */ /* 0x000fca0007ffe1ff */
[----:B------:R-:W-:-:S04]  /*85b0*/  @P0 IMAD R53, R9, c[0x0][0x2b4], R53 ;  /* 0x0000ad0009350a24 */ /* 0x000fc800078e0235 */
[C---:B------:R-:W-:Y:S02]  /*85c0*/  @P0 IMAD R4, R53.reuse, c[0x0][0x3e0], R4 ;  /* 0x0000f80035040a24 */ /* 0x040fe400078e0204 */
[C---:B------:R-:W-:Y:S02]  /*85d0*/  @P0 IMAD R3, R53.reuse, c[0x0][0x3e4], R3 ;  /* 0x0000f90035030a24 */ /* 0x040fe400078e0203 */
[----:B------:R-:W-:Y:S02]  /*85e0*/  @P0 IMAD R2, R53, c[0x0][0x3e8], R2 ;  /* 0x0000fa0035020a24 */ /* 0x000fe400078e0202 */
.L_x_141:
[----:B------:R-:W-:-:S04]  /*85f0*/  IMAD.WIDE.U32 R56, R4, R5, c[0x0][0x178] ;  /* 0x00005e0004387625 */ /* 0x000fc800078e0005 */
[-C--:B------:R-:W-:Y:S02]  /*8600*/  IMAD.WIDE.U32 R52, R3, R5.reuse, c[0x0][0x180] ;  /* 0x0000600003347625 */ /* 0x080fe400078e0005 */
[----:B------:R-:W5:Y:S02]  /*8610*/  LDG.E.64 R56, [R56.64] ;  /* 0x0000000438387981 */ /* 0x000f64000c1e1b00 */
[----:B------:R-:W-:Y:S02]  /*8620*/  IMAD.WIDE.U32 R2, R2, R5, c[0x0][0x188] ;  /* 0x0000620002027625 */ /* 0x000fe400078e0005 */
[----:B------:R-:W5:Y:S04]  /*8630*/  LDG.E.64 R52, [R52.64] ;  /* 0x0000000434347981 */ /* 0x000f68000c1e1b00 */
[----:B------:R0:W5:Y:S02]  /*8640*/  LDG.E.64 R8, [R2.64] ;  /* 0x0000000402087981 */ /* 0x000164000c1e1b00 */
.L_x_133:
[----:B0-----:R-:W-:Y:S05]  /*8650*/  BSYNC B0 ;  /* 0x0000000000007941 */ /* 0x001fea0003800000 */
.L_x_131:
[----:B-----5:R-:W-:Y:S01]  /*8660*/  DMUL R12, R14, R12 ;  /* 0x0000000c0e0c7228 */ /* 0x020fe20000000000 */
[----:B------:R-:W-:-:S03]  /*8670*/  IADD3 R5, R7, 0x80, RZ ;  /* 0x0000008007057810 */ /* 0x000fc60007ffe0ff */
[----:B------:R-:W0:-:S04]  /*8680*/  DSETP.GT.AND P0, PT, R10, RZ, PT ;  /* 0x000000ff0a00722a */ /* 0x000e080003f04000 */
[----:B------:R-:W-:Y:S02]  /*8690*/  DMUL R18, R16, R18 ;  /* 0x0000001210127228 */ /* 0x000fe40000000000 */
[----:B0-----:R-:W-:Y:S02]  /*86a0*/  FSEL R4, R14, R12, P0 ;  /* 0x0000000c0e047208 */ /* 0x001fe40000000000 */
[----:B------:R-:W-:Y:S01]  /*86b0*/  FSEL R0, R15, R13, P0 ;  /* 0x0000000d0f007208 */ /* 0x000fe20000000000 */
[----:B------:R-:W-:Y:S01]  /*86c0*/  DSETP.LEU.AND P0, PT, R10, RZ, !P4 ;  /* 0x000000ff0a00722a */ /* 0x000fe2000670b000 */
[----:B------:R-:W-:-:S03]  /*86d0*/  IADD3 R13, R7, 0x100, RZ ;  /* 0x00000100070d7810 */ /* 0x000fc60007ffe0ff */
[----:B------:R-:W0:Y:S01]  /*86e0*/  DMUL R10, R14, R10 ;  /* 0x0000000a0e0a7228 */ /* 0x000e220000000000 */
[----:B------:R-:W-:-:S03]  /*86f0*/  ISETP.GE.AND P5, PT, R13, R6, PT ;  /* 0x000000060d00720c */ /* 0x000fc60003fa6270 */
[----:B------:R-:W1:-:S04]  /*8700*/  DSETP.GT.AND P1, PT, R20, RZ, PT ;  /* 0x000000ff1400722a */ /* 0x000e480003f24000 */
[----:B------:R-:W-:Y:S02]  /*8710*/  DMUL R24, R22, R24 ;  /* 0x0000001816187228 */ /* 0x000fe40000000000 */
[----:B0-----:R-:W-:Y:S02]  /*8720*/  FSEL R2, R10, RZ, P0 ;  /* 0x000000ff0a027208 */ /* 0x001fe40000000000 */
[----:B------:R-:W-:Y:S01]  /*8730*/  FSEL R3, R11, RZ, P0 ;  /* 0x000000ff0b037208 */ /* 0x000fe20000000000 */
[----:B------:R-:W-:Y:S01]  /*8740*/  DMUL R30, R28, R30 ;  /* 0x0000001e1c1e7228 */ /* 0x000fe20000000000 */
[----:B-1----:R-:W-:Y:S02]  /*8750*/  FSEL R10, R16, R18, P1 ;  /* 0x00000012100a7208 */ /* 0x002fe40000800000 */
[----:B------:R-:W-:Y:S01]  /*8760*/  FSEL R11, R17, R19, P1 ;  /* 0x00000013110b7208 */ /* 0x000fe20000800000 */
[----:B------:R-:W0:Y:S01]  /*8770*/  DSETP.GT.AND P1, PT, R26, RZ, PT ;  /* 0x000000ff1a00722a */ /* 0x000e220003f24000 */
[----:B------:R-:W-:-:S02]  /*8780*/  ISETP.GE.AND P0, PT, R5, R6, PT ;  /* 0x000000060500720c */ /* 0x000fc40003f06270 */
[----:B------:R-:W-:Y:S01]  /*8790*/  IADD3 R19, R7, 0x180, RZ ;  /* 0x0000018007137810 */ /* 0x000fe20007ffe0ff */
[----:B------:R-:W1:Y:S01]  /*87a0*/  DSETP.GT.AND P6, PT, R32, RZ, PT ;  /* 0x000000ff2000722a */ /* 0x000e620003fc4000 */
[----:B------:R-:W-:Y:S02]  /*87b0*/  FSEL R10, R10, RZ, !P0 ;  /* 0x000000ff0a0a7208 */ /* 0x000fe40004000000 */
[----:B0-----:R-:W-:Y:S01]  /*87c0*/  FSEL R18, R22, R24, P1 ;  /* 0x0000001816127208 */ /* 0x001fe20000800000 */
[----:B------:R-:W-:Y:S01]  /*87d0*/  DMUL R16, R16, R20 ;  /* 0x0000001410107228 */ /* 0x000fe20000000000 */
[----:B------:R-:W-:Y:S02]  /*87e0*/  FSEL R12, R23, R25, P1 ;  /* 0x00000019170c7208 */ /* 0x000fe40000800000 */
[----:B------:R-:W-:Y:S01]  /*87f0*/  ISETP.GE.AND P1, PT, R19, R6, PT ;  /* 0x000000061300720c */ /* 0x000fe20003f26270 */
[----:B------:R-:W-:Y:S01]  /*8800*/  DMUL R22, R22, R26 ;  /* 0x0000001a16167228 */ /* 0x000fe20000000000 */
[----:B------:R-:W-:-:S03]  /*8810*/  FSEL R11, R11, RZ, !P0 ;  /* 0x000000ff0b0b7208 */ /* 0x000fc60004000000 */
[----:B------:R1:W0:Y:S02]  /*8820*/  DSETP.LEU.AND P3, PT, R20, RZ, !P0 ;  /* 0x000000ff1400722a */ /* 0x000224000476b000 */
[----:B-1----:R-:W-:Y:S02]  /*8830*/  FSEL R20, R28, R30, P6 ;  /* 0x0000001e1c147208 */ /* 0x002fe40003000000 */
[----:B------:R-:W-:Y:S01]  /*8840*/  FSEL R30, R29, R31, P6 ;  /* 0x0000001f1d1e7208 */ /* 0x000fe20003000000 */
[----:B------:R-:W-:Y:S01]  /*8850*/  DMUL R28, R28, R32 ;  /* 0x000000201c1c7228 */ /* 0x000fe20000000000 */
[----:B0-----:R-:W-:Y:S02]  /*8860*/  FSEL R14, R16, RZ, P3 ;  /* 0x000000ff100e7208 */ /* 0x001fe40001800000 */
[----:B------:R-:W-:Y:S01]  /*8870*/  FSEL R15, R17, RZ, P3 ;  /* 0x000000ff110f7208 */ /* 0x000fe20001800000 */
[----:B------:R0:W1:Y:S01]  /*8880*/  DSETP.LEU.AND P2, PT, R26, RZ, !P5 ;  /* 0x000000ff1a00722a */ /* 0x0000620006f4b000 */
[----:B------:R-:W-:-:S02]  /*8890*/  IADD3 R21, R7, 0x200, RZ ;  /* 0x0000020007157810 */ /* 0x000fc40007ffe0ff */
[----:B0-----:R-:W-:Y:S01]  /*88a0*/  FSEL R26, R4, RZ, !P4 ;  /* 0x000000ff041a7208 */ /* 0x001fe20006000000 */
[----:B------:R-:W0:Y:S01]  /*88b0*/  DSETP.LEU.AND P3, PT, R32, RZ, !P1 ;  /* 0x000000ff2000722a */ /* 0x000e220004f6b000 */
[----:B------:R-:W-:Y:S02]  /*88c0*/  FSEL R27, R0, RZ, !P4 ;  /* 0x000000ff001b7208 */ /* 0x000fe40006000000 */
[----:B-1----:R-:W-:Y:S01]  /*88d0*/  FSEL R16, R22, RZ, P2 ;  /* 0x000000ff16107208 */ /* 0x002fe20001000000 */
[----:B------:R-:W-:Y:S01]  /*88e0*/  DMUL R36, R34, R36 ;  /* 0x0000002422247228 */ /* 0x000fe20000000000 */
[----:B------:R-:W-:Y:S02]  /*88f0*/  FSEL R17, R23, RZ, P2 ;  /* 0x000000ff17117208 */ /* 0x000fe40001000000 */
[----:B------:R-:W-:Y:S01]  /*8900*/  ISETP.GE.AND P2, PT, R21, R6, PT ;  /* 0x000000061500720c */ /* 0x000fe20003f46270 */
[----:B------:R-:W1:Y:S01]  /*8910*/  DSETP.GT.AND P6, PT, R38, RZ, PT ;  /* 0x000000ff2600722a */ /* 0x000e620003fc4000 */
[----:B0-----:R-:W-:-:S02]  /*8920*/  FSEL R23, R29, RZ, P3 ;  /* 0x000000ff1d177208 */ /* 0x001fc40001800000 */
[----:B------:R-:W-:Y:S01]  /*8930*/  IADD3 R29, R7, 0x280, RZ ;  /* 0x00000280071d7810 */ /* 0x000fe20007ffe0ff */
[----:B------:R-:W-:Y:S01]  /*8940*/  DMUL R42, R40, R42 ;  /* 0x0000002a282a7228 */ /* 0x000fe20000000000 */
[----:B------:R-:W-:Y:S02]  /*8950*/  FSEL R22, R28, RZ, P3 ;  /* 0x000000ff1c167208 */ /* 0x000fe40001800000 */
[----:B-1----:R-:W-:Y:S01]  /*8960*/  FSEL R31, R34, R36, P6 ;  /* 0x00000024221f7208 */ /* 0x002fe20003000000 */
[----:B------:R-:W-:Y:S01]  /*8970*/  DMUL R48, R46, R48 ;  /* 0x000000302e307228 */ /* 0x000fe20000000000 */
[----:B------:R-:W-:Y:S02]  /*8980*/  ISETP.GE.AND P3, PT, R29, R6, PT ;  /* 0x000000061d00720c */ /* 0x000fe40003f66270 */
[----:B------:R-:W-:Y:S01]  /*8990*/  FSEL R36, R35, R37, P6 ;  /* 0x0000002523247208 */ /* 0x000fe20003000000 */
[----:B------:R-:W-:Y:S01]  /*89a0*/  DMUL R34, R34, R38 ;  /* 0x0000002622227228 */ /* 0x000fe20000000000 */
[----:B------:R-:W-:-:S02]  /*89b0*/  IADD3 R37, R7, 0x300, RZ ;  /* 0x0000030007257810 */ /* 0x000fc40007ffe0ff */
[----:B------:R-:W-:Y:S01]  /*89c0*/  FSEL R32, R18, RZ, !P5 ;  /* 0x000000ff12207208 */ /* 0x000fe20006800000 */
[----:B------:R-:W0:Y:S01]  /*89d0*/  DSETP.LEU.AND P6, PT, R38, RZ, !P2 ;  /* 0x000000ff2600722a */ /* 0x000e2200057cb000 */
[----:B------:R-:W-:Y:S02]  /*89e0*/  ISETP.GE.AND P0, PT, R37, R6, PT ;  /* 0x000000062500720c */ /* 0x000fe40003f06270 */
[----:B------:R-:W-:Y:S01]  /*89f0*/  FSEL R33, R12, RZ, !P5 ;  /* 0x000000ff0c217208 */ /* 0x000fe20006800000 */
[----:B------:R-:W1:Y:S02]  /*8a00*/  DSETP.GT.AND P5, PT, R50, RZ, PT ;  /* 0x000000ff3200722a */ /* 0x000e640003fa4000 */
[----:B0-----:R-:W-:Y:S02]  /*8a10*/  FSEL R24, R34, RZ, P6 ;  /* 0x000000ff22187208 */ /* 0x001fe40003000000 */
[----:B------:R-:W-:Y:S01]  /*8a20*/  FSEL R25, R35, RZ, P6 ;  /* 0x000000ff23197208 */ /* 0x000fe20003000000 */
[----:B------:R-:W0:Y:S01]  /*8a30*/  DSETP.GT.AND P6, PT, R44, RZ, PT ;  /* 0x000000ff2c00722a */ /* 0x000e220003fc4000 */
[----:B-1----:R-:W-:-:S03]  /*8a40*/  FSEL R48, R46, R48, P5 ;  /* 0x000000302e307208 */ /* 0x002fc60002800000 */
[----:B------:R-:W-:Y:S02]  /*8a50*/  DSETP.LEU.AND P4, PT, R44, RZ, !P3 ;  /* 0x000000ff2c00722a */ /* 0x000fe40005f8b000 */
[----:B0-----:R-:W-:Y:S02]  /*8a60*/  FSEL R0, R40, R42, P6 ;  /* 0x0000002a28007208 */ /* 0x001fe40003000000 */
[----:B------:R0:W1:Y:S02]  /*8a70*/  DMUL R44, R40, R44 ;  /* 0x0000002c282c7228 */ /* 0x0000640000000000 */
[----:B0-----:R-:W-:Y:S02]  /*8a80*/  FSEL R40, R41, R43, P6 ;  /* 0x0000002b29287208 */ /* 0x001fe40003000000 */
[----:B------:R-:W-:Y:S01]  /*8a90*/  DMUL R52, R8, R52 ;  /* 0x0000003408347228 */ /* 0x000fe20000000000 */
[----:B------:R-:W-:-:S03]  /*8aa0*/  IADD3 R41, R7, 0x380, RZ ;  /* 0x0000038007297810 */ /* 0x000fc60007ffe0ff */
[----:B------:R-:W-:Y:S02]  /*8ab0*/  DSETP.LEU.AND P6, PT, R50, RZ, !P0 ;  /* 0x000000ff3200722a */ /* 0x000fe400047cb000 */
[----:B-1----:R-:W-:Y:S02]  /*8ac0*/  FSEL R34, R44, RZ, P4 ;  /* 0x000000ff2c227208 */ /* 0x002fe40002000000 */
[----:B------:R0:W-:Y:S01]  /*8ad0*/  DMUL R50, R46, R50 ;  /* 0x000000322e327228 */ /* 0x0001e20000000000 */
[----:B------:R-:W-:Y:S02]  /*8ae0*/  FSEL R35, R45, RZ, P4 ;  /* 0x000000ff2d237208 */ /* 0x000fe40002000000 */
[----:B0-----:R-:W-:Y:S01]  /*8af0*/  FSEL R47, R47, R49, P5 ;  /* 0x000000312f2f7208 */ /* 0x001fe20002800000 */
[----:B------:R-:W0:Y:S01]  /*8b00*/  DSETP.GT.AND P5, PT, R56, RZ, PT ;  /* 0x000000ff3800722a */ /* 0x000e220003fa4000 */
[----:B------:R-:W-:Y:S02]  /*8b10*/  ISETP.GE.AND P4, PT, R41, R6, PT ;  /* 0x000000062900720c */ /* 0x000fe40003f86270 */
[----:B------:R-:W-:Y:S01]  /*8b20*/  FSEL R44, R0, RZ, !P3 ;  /* 0x000000ff002c7208 */ /* 0x000fe20005800000 */
[----:B------:R-:W-:Y:S01]  /*8b30*/  DMUL R42, R8, R56 ;  /* 0x00000038082a7228 */ /* 0x000fe20000000000 */
[----:B------:R-:W-:-:S02]  /*8b40*/  FSEL R45, R40, RZ, !P3 ;  /* 0x000000ff282d7208 */ /* 0x000fc40005800000 */
[----:B0-----:R-:W-:Y:S02]  /*8b50*/  FSEL R46, R8, R52, P5 ;  /* 0x00000034082e7208 */ /* 0x001fe40002800000 */
[----:B------:R-:W-:Y:S02]  /*8b60*/  FSEL R52, R9, R53, P5 ;  /* 0x0000003509347208 */ /* 0x000fe40002800000 */
[----:B------:R-:W-:Y:S02]  /*8b70*/  ISETP.GE.AND P5, PT, R7, R6, PT ;  /* 0x000000060700720c */ /* 0x000fe40003fa6270 */
[----:B------:R-:W-:Y:S02]  /*8b80*/  FSEL R38, R50, RZ, P6 ;  /* 0x000000ff32267208 */ /* 0x000fe40003000000 */
[----:B------:R-:W-:Y:S01]  /*8b90*/  FSEL R39, R51, RZ, P6 ;  /* 0x000000ff33277208 */ /* 0x000fe20003000000 */
[----:B------:R-:W0:-:S06]  /*8ba0*/  DSETP.LEU.AND P6, PT, R56, RZ, !P4 ;  /* 0x000000ff3800722a */ /* 0x000e0c00067cb000 */
[----:B0-----:R-:W-:Y:S02]  /*8bb0*/  FSEL R9, R43, RZ, P6 ;  /* 0x000000ff2b097208 */ /* 0x001fe40003000000 */
[----:B------:R-:W-:Y:S02]  /*8bc0*/  FSEL R43, R30, RZ, !P1 ;  /* 0x000000ff1e2b7208 */ /* 0x000fe40004800000 */
[----:B------:R-:W-:Y:S02]  /*8bd0*/  FSEL R8, R42, RZ, P6 ;  /* 0x000000ff2a087208 */ /* 0x000fe40003000000 */
[----:B------:R-:W-:Y:S02]  /*8be0*/  FSEL R30, R31, RZ, !P2 ;  /* 0x000000ff1f1e7208 */ /* 0x000fe40005000000 */
[----:B------:R-:W-:Y:S02]  /*8bf0*/  FSEL R42, R20, RZ, !P1 ;  /* 0x000000ff142a7208 */ /* 0x000fe40004800000 */
[----:B------:R-:W-:Y:S01]  /*8c00*/  FSEL R31, R36, RZ, !P2 ;  /* 0x000000ff241f7208 */ /* 0x000fe20005000000 */
[----:B------:R-:W-:Y:S06]  /*8c10*/  @P5 EXIT ;  /* 0x000000000000594d */ /* 0x000fec0003800000 */
[----:B------:R-:W-:Y:S02]  /*8c20*/  ISETP.NE.AND P1, PT, RZ, c[0x0][0x3ec], PT ;  /* 0x0000fb00ff007a0c */ /* 0x000fe40003f25270 */
[----:B------:R-:W-:-:S02]  /*8c30*/  FSEL R49, R47, RZ, !P0 ;  /* 0x000000ff2f317208 */ /* 0x000fc40004000000 */
[----:B------:R-:W-:Y:S02]  /*8c40*/  FSEL R48, R48, RZ, !P0 ;  /* 0x000000ff30307208 */ /* 0x000fe40004000000 */
[----:B------:R-:W-:Y:S02]  /*8c50*/  FSEL R46, R46, RZ, !P4 ;  /* 0x000000ff2e2e7208 */ /* 0x000fe40006000000 */
[----:B------:R-:W-:Y:S02]  /*8c60*/  FSEL R47, R52, RZ, !P4 ;  /* 0x000000ff342f7208 */ /* 0x000fe40006000000 */
[----:B------:R-:W-:Y:S02]  /*8c70*/  MOV R4, RZ ;  /* 0x000000ff00047202 */ /* 0x000fe40000000f00 */
[----:B------:R-:W-:Y:S01]  /*8c80*/  MOV R0, RZ ;  /* 0x000000ff00007202 */ /* 0x000fe20000000f00 */
        /* <DEDUP_REMOVED lines=225> */
.L_x_142:
[----:B------:R-:W-:Y:S02]  /*9aa0*/  ISETP.GE.AND P0, PT, R5, R6, PT ;  /* 0x000000060500720c */ /* 0x000fe40003f06270 */
[----:B------:R-:W-:-:S05]  /*9ab0*/  MOV R7, 0x8 ;  /* 0x0000000800077802 */ /* 0x000fca0000000f00 */
[----:B------:R-:W-:-:S04]  /*9ac0*/  IMAD.WIDE.U32 R50, R4, R7, c[0x0][0x168] ;  /* 0x00005a0004327625 */ /* 0x000fc800078e0007 */
[----:B------:R-:W-:Y:S01]  /*9ad0*/  IMAD.WIDE.U32 R52, R0, R7, c[0x0][0x170] ;  /* 0x00005c0000347625 */ /* 0x000fe200078e0007 */
[----:B------:R0:W-:Y:S04]  /*9ae0*/  STG.E.64 [R50.64], R26 ;  /* 0x0000001a32007986 */ /* 0x0001e8000c101b04 */
[----:B------:R0:W-:Y:S01]  /*9af0*/  STG.E.64 [R52.64], R2 ;  /* 0x0000000234007986 */ /* 0x0001e2000c101b04 */
        /* <DEDUP_REMOVED lines=228> */
.L_x_143:
[----:B------:R-:W-:Y:S01]  /*a940*/  ISETP.GE.AND P0, PT, R13, R6, PT ;  /* 0x000000060d00720c */ /* 0x000fe20003f06270 */
[----:B------:R-:W-:-:S04]  /*a950*/  IMAD.WIDE.U32 R2, R2, R7, c[0x0][0x168] ;  /* 0x00005a0002027625 */ /* 0x000fc800078e0007 */
[----:B------:R-:W-:Y:S01]  /*a960*/  IMAD.WIDE.U32 R26, R0, R7, c[0x0][0x170] ;  /* 0x00005c00001a7625 */ /* 0x000fe200078e0007 */
[----:B------:R0:W-:Y:S04]  /*a970*/  STG.E.64 [R2.64], R10 ;  /* 0x0000000a02007986 */ /* 0x0001e8000c101b04 */
[----:B------:R0:W-:Y:S03]  /*a980*/  STG.E.64 [R26.64], R14 ;  /* 0x0000000e1a007986 */ /* 0x0001e6000c101b04 */
        /* <DEDUP_REMOVED lines=229> */
.L_x_144:
[----:B------:R-:W-:Y:S01]  /*b7e0*/  ISETP.GE.AND P0, PT, R19, R6, PT ;  /* 0x000000061300720c */ /* 0x000fe20003f06270 */
[----:B------:R-:W-:-:S04]  /*b7f0*/  IMAD.WIDE.U32 R2, R2, R7, c[0x0][0x168] ;  /* 0x00005a0002027625 */ /* 0x000fc800078e0007 */
[----:B------:R-:W-:Y:S01]  /*b800*/  IMAD.WIDE.U32 R10, R0, R7, c[0x0][0x170] ;  /* 0x00005c00000a7625 */ /* 0x000fe200078e0007 */
[----:B------:R0:W-:Y:S04]  /*b810*/  STG.E.64 [R2.64], R32 ;  /* 0x0000002002007986 */ /* 0x0001e8000c101b04 */
[----:B------:R0:W-:Y:S03]  /*b820*/  STG.E.64 [R10.64], R16 ;  /* 0x000000100a007986 */ /* 0x0001e6000c101b04 */
        /* <DEDUP_REMOVED lines=229> */
.L_x_145:
        /* <DEDUP_REMOVED lines=234> */
.L_x_146:
        /* <DEDUP_REMOVED lines=234> */
.L_x_147:
        /* <DEDUP_REMOVED lines=234> */
.L_x_148:
        /* <DEDUP_REMOVED lines=234> */
.L_x_149:
[----:B------:R-:W-:-:S04]  /*10100*/  IMAD.WIDE.U32 R2, R2, R7, c[0x0][0x168] ;  /* 0x00005a0002027625 */ /* 0x000fc800078e0007 */
[----:B------:R-:W-:Y:S01]  /*10110*/  IMAD.WIDE.U32 R4, R0, R7, c[0x0][0x170] ;  /* 0x00005c0000047625 */ /* 0x000fe200078e0007 */
[----:B------:R-:W-:Y:S04]  /*10120*/  STG.E.64 [R2.64], R46 ;  /* 0x0000002e02007986 */ /* 0x000fe8000c101b04 */
[----:B------:R-:W-:Y:S01]  /*10130*/  STG.E.64 [R4.64], R8 ;  /* 0x0000000804007986 */ /* 0x000fe2000c101b04 */
[----:B------:R-:W-:Y:S05]  /*10140*/  EXIT ;  /* 0x000000000000794d */ /* 0x000fea0003800000 */
.L_x_150:
        /* <DEDUP_REMOVED lines=11> */
.L_x_3371:


//--------------------- .text._ZN2at6native57_GLOBAL__N__416c288b_24_ActivationPreluKernel_cu_bc9ca66845unrolled_elementwise_kernel_for_multi_outputsILi2EZZZNS0_21prelu_backward_kernelERNS_14TensorIteratorEENKUlvE_clEvENKUlvE_clEvEUldddE_St5arrayIPcLm5EE23TrivialOffsetCalculatorILi3EjESB_ILi2EjEEEviT0_T1_T2_T3_ --------------------------
	.section	.text._ZN2at6native57_GLOBAL__N__416c288b_24_ActivationPreluKernel_cu_bc9ca66845unrolled_elementwise_kernel_for_multi_outputsILi2EZZZNS0_21prelu_backward_kernelERNS_14TensorIteratorEENKUlvE_clEvENKUlvE_clEvEUldddE_St5arrayIPcLm5EE23TrivialOffsetCalculatorILi3EjESB_ILi2EjEEEviT0_T1_T2_T3_,"ax",@progbits
	.sectioninfo	@"SHI_REGISTERS=56"
	.align	128
.text._ZN2at6native57_GLOBAL__N__416c288b_24_ActivationPreluKernel_cu_bc9ca66845unrolled_elementwise_kernel_for_multi_outputsILi2EZZZNS0_21prelu_backward_kernelERNS_14TensorIteratorEENKUlvE_clEvENKUlvE_clEvEUldddE_St5arrayIPcLm5EE23TrivialOffsetCalculatorILi3EjESB_ILi2EjEEEviT0_T1_T2_T3_:
        .type           _ZN2at6native57_GLOBAL__N__416c288b_24_ActivationPreluKernel_cu_bc9ca66845unrolled_elementwise_kernel_for_multi_outputsILi2EZZZNS0_21prelu_backward_kernelERNS_14TensorIteratorEENKUlvE_clEvENKUlvE_clEvEUldddE_St5arrayIPcLm5EE23TrivialOffsetCalculatorILi3EjESB_ILi2EjEEEviT0_T1_T2_T3_,@function
        .size           _ZN2at6native57_GLOBAL__N__416c288b_24_ActivationPreluKernel_cu_bc9ca66845unrolled_elementwise_kernel_for_multi_outputsILi2EZZZNS0_21prelu_backward_kernelERNS_14TensorIteratorEENKUlvE_clEvENKUlvE_clEvEUldddE_St5arrayIPcLm5EE23TrivialOffsetCalculatorILi3EjESB_ILi2EjEEEviT0_T1_T2_T3_,(.L_x_3372 - _ZN2at6native57_GLOBAL__N__416c288b_24_ActivationPreluKernel_cu_bc9ca66845unrolled_elementwise_kernel_for_multi_outputsILi2EZZZNS0_21prelu_backward_kernelERNS_14TensorIteratorEENKUlvE_clEvENKUlvE_clEvEUldddE_St5arrayIPcLm5EE23TrivialOffsetCalculatorILi3EjESB_ILi2EjEEEviT0_T1_T2_T3_)
        .other          _ZN2at6native57_GLOBAL__N__416c288b_24_ActivationPreluKernel_cu_bc9ca66845unrolled_elementwise_kernel_for_multi_outputsILi2EZZZNS0_21prelu_backward_kernelERNS_14TensorIteratorEENKUlvE_clEvENKUlvE_clEvEUldddE_St5arrayIPcLm5EE23TrivialOffsetCalculatorILi3EjESB_ILi2EjEEEviT0_T1_T2_T3_,@"STO_CUDA_ENTRY STV_DEFAULT"
_ZN2at6native57_GLOBAL__N__416c288b_24_ActivationPreluKernel_cu_bc9ca66845unrolled_elementwise_kernel_for_multi_outputsILi2EZZZNS0_21prelu_backward_kernelERNS_14TensorIteratorEENKUlvE_clEvENKUlvE_clEvEUldddE_St5arrayIPcLm5EE23TrivialOffsetCalculatorILi3EjESB_ILi2EjEEEviT0_T1_T2_T3_:
[----:B------:R-:W-:Y:S02]  /*0000*/  IMAD.MOV.U32 R1, RZ, RZ, c[0x0][0x28] ;  /* 0x00000a00ff017624 */ /* 0x000fe400078e00ff */
[----:B------:R-:W0:Y:S01]  /*0010*/  S2UR UR8, SR_CTAID.X ;  /* 0x00000000000879c3 */ /* 0x000e220000002500 */
[----:B------:R-:W1:Y:S01]  /*0020*/  S2R R50, SR_TID.X ;  /* 0x0000000000327919 */ /* 0x000e620000002100 */
[----:B------:R-:W-:Y:S01]  /*0030*/  UMOV UR4, 0xfffffc00 ;  /* 0xfffffc0000047882 */ /* 0x000fe20000000000 */
[----:B------:R-:W-:Y:S01]  /*0040*/  BSSY B0, `(.L_x_151) ;  /* 0x000006c000007945 */ /* 0x000fe20003800000 */
[----:B------:R-:W-:Y:S01]  /*0050*/  ULDC UR5, c[0x0][0x160] ;  /* 0x0000580000057ab9 */ /* 0x000fe20000000800 */
[----:B------:R-:W-:Y:S01]  /*0060*/  CS2R R34, SRZ ;  /* 0x0000000000227805 */ /* 0x000fe2000001ff00 */
[----:B------:R-:W-:Y:S01]  /*0070*/  ULDC.64 UR6, c[0x0][0x118] ;  /* 0x0000460000067ab9 */ /* 0x000fe20000000a00 */
        /* <DEDUP_REMOVED lines=17> */
[----:B0-----:R-:W-:Y:S01]  /*0190*/  UIMAD UR4, UR8, UR4, UR5 ;  /* 0x00000004080472a4 */ /* 0x001fe2000f8e0205 */
[----:B------:R-:W-:Y:S01]  /*01a0*/  CS2R R48, SRZ ;  /* 0x0000000000307805 */ /* 0x000fe2000001ff00 */
[----:B------:R-:W-:Y:S01]  /*01b0*/  CS2R R40, SRZ ;  /* 0x0000000000287805 */ /* 0x000fe2000001ff00 */
[----:B------:R-:W-:-:S03]  /*01c0*/  CS2R R12, SRZ ;  /* 0x00000000000c7805 */ /* 0x000fc6000001ff00 */
[----:B-1----:R-:W-:-:S13]  /*01d0*/  ISETP.GE.AND P2, PT, R50, UR4, PT ;  /* 0x0000000432007c0c */ /* 0x002fda000bf46270 */
[----:B------:R-:W-:Y:S01]  /*01e0*/  @P2 CS2R R42, SRZ ;  /* 0x00000000002a2805 */ /* 0x000fe2000001ff00 */
[----:B------:R-:W-:Y:S01]  /*01f0*/  @P2 CS2R R38, SRZ ;  /* 0x0000000000262805 */ /* 0x000fe2000001ff00 */
[----:B------:R-:W-:Y:S01]  /*0200*/  @P2 CS2R R14, SRZ ;  /* 0x00000000000e2805 */ /* 0x000fe2000001ff00 */
[----:B------:R-:W-:Y:S05]  /*0210*/  @P2 BRA `(.L_x_152) ;  /* 0x000004e000002947 */ /* 0x000fea0003800000 */
[----:B------:R-:W-:Y:S01]  /*0220*/  IMAD.U32 R15, RZ, RZ, UR8 ;  /* 0x00000008ff0f7e24 */ /* 0x000fe2000f8e00ff */
[----:B------:R-:W-:Y:S01]  /*0230*/  IADD3 R14, R50, 0x80, RZ ;  /* 0x00000080320e7810 */ /* 0x000fe20007ffe0ff */
[----:B------:R-:W-:Y:S02]  /*0240*/  IMAD.MOV.U32 R51, RZ, RZ, 0x8 ;  /* 0x00000008ff337424 */ /* 0x000fe400078e00ff */
[----:B------:R-:W-:Y:S01]  /*0250*/  IMAD R0, R15, 0x400, R50 ;  /* 0x000004000f007824 */ /* 0x000fe200078e0232 */
[----:B------:R-:W-:-:S03]  /*0260*/  ISETP.GE.AND P0, PT, R14, UR4, PT ;  /* 0x000000040e007c0c */ /* 0x000fc6000bf06270 */
[----:B------:R-:W-:-:S04]  /*0270*/  IMAD.WIDE.U32 R42, R0, R51, c[0x0][0x178] ;  /* 0x00005e00002a7625 */ /* 0x000fc800078e0033 */
[CC--:B------:R-:W-:Y:S02]  /*0280*/  IMAD.WIDE.U32 R38, R0.reuse, R51.reuse, c[0x0][0x180] ;  /* 0x0000600000267625 */ /* 0x0c0fe400078e0033 */
[----:B------:R-:W5:Y:S02]  /*0290*/  LDG.E.64 R42, [R42.64] ;  /* 0x000000062a2a7981 */ /* 0x000f64000c1e1b00 */
[----:B------:R-:W-:Y:S02]  /*02a0*/  IMAD.WIDE.U32 R14, R0, R51, c[0x0][0x188] ;  /* 0x00006200000e7625 */ /* 0x000fe400078e0033 */
[----:B------:R-:W5:Y:S04]  /*02b0*/  LDG.E.64 R38, [R38.64] ;  /* 0x0000000626267981 */ /* 0x000f68000c1e1b00 */
[----:B------:R-:W5:Y:S01]  /*02c0*/  LDG.E.64 R14, [R14.64] ;  /* 0x000000060e0e7981 */ /* 0x000f62000c1e1b00 */
[----:B------:R-:W-:Y:S05]  /*02d0*/  @P0 BRA `(.L_x_152) ;  /* 0x0000042000000947 */ /* 0x000fea0003800000 */
[----:B------:R-:W-:Y:S02]  /*02e0*/  IADD3 R12, R0, 0x80, RZ ;  /* 0x00000080000c7810 */ /* 0x000fe40007ffe0ff */
[----:B------:R-:W-:-:S03]  /*02f0*/  IADD3 R13, R50, 0x100, RZ ;  /* 0x00000100320d7810 */ /* 0x000fc60007ffe0ff */
[----:B------:R-:W-:Y:S01]  /*0300*/  IMAD.WIDE.U32 R48, R12, R51, c[0x0][0x178] ;  /* 0x00005e000c307625 */ /* 0x000fe200078e0033 */
[----:B------:R-:W-:-:S03]  /*0310*/  ISETP.GE.AND P0, PT, R13, UR4, PT ;  /* 0x000000040d007c0c */ /* 0x000fc6000bf06270 */
[CC--:B------:R-:W-:Y:S02]  /*0320*/  IMAD.WIDE.U32 R40, R12.reuse, R51.reuse, c[0x0][0x180] ;  /* 0x000060000c287625 */ /* 0x0c0fe400078e0033 */
[----:B------:R-:W5:Y:S02]  /*0330*/  LDG.E.64 R48, [R48.64] ;  /* 0x0000000630307981 */ /* 0x000f64000c1e1b00 */
[----:B------:R-:W-:Y:S02]  /*0340*/  IMAD.WIDE.U32 R12, R12, R51, c[0x0][0x188] ;  /* 0x000062000c0c7625 */ /* 0x000fe400078e0033 */
[----:B------:R-:W5:Y:S04]  /*0350*/  LDG.E.64 R40, [R40.64] ;  /* 0x0000000628287981 */ /* 0x000f68000c1e1b00 */
[----:B------:R-:W5:Y:S01]  /*0360*/  LDG.E.64 R12, [R12.64] ;  /* 0x000000060c0c7981 */ /* 0x000f62000c1e1b00 */
[----:B------:R-:W-:Y:S05]  /*0370*/  @P0 BRA `(.L_x_152) ;  /* 0x0000038000000947 */ /* 0x000fea0003800000 */
[----:B------:R-:W-:Y:S02]  /*0380*/  IADD3 R2, R50, 0x180, RZ ;  /* 0x0000018032027810 */ /* 0x000fe40007ffe0ff */
[----:B------:R-:W-:-:S02]  /*0390*/  IADD3 R46, R0, 0x100, RZ ;  /* 0x00000100002e7810 */ /* 0x000fc40007ffe0ff */
        /* <DEDUP_REMOVED lines=38> */
[----:B------:R-:W-:-:S04]  /*0600*/  IADD3 R24, R50, 0x380, RZ ;  /* 0x0000038032187810 */ /* 0x000fc80007ffe0ff */
[----:B------:R-:W-:-:S13]  /*0610*/  ISETP.GE.AND P0, PT, R24, UR4, PT ;  /* 0x0000000418007c0c */ /* 0x000fda000bf06270 */
[----:B------:R-:W-:-:S05]  /*0620*/  @!P0 IADD3 R24, R0, 0x380, RZ ;  /* 0x0000038000188810 */ /* 0x000fca0007ffe0ff */
[----:B------:R-:W-:Y:S01]  /*0630*/  @!P0 IMAD.WIDE.U32 R52, R24, R51, c[0x0][0x178] ;  /* 0x00005e0018348625 */ /* 0x000fe200078e0033 */
[----:B------:R-:W-:-:S04]  /*0640*/  IADD3 R0, R0, 0x300, RZ ;  /* 0x0000030000007810 */ /* 0x000fc80007ffe0ff */
[----:B------:R0:W5:Y:S01]  /*0650*/  @!P0 LDG.E.64 R34, [R52.64] ;  /* 0x0000000634228981 */ /* 0x000162000c1e1b00 */
[----:B------:R-:W-:-:S04]  /*0660*/  IMAD.WIDE.U32 R28, R0, R51, c[0x0][0x178] ;  /* 0x00005e00001c7625 */ /* 0x000fc800078e0033 */
[-C--:B------:R-:W-:Y:S02]  /*0670*/  IMAD.WIDE.U32 R26, R0, R51.reuse, c[0x0][0x180] ;  /* 0x00006000001a7625 */ /* 0x080fe400078e0033 */
[----:B------:R-:W5:Y:S02]  /*0680*/  LDG.E.64 R28, [R28.64] ;  /* 0x000000061c1c7981 */ /* 0x000f64000c1e1b00 */
[CC--:B0-----:R-:W-:Y:S02]  /*0690*/  @!P0 IMAD.WIDE.U32 R52, R24.reuse, R51.reuse, c[0x0][0x180] ;  /* 0x0000600018348625 */ /* 0x0c1fe400078e0033 */
[----:B------:R-:W5:Y:S02]  /*06a0*/  LDG.E.64 R26, [R26.64] ;  /* 0x000000061a1a7981 */ /* 0x000f64000c1e1b00 */
[-C--:B------:R-:W-:Y:S02]  /*06b0*/  @!P0 IMAD.WIDE.U32 R24, R24, R51.reuse, c[0x0][0x188] ;  /* 0x0000620018188625 */ /* 0x080fe400078e0033 */
[----:B------:R0:W5:Y:S04]  /*06c0*/  @!P0 LDG.E.64 R32, [R52.64] ;  /* 0x0000000634208981 */ /* 0x000168000c1e1b00 */
[----:B------:R1:W5:Y:S02]  /*06d0*/  @!P0 LDG.E.64 R30, [R24.64] ;  /* 0x00000006181e8981 */ /* 0x000364000c1e1b00 */
[----:B-1----:R-:W-:-:S06]  /*06e0*/  IMAD.WIDE.U32 R24, R0, R51, c[0x0][0x188] ;  /* 0x0000620000187625 */ /* 0x002fcc00078e0033 */
[----:B------:R-:W5:Y:S02]  /*06f0*/  LDG.E.64 R24, [R24.64] ;  /* 0x0000000618187981 */ /* 0x000f64000c1e1b00 */
.L_x_152:
[----:B0-----:R-:W-:Y:S05]  /*0700*/  BSYNC B0 ;  /* 0x0000000000007941 */ /* 0x001fea0003800000 */
.L_x_151:
[----:B-----5:R-:W-:Y:S01]  /*0710*/  DMUL R38, R14, R38 ;  /* 0x000000260e267228 */ /* 0x020fe20000000000 */
[----:B------:R-:W-:-:S03]  /*0720*/  IADD3 R52, R50, 0x100, RZ ;  /* 0x0000010032347810 */ /* 0x000fc60007ffe0ff */
[----:B------:R-:W0:-:S04]  /*0730*/  DSETP.GT.AND P0, PT, R42, RZ, PT ;  /* 0x000000ff2a00722a */ /* 0x000e080003f04000 */
[----:B------:R-:W-:Y:S02]  /*0740*/  DSETP.LEU.AND P4, PT, R42, RZ, !P2 ;  /* 0x000000ff2a00722a */ /* 0x000fe4000578b000 */
[----:B0-----:R-:W-:Y:S02]  /*0750*/  FSEL R38, R14, R38, P0 ;  /* 0x000000260e267208 */ /* 0x001fe40000000000 */
[----:B------:R-:W-:Y:S01]  /*0760*/  FSEL R39, R15, R39, P0 ;  /* 0x000000270f277208 */ /* 0x000fe20000000000 */
[----:B------:R0:W1:Y:S01]  /*0770*/  DMUL R14, R14, R42 ;  /* 0x0000002a0e0e7228 */ /* 0x0000620000000000 */
[----:B------:R-:W-:Y:S02]  /*0780*/  FSEL R38, R38, RZ, !P2 ;  /* 0x000000ff26267208 */ /* 0x000fe40005000000 */
[----:B0-----:R-:W-:Y:S01]  /*0790*/  IADD3 R42, R50, 0x80, RZ ;  /* 0x00000080322a7810 */ /* 0x001fe20007ffe0ff */
[----:B------:R-:W-:Y:S01]  /*07a0*/  DMUL R40, R12, R40 ;  /* 0x000000280c287228 */ /* 0x000fe20000000000 */
[----:B------:R-:W-:-:S02]  /*07b0*/  FSEL R39, R39, RZ, !P2 ;  /* 0x000000ff27277208 */ /* 0x000fc40005000000 */
[----:B------:R-:W-:Y:S01]  /*07c0*/  ISETP.GE.AND P1, PT, R42, UR4, PT ;  /* 0x000000042a007c0c */ /* 0x000fe2000bf26270 */
[----:B------:R-:W0:Y:S02]  /*07d0*/  DSETP.GT.AND P0, PT, R48, RZ, PT ;  /* 0x000000ff3000722a */ /* 0x000e240003f04000 */
[----:B-1----:R-:W-:Y:S02]  /*07e0*/  FSEL R14, R14, RZ, P4 ;  /* 0x000000ff0e0e7208 */ /* 0x002fe40002000000 */
[----:B------:R-:W-:Y:S01]  /*07f0*/  DMUL R2, R46, R2 ;  /* 0x000000022e027228 */ /* 0x000fe20000000000 */
[----:B------:R-:W-:Y:S02]  /*0800*/  FSEL R15, R15, RZ, P4 ;  /* 0x000000ff0f0f7208 */ /* 0x000fe40002000000 */
[----:B0-----:R-:W-:Y:S01]  /*0810*/  FSEL R40, R12, R40, P0 ;  /* 0x000000280c287208 */ /* 0x001fe20000000000 */
[----:B------:R-:W0:Y:S01]  /*0820*/  DSETP.GT.AND P6, PT, R10, RZ, PT ;  /* 0x000000ff0a00722a */ /* 0x000e220003fc4000 */
[----:B------:R-:W-:-:S02]  /*0830*/  FSEL R41, R13, R41, P0 ;  /* 0x000000290d297208 */ /* 0x000fc40000000000 */
[----:B------:R-:W-:Y:S01]  /*0840*/  ISETP.GE.AND P0, PT, R52, UR4, PT ;  /* 0x0000000434007c0c */ /* 0x000fe2000bf06270 */
[----:B------:R-:W-:Y:S01]  /*0850*/  DMUL R12, R12, R48 ;  /* 0x000000300c0c7228 */ /* 0x000fe20000000000 */
[----:B------:R-:W-:Y:S02]  /*0860*/  FSEL R40, R40, RZ, !P1 ;  /* 0x000000ff28287208 */ /* 0x000fe40004800000 */
[----:B0-----:R-:W-:Y:S01]  /*0870*/  FSEL R0, R46, R2, P6 ;  /* 0x000000022e007208 */ /* 0x001fe20003000000 */
[----:B------:R0:W1:Y:S01]  /*0880*/  DSETP.LEU.AND P5, PT, R48, RZ, !P1 ;  /* 0x000000ff3000722a */ /* 0x0000620004fab000 */
[----:B------:R-:W-:Y:S02]  /*0890*/  FSEL R2, R47, R3, P6 ;  /* 0x000000032f027208 */ /* 0x000fe40003000000 */
[C---:B------:R-:W-:Y:S01]  /*08a0*/  IADD3 R3, R50.reuse, 0x180, RZ ;  /* 0x0000018032037810 */ /* 0x040fe20007ffe0ff */
[----:B------:R-:W-:Y:S01]  /*08b0*/  DMUL R4, R36, R4 ;  /* 0x0000000424047228 */ /* 0x000fe20000000000 */
[----:B0-----:R-:W-:-:S02]  /*08c0*/  IADD3 R48, R50, 0x300, RZ ;  /* 0x0000030032307810 */ /* 0x001fc40007ffe0ff */
[----:B-1----:R-:W-:Y:S01]  /*08d0*/  FSEL R12, R12, RZ, P5 ;  /* 0x000000ff0c0c7208 */ /* 0x002fe20002800000 */
[----:B------:R-:W0:Y:S01]  /*08e0*/  DSETP.GT.AND P4, PT, R44, RZ, PT ;  /* 0x000000ff2c00722a */ /* 0x000e220003f84000 */
[----:B------:R-:W-:Y:S02]  /*08f0*/  FSEL R13, R13, RZ, P5 ;  /* 0x000000ff0d0d7208 */ /* 0x000fe40002800000 */
[----:B------:R-:W-:Y:S01]  /*0900*/  ISETP.GE.AND P5, PT, R3, UR4, PT ;  /* 0x0000000403007c0c */ /* 0x000fe2000bfa6270 */
[----:B------:R-:W-:Y:S01]  /*0910*/  DMUL R6, R16, R6 ;  /* 0x0000000610067228 */ /* 0x000fe20000000000 */
[----:B------:R-:W-:Y:S02]  /*0920*/  IADD3 R49, R50, 0x380, RZ ;  /* 0x0000038032317810 */ /* 0x000fe40007ffe0ff */
[----:B0-----:R-:W-:Y:S01]  /*0930*/  FSEL R4, R36, R4, P4 ;  /* 0x0000000424047208 */ /* 0x001fe20002000000 */
[----:B------:R-:W0:Y:S01]  /*0940*/  DSETP.GT.AND P6, PT, R18, RZ, PT ;  /* 0x000000ff1200722a */ /* 0x000e220003fc4000 */
[----:B------:R-:W-:-:S02]  /*0950*/  FSEL R5, R37, R5, P4 ;  /* 0x0000000525057208 */ /* 0x000fc40002000000 */
[----:B------:R-:W-:Y:S01]  /*0960*/  FSEL R41, R41, RZ, !P1 ;  /* 0x000000ff29297208 */ /* 0x000fe20004800000 */
[----:B------:R-:W-:Y:S01]  /*0970*/  DMUL R36, R36, R44 ;  /* 0x0000002c24247228 */ /* 0x000fe20000000000 */
[----:B------:R-:W-:Y:S02]  /*0980*/  ISETP.GE.AND P2, PT, R48, UR4, PT ;  /* 0x0000000430007c0c */ /* 0x000fe4000bf46270 */
[----:B0-----:R-:W-:Y:S01]  /*0990*/  FSEL R6, R16, R6, P6 ;  /* 0x0000000610067208 */ /* 0x001fe20003000000 */
[----:B------:R-:W-:Y:S01]  /*09a0*/  DSETP.LEU.AND P3, PT, R10, RZ, !P0 ;  /* 0x000000ff0a00722a */ /* 0x000fe2000476b000 */
[----:B------:R-:W-:Y:S02]  /*09b0*/  FSEL R7, R17, R7, P6 ;  /* 0x0000000711077208 */ /* 0x000fe40003000000 */
[----:B------:R-:W-:Y:S01]  /*09c0*/  ISETP.GE.AND P1, PT, R49, UR4, PT ;  /* 0x0000000431007c0c */ /* 0x000fe2000bf26270 */
[----:B------:R0:W1:Y:S02]  /*09d0*/  DSETP.LEU.AND P6, PT, R44, RZ, !P5 ;  /* 0x000000ff2c00722a */ /* 0x0000640006fcb000 */
[----:B0-----:R-:W-:-:S02]  /*09e0*/  IADD3 R44, R50, 0x200, RZ ;  /* 0x00000200322c7810 */ /* 0x001fc40007ffe0ff */
[----:B------:R-:W0:Y:S01]  /*09f0*/  DMUL R10, R46, R10 ;  /* 0x0000000a2e0a7228 */ /* 0x000e220000000000 */
[----:B------:R-:W-:Y:S02]  /*0a00*/  IADD3 R45, R50, 0x280, RZ ;  /* 0x00000280322d7810 */ /* 0x000fe40007ffe0ff */
[----:B-1----:R-:W-:Y:S01]  /*0a10*/  FSEL R36, R36, RZ, P6 ;  /* 0x000000ff24247208 */ /* 0x002fe20003000000 */
[----:B------:R-:W-:Y:S01]  /*0a20*/  DMUL R8, R20, R8 ;  /* 0x0000000814087228 */ /* 0x000fe20000000000 */
[----:B------:R-:W-:Y:S02]  /*0a30*/  FSEL R37, R37, RZ, P6 ;  /* 0x000000ff25257208 */ /* 0x000fe40003000000 */
[----:B------:R-:W-:Y:S01]  /*0a40*/  ISETP.GE.AND P6, PT, R50, UR4, PT ;  /* 0x0000000432007c0c */ /* 0x000fe2000bfc6270 */
[----:B------:R-:W1:Y:S02]  /*0a50*/  DSETP.GT.AND P4, PT, R22, RZ, PT ;  /* 0x000000ff1600722a */ /* 0x000e640003f84000 */
[----:B0-----:R-:W-:-:S02]  /*0a60*/  FSEL R10, R10, RZ, P3 ;  /* 0x000000ff0a0a7208 */ /* 0x001fc40001800000 */
[----:B------:R-:W-:Y:S02]  /*0a70*/  FSEL R11, R11, RZ, P3 ;  /* 0x000000ff0b0b7208 */ /* 0x000fe40001800000 */
[----:B-1----:R-:W-:Y:S02]  /*0a80*/  FSEL R8, R20, R8, P4 ;  /* 0x0000000814087208 */ /* 0x002fe40002000000 */
[----:B------:R-:W-:Y:S02]  /*0a90*/  FSEL R9, R21, R9, P4 ;  /* 0x0000000915097208 */ /* 0x000fe40002000000 */
[----:B------:R-:W-:Y:S02]  /*0aa0*/  ISETP.GE.AND P4, PT, R44, UR4, PT ;  /* 0x000000042c007c0c */ /* 0x000fe4000bf86270 */
[----:B------:R-:W-:Y:S01]  /*0ab0*/  ISETP.GE.AND P3, PT, R45, UR4, PT ;  /* 0x000000042d007c0c */ /* 0x000fe2000bf66270 */
[----:B------:R-:W-:-:S12]  /*0ac0*/  @P6 EXIT ;  /* 0x000000000000694d */ /* 0x000fd80003800000 */
[----:B------:R-:W-:Y:S01]  /*0ad0*/  IMAD.U32 R43, RZ, RZ, UR8 ;  /* 0x00000008ff2b7e24 */ /* 0x000fe2000f8e00ff */
[----:B------:R-:W-:Y:S01]  /*0ae0*/  ISETP.GE.AND P6, PT, R42, UR4, PT ;  /* 0x000000042a007c0c */ /* 0x000fe2000bfc6270 */
[----:B------:R-:W-:-:S02]  /*0af0*/  IMAD.MOV.U32 R51, RZ, RZ, 0x8 ;  /* 0x00000008ff337424 */ /* 0x000fc400078e00ff */
[----:B------:R-:W-:-:S04]  /*0b00*/  IMAD R50, R43, 0x400, R50 ;  /* 0x000004002b327824 */ /* 0x000fc800078e0232 */
[----:B------:R-:W-:-:S04]  /*0b10*/  IMAD.WIDE.U32 R42, R50, R51, c[0x0][0x168] ;  /* 0x00005a00322a7625 */ /* 0x000fc800078e0033 */
[----:B------:R-:W-:Y:S01]  /*0b20*/  IMAD.WIDE.U32 R46, R50, R51, c[0x0][0x170] ;  /* 0x00005c00322e7625 */ /* 0x000fe200078e0033 */
[----:B------:R0:W-:Y:S04]  /*0b30*/  STG.E.64 [R42.64], R38 ;  /* 0x000000262a007986 */ /* 0x0001e8000c101b06 */
[----:B------:R0:W-:Y:S01]  /*0b40*/  STG.E.64 [R46.64], R14 ;  /* 0x0000000e2e007986 */ /* 0x0001e2000c101b06 */
[----:B------:R-:W-:Y:S05]  /*0b50*/  @P6 EXIT ;  /* 0x000000000000694d */ /* 0x000fea0003800000 */
[----:B------:R-:W-:Y:S01]  /*0b60*/  ISETP.GE.AND P6, PT, R52, UR4, PT ;  /* 0x0000000434007c0c */ /* 0x000fe2000bfc6270 */
[----:B------:R1:W2:Y:S01]  /*0b70*/  DMUL R16, R16, R18 ;  /* 0x0000001210107228 */ /* 0x0002a20000000000 */
[----:B0-----:R-:W-:-:S03]  /*0b80*/  IADD3 R38, R50, 0x80, RZ ;  /* 0x0000008032267810 */ /* 0x001fc60007ffe0ff */
[----:B------:R1:W0:Y:S02]  /*0b90*/  DMUL R26, R24, R26 ;  /* 0x0000001a181a7228 */ /* 0x0002240000000000 */
[----:B------:R-:W-:-:S04]  /*0ba0*/  IMAD.WIDE.U32 R14, R38, R51, c[0x0][0x168] ;  /* 0x00005a00260e7625 */ /* 0x000fc800078e0033 */
[----:B------:R-:W-:Y:S01]  /*0bb0*/  IMAD.WIDE.U32 R38, R38, R51, c[0x0][0x170] ;  /* 0x00005c0026267625 */ /* 0x000fe200078e0033 */
[----:B------:R1:W-:Y:S04]  /*0bc0*/  STG.E.64 [R14.64], R40 ;  /* 0x000000280e007986 */ /* 0x0003e8000c101b06 */
[----:B------:R1:W-:Y:S01]  /*0bd0*/  STG.E.64 [R38.64], R12 ;  /* 0x0000000c26007986 */ /* 0x0003e2000c101b06 */
[----:B------:R-:W-:Y:S05]  /*0be0*/  @P6 EXIT ;  /* 0x000000000000694d */ /* 0x000fea0003800000 */
[----:B0-2---:R-:W0:Y:S01]  /*0bf0*/  DSETP.LEU.AND P6, PT, R18, RZ, !P4 ;  /* 0x000000ff1200722a */ /* 0x005e2200067cb000 */
[----:B-1----:R-:W-:Y:S02]  /*0c00*/  FSEL R13, R2, RZ, !P0 ;  /* 0x000000ff020d7208 */ /* 0x002fe40004000000 */
[----:B------:R-:W-:Y:S02]  /*0c10*/  IADD3 R14, R50, 0x100, RZ ;  /* 0x00000100320e7810 */ /* 0x000fe40007ffe0ff */
[----:B------:R-:W-:Y:S01]  /*0c20*/  FSEL R12, R0, RZ, !P0 ;  /* 0x000000ff000c7208 */ /* 0x000fe20004000000 */
[----:B------:R-:W1:Y:S01]  /*0c30*/  DSETP.GT.AND P0, PT, R28, RZ, PT ;  /* 0x000000ff1c00722a */ /* 0x000e620003f04000 */
[----:B0-----:R-:W-:Y:S01]  /*0c40*/  P2R R2, PR, RZ, 0x40 ;  /* 0x00000040ff027803 */ /* 0x001fe20000000000 */
[----:B------:R-:W-:Y:S01]  /*0c50*/  IMAD.WIDE.U32 R38, R14, R51, c[0x0][0x168] ;  /* 0x00005a000e267625 */ /* 0x000fe200078e0033 */
[----:B------:R-:W-:-:S03]  /*0c60*/  ISETP.GE.AND P6, PT, R3, UR4, PT ;  /* 0x0000000403007c0c */ /* 0x000fc6000bfc6270 */
[----:B------:R-:W-:Y:S01]  /*0c70*/  IMAD.WIDE.U32 R14, R14, R51, c[0x0][0x170] ;  /* 0x00005c000e0e7625 */ /* 0x000fe200078e0033 */
[----:B------:R0:W-:Y:S01]  /*0c80*/  STG.E.64 [R38.64], R12 ;  /* 0x0000000c26007986 */ /* 0x0001e2000c101b06 */
[----:B-1----:R-:W-:-:S03]  /*0c90*/  FSEL R0, R24, R26, P0 ;  /* 0x0000001a18007208 */ /* 0x002fc60000000000 */
[----:B------:R0:W-:Y:S05]  /*0ca0*/  STG.E.64 [R14.64], R10 ;  /* 0x0000000a0e007986 */ /* 0x0001ea000c101b06 */
[----:B------:R-:W-:Y:S05]  /*0cb0*/  @P6 EXIT ;  /* 0x000000000000694d */ /* 0x000fea0003800000 */
[----:B0-----:R-:W-:Y:S01]  /*0cc0*/  FSEL R10, R4, RZ, !P5 ;  /* 0x000000ff040a7208 */ /* 0x001fe20006800000 */
[----:B------:R0:W1:Y:S01]  /*0cd0*/  DMUL R20, R20, R22 ;  /* 0x0000001614147228 */ /* 0x0000620000000000 */
[----:B------:R-:W-:Y:S02]  /*0ce0*/  FSEL R11, R5, RZ, !P5 ;  /* 0x000000ff050b7208 */ /* 0x000fe40006800000 */
[----:B------:R-:W-:Y:S02]  /*0cf0*/  ISETP.GE.AND P5, PT, R44, UR4, PT ;  /* 0x000000042c007c0c */ /* 0x000fe4000bfa6270 */
[----:B------:R-:W-:-:S02]  /*0d00*/  IADD3 R12, R50, 0x180, RZ ;  /* 0x00000180320c7810 */ /* 0x000fc40007ffe0ff */
[----:B------:R-:W-:Y:S02]  /*0d10*/  ISETP.NE.AND P6, PT, R2, RZ, PT ;  /* 0x000000ff0200720c */ /* 0x000fe40003fc5270 */
[----:B------:R-:W-:Y:S01]  /*0d20*/  FSEL R26, R25, R27, P0 ;  /* 0x0000001b191a7208 */ /* 0x000fe20000000000 */
[----:B------:R-:W-:Y:S01]  /*0d30*/  IMAD.WIDE.U32 R2, R12, R51, c[0x0][0x168] ;  /* 0x00005a000c027625 */ /* 0x000fe200078e0033 */
[----:B------:R0:W2:-:S03]  /*0d40*/  DSETP.LEU.AND P0, PT, R22, RZ, !P3 ;  /* 0x000000ff1600722a */ /* 0x0000860005f0b000 */
[----:B------:R-:W-:Y:S01]  /*0d50*/  IMAD.WIDE.U32 R4, R12, R51, c[0x0][0x170] ;  /* 0x00005c000c047625 */ /* 0x000fe200078e0033 */
[----:B------:R0:W-:Y:S01]  /*0d60*/  STG.E.64 [R2.64], R10 ;  /* 0x0000000a02007986 */ /* 0x0001e2000c101b06 */
[----:B------:R0:W3:Y:S01]  /*0d70*/  DMUL R24, R24, R28 ;  /* 0x0000001c18187228 */ /* 0x0000e20000000000 */
[----:B------:R-:W-:Y:S02]  /*0d80*/  FSEL R12, R16, RZ, P6 ;  /* 0x000000ff100c7208 */ /* 0x000fe40003000000 */
[----:B------:R0:W-:Y:S01]  /*0d90*/  STG.E.64 [R4.64], R36 ;  /* 0x0000002404007986 */ /* 0x0001e2000c101b06 */
[----:B------:R-:W-:Y:S07]  /*0da0*/  @P5 EXIT ;  /* 0x000000000000594d */ /* 0x000fee0003800000 */
[----:B-123--:R-:W-:Y:S01]  /*0db0*/  FSEL R13, R17, RZ, P6 ;  /* 0x000000ff110d7208 */ /* 0x00efe20003000000 */
[----:B------:R1:W2:Y:S01]  /*0dc0*/  DSETP.LEU.AND P5, PT, R28, RZ, !P2 ;  /* 0x000000ff1c00722a */ /* 0x0002a200057ab000 */
[----:B------:R-:W-:Y:S02]  /*0dd0*/  ISETP.GE.AND P6, PT, R45, UR4, PT ;  /* 0x000000042d007c0c */ /* 0x000fe4000bfc6270 */
[----:B0-----:R-:W-:Y:S01]  /*0de0*/  IADD3 R4, R50, 0x200, RZ ;  /* 0x0000020032047810 */ /* 0x001fe20007ffe0ff */
[----:B------:R1:W0:Y:S01]  /*0df0*/  DMUL R32, R30, R32 ;  /* 0x000000201e207228 */ /* 0x0002220000000000 */
[----:B------:R-:W-:-:S02]  /*0e00*/  FSEL R6, R6, RZ, !P4 ;  /* 0x000000ff06067208 */ /* 0x000fc40006000000 */
[----:B------:R-:W-:Y:S01]  /*0e10*/  FSEL R7, R7, RZ, !P4 ;  /* 0x000000ff07077208 */ /* 0x000fe20006000000 */
[-C--:B------:R-:W-:Y:S01]  /*0e20*/  IMAD.WIDE.U32 R2, R4, R51.reuse, c[0x0][0x168] ;  /* 0x00005a0004027625 */ /* 0x080fe200078e0033 */
[----:B------:R1:W3:Y:S01]  /*0e30*/  DSETP.GT.AND P4, PT, R34, RZ, PT ;  /* 0x000000ff2200722a */ /* 0x0002e20003f84000 */
[----:B------:R-:W-:Y:S02]  /*0e40*/  FSEL R10, R20, RZ, P0 ;  /* 0x000000ff140a7208 */ /* 0x000fe40000000000 */
[----:B------:R-:W-:Y:S01]  /*0e50*/  IMAD.WIDE.U32 R4, R4, R51, c[0x0][0x170] ;  /* 0x00005c0004047625 */ /* 0x000fe200078e0033 */
[----:B------:R1:W-:Y:S04]  /*0e60*/  STG.E.64 [R2.64], R6 ;  /* 0x0000000602007986 */ /* 0x0003e8000c101b06 */
[----:B------:R1:W-:Y:S01]  /*0e70*/  STG.E.64 [R4.64], R12 ;  /* 0x0000000c04007986 */ /* 0x0003e2000c101b06 */
[----:B------:R-:W-:Y:S05]  /*0e80*/  @P6 EXIT ;  /* 0x000000000000694d */ /* 0x000fea0003800000 */
[----:B0-23--:R-:W-:Y:S02]  /*0e90*/  FSEL R11, R21, RZ, P0 ;  /* 0x000000ff150b7208 */ /* 0x00dfe40000000000 */
[----:B------:R-:W-:-:S02]  /*0ea0*/  ISETP.GE.AND P0, PT, R48, UR4, PT ;  /* 0x0000000430007c0c */ /* 0x000fc4000bf06270 */
[----:B-1----:R-:W-:Y:S02]  /*0eb0*/  IADD3 R4, R50, 0x280, RZ ;  /* 0x0000028032047810 */ /* 0x002fe40007ffe0ff */
[----:B------:R-:W-:Y:S02]  /*0ec0*/  FSEL R8, R8, RZ, !P3 ;  /* 0x000000ff08087208 */ /* 0x000fe40005800000 */
[----:B------:R-:W-:Y:S01]  /*0ed0*/  FSEL R9, R9, RZ, !P3 ;  /* 0x000000ff09097208 */ /* 0x000fe20005800000 */
[----:B------:R-:W-:Y:S01]  /*0ee0*/  IMAD.WIDE.U32 R2, R4, R51, c[0x0][0x168] ;  /* 0x00005a0004027625 */ /* 0x000fe200078e0033 */
[----:B------:R-:W-:Y:S02]  /*0ef0*/  FSEL R14, R30, R32, P4 ;  /* 0x000000201e0e7208 */ /* 0x000fe40002000000 */
[----:B------:R-:W-:Y:S01]  /*0f00*/  FSEL R32, R31, R33, P4 ;  /* 0x000000211f207208 */ /* 0x000fe20002000000 */
[----:B------:R-:W-:Y:S01]  /*0f10*/  IMAD.WIDE.U32 R4, R4, R51, c[0x0][0x170] ;  /* 0x00005c0004047625 */ /* 0x000fe200078e0033 */
[----:B------:R0:W-:Y:S01]  /*0f20*/  STG.E.64 [R2.64], R8 ;  /* 0x0000000802007986 */ /* 0x0001e2000c101b06 */
[----:B------:R-:W-:-:S03]  /*0f30*/  FSEL R12, R24, RZ, P5 ;  /* 0x000000ff180c7208 */ /* 0x000fc60002800000 */
[----:B------:R0:W-:Y:S01]  /*0f40*/  STG.E.64 [R4.64], R10 ;  /* 0x0000000a04007986 */ /* 0x0001e2000c101b06 */
[----:B------:R-:W-:Y:S05]  /*0f50*/  @P0 EXIT ;  /* 0x000000000000094d */ /* 0x000fea0003800000 */
[----:B------:R-:W-:Y:S01]  /*0f60*/  FSEL R6, R0, RZ, !P2 ;  /* 0x000000ff00067208 */ /* 0x000fe20005000000 */
[----:B------:R1:W2:Y:S01]  /*0f70*/  DMUL R30, R30, R34 ;  /* 0x000000221e1e7228 */ /* 0x0002a20000000000 */
[----:B------:R-:W-:Y:S02]  /*0f80*/  FSEL R7, R26, RZ, !P2 ;  /* 0x000000ff1a077208 */ /* 0x000fe40005000000 */
[----:B------:R-:W-:Y:S01]  /*0f90*/  ISETP.GE.AND P2, PT, R49, UR4, PT ;  /* 0x0000000431007c0c */ /* 0x000fe2000bf46270 */
[----:B------:R1:W3:Y:S01]  /*0fa0*/  DSETP.LEU.AND P0, PT, R34, RZ, !P1 ;  /* 0x000000ff2200722a */ /* 0x0002e20004f0b000 */
[----:B0-----:R-:W-:Y:S02]  /*0fb0*/  IADD3 R4, R50, 0x300, RZ ;  /* 0x0000030032047810 */ /* 0x001fe40007ffe0ff */
[----:B------:R-:W-:-:S03]  /*0fc0*/  FSEL R13, R25, RZ, P5 ;  /* 0x000000ff190d7208 */ /* 0x000fc60002800000 */
[----:B------:R-:W-:-:S04]  /*0fd0*/  IMAD.WIDE.U32 R2, R4, R51, c[0x0][0x168] ;  /* 0x00005a0004027625 */ /* 0x000fc800078e0033 */
[----:B------:R-:W-:Y:S01]  /*0fe0*/  IMAD.WIDE.U32 R4, R4, R51, c[0x0][0x170] ;  /* 0x00005c0004047625 */ /* 0x000fe200078e0033 */
[----:B------:R1:W-:Y:S04]  /*0ff0*/  STG.E.64 [R2.64], R6 ;  /* 0x0000000602007986 */ /* 0x0003e8000c101b06 */
[----:B------:R1:W-:Y:S01]  /*1000*/  STG.E.64 [R4.64], R12 ;  /* 0x0000000c04007986 */ /* 0x0003e2000c101b06 */
[----:B------:R-:W-:Y:S05]  /*1010*/  @P2 EXIT ;  /* 0x000000000000294d */ /* 0x000fea0003800000 */
[----:B-123--:R-:W-:Y:S02]  /*1020*/  IADD3 R4, R50, 0x380, RZ ;  /* 0x0000038032047810 */ /* 0x00efe40007ffe0ff */
[----:B------:R-:W-:Y:S02]  /*1030*/  FSEL R6, R14, RZ, !P1 ;  /* 0x000000ff0e067208 */ /* 0x000fe40004800000 */
[----:B------:R-:W-:Y:S01]  /*1040*/  FSEL R7, R32, RZ, !P1 ;  /* 0x000000ff20077208 */ /* 0x000fe20004800000 */
[----:B------:R-:W-:Y:S01]  /*1050*/  IMAD.WIDE.U32 R2, R4, R51, c[0x0][0x168] ;  /* 0x00005a0004027625 */ /* 0x000fe200078e0033 */
[----:B------:R-:W-:-:S02]  /*1060*/  FSEL R8, R30, RZ, P0 ;  /* 0x000000ff1e087208 */ /* 0x000fc40000000000 */
[----:B------:R-:W-:Y:S01]  /*1070*/  FSEL R9, R31, RZ, P0 ;  /* 0x000000ff1f097208 */ /* 0x000fe20000000000 */
[----:B------:R-:W-:Y:S01]  /*1080*/  IMAD.WIDE.U32 R4, R4, R51, c[0x0][0x170] ;  /* 0x00005c0004047625 */ /* 0x000fe200078e0033 */
[----:B------:R-:W-:Y:S04]  /*1090*/  STG.E.64 [R2.64], R6 ;  /* 0x0000000602007986 */ /* 0x000fe8000c101b06 */
[----:B------:R-:W-:Y:S01]  /*10a0*/  STG.E.64 [R4.64], R8 ;  /* 0x0000000804007986 */ /* 0x000fe2000c101b06 */
[----:B------:R-:W-:Y:S05]  /*10b0*/  EXIT ;  /* 0x000000000000794d */ /* 0x000fea0003800000 */
.L_x_153:
        /* <DEDUP_REMOVED lines=12> */
.L_x_3372:


//--------------------- .text._ZN2at6native18elementwise_kernelILi128ELi4EZNS0_15gpu_kernel_implIZZZNS0_12prelu_kernelERNS_14TensorIteratorEENKUlvE_clEvENKUlvE2_clEvEUlN3c104HalfES8_E_EEvRNS_18TensorIteratorBaseERKT_EUliE_EEviT1_ --------------------------
	.section	.text._ZN2at6native18elementwise_kernelILi128ELi4EZNS0_15gpu_kernel_implIZZZNS0_12prelu_kernelERNS_14TensorIteratorEENKUlvE_clEvENKUlvE2_clEvEUlN3c104HalfES8_E_EEvRNS_18TensorIteratorBaseERKT_EUliE_EEviT1_,"ax",@progbits
	.sectioninfo	@"SHI_REGISTERS=26"
	.align	128
        .global         _ZN2at6native18elementwise_kernelILi128ELi4EZNS0_15gpu_kernel_implIZZZNS0_12prelu_kernelERNS_14TensorIteratorEENKUlvE_clEvENKUlvE2_clEvEUlN3c104HalfES8_E_EEvRNS_18TensorIteratorBaseERKT_EUliE_EEviT1_
        .type           _ZN2at6native18elementwise_kernelILi128ELi4EZNS0_15gpu_kernel_implIZZZNS0_12prelu_kernelERNS_14TensorIteratorEENKUlvE_clEvENKUlvE2_clEvEUlN3c104HalfES8_E_EEvRNS_18TensorIteratorBaseERKT_EUliE_EEviT1_,@function
        .size           _ZN2at6native18elementwise_kernelILi128ELi4EZNS0_15gpu_kernel_implIZZZNS0_12prelu_kernelERNS_14TensorIteratorEENKUlvE_clEvENKUlvE2_clEvEUlN3c104HalfES8_E_EEvRNS_18TensorIteratorBaseERKT_EUliE_EEviT1_,(.L_x_3373 - _ZN2at6native18elementwise_kernelILi128ELi4EZNS0_15gpu_kernel_implIZZZNS0_12prelu_kernelERNS_14TensorIteratorEENKUlvE_clEvENKUlvE2_clEvEUlN3c104HalfES8_E_EEvRNS_18TensorIteratorBaseERKT_EUliE_EEviT1_)
        .other          _ZN2at6native18elementwise_kernelILi128ELi4EZNS0_15gpu_kernel_implIZZZNS0_12prelu_kernelERNS_14TensorIteratorEENKUlvE_clEvENKUlvE2_clEvEUlN3c104HalfES8_E_EEvRNS_18TensorIteratorBaseERKT_EUliE_EEviT1_,@"STO_CUDA_ENTRY STV_DEFAULT"
_ZN2at6native18elementwise_kernelILi128ELi4EZNS0_15gpu_kernel_implIZZZNS0_12prelu_kernelERNS_14TensorIteratorEENKUlvE_clEvENKUlvE2_clEvEUlN3c104HalfES8_E_EEvRNS_18TensorIteratorBaseERKT_EUliE_EEviT1_:
.text._ZN2at6native18elementwise_kernelILi128ELi4EZNS0_15gpu_kernel_implIZZZNS0_12prelu_kernelERNS_14TensorIteratorEENKUlvE_clEvENKUlvE2_clEvEUlN3c104HalfES8_E_EEvRNS_18TensorIteratorBaseERKT_EUliE_EEviT1_:
[----:B------:R-:W-:Y:S02]  /*0000*/  IMAD.MOV.U32 R1, RZ, RZ, c[0x0][0x28] ;  /* 0x00000a00ff017624 */ /* 0x000fe400078e00ff */
[----:B------:R-:W0:Y:S01]  /*0010*/  S2R R19, SR_CTAID.X ;  /* 0x0000000000137919 */ /* 0x000e220000002500 */
[----:B------:R-:W-:Y:S01]  /*0020*/  ULDC.64 UR36, c[0x0][0x118] ;  /* 0x0000460000247ab9 */ /* 0x000fe20000000a00 */
[----:B------:R-:W-:Y:S02]  /*0030*/  BSSY B6, `(.L_x_154) ;  /* 0x0000403000067945 */ /* 0x000fe40003800000 */
[----:B------:R-:W0:Y:S02]  /*0040*/  S2R R18, SR_TID.X ;  /* 0x0000000000127919 */ /* 0x000e240000002100 */
[----:B0-----:R-:W-:-:S05]  /*0050*/  IMAD R23, R19, 0x200, R18 ;  /* 0x0000020013177824 */ /* 0x001fca00078e0212 */
[----:B------:R-:W-:-:S13]  /*0060*/  ISETP.GE.AND P0, PT, R23, c[0x0][0x160], PT ;  /* 0x0000580017007a0c */ /* 0x000fda0003f06270 */
[----:B------:R-:W-:Y:S05]  /*0070*/  @P0 BRA `(.L_x_155) ;  /* 0x00003fe000000947 */ /* 0x000fea0003800000 */
[----:B------:R-:W-:Y:S01]  /*0080*/  ISETP.NE.AND P0, PT, RZ, c[0x0][0x168], PT ;  /* 0x00005a00ff007a0c */ /* 0x000fe20003f05270 */
[----:B------:R-:W-:Y:S02]  /*0090*/  IMAD.MOV.U32 R22, RZ, RZ, RZ ;  /* 0x000000ffff167224 */ /* 0x000fe400078e00ff */
[----:B------:R-:W-:Y:S02]  /*00a0*/  IMAD.MOV.U32 R0, RZ, RZ, RZ ;  /* 0x000000ffff007224 */ /* 0x000fe400078e00ff */
[----:B------:R-:W-:-:S08]  /*00b0*/  IMAD.MOV.U32 R16, RZ, RZ, RZ ;  /* 0x000000ffff107224 */ /* 0x000fd000078e00ff */
[----:B------:R-:W-:Y:S05]  /*00c0*/  @!P0 BRA `(.L_x_156) ;  /* 0x00000fa000008947 */ /* 0x000fea0003800000 */
[----:B------:R-:W-:Y:S02]  /*00d0*/  IMAD.MOV.U32 R22, RZ, RZ, RZ ;  /* 0x000000ffff167224 */ /* 0x000fe400078e00ff */
[----:B------:R-:W-:Y:S02]  /*00e0*/  IMAD.MOV.U32 R6, RZ, RZ, c[0x0][0x168] ;  /* 0x00005a00ff067624 */ /* 0x000fe400078e00ff */
[----:B------:R-:W-:-:S03]  /*00f0*/  IMAD.HI.U32 R4, R23, c[0x0][0x170], R22 ;  /* 0x00005c0017047a27 */ /* 0x000fc600078e0016 */
[----:B------:R-:W-:Y:S02]  /*0100*/  ISETP.NE.AND P0, PT, R6, 0x1, PT ;  /* 0x000000010600780c */ /* 0x000fe40003f05270 */
[----:B------:R-:W-:-:S05]  /*0110*/  SHF.R.U32.HI R5, RZ, c[0x0][0x174], R4 ;  /* 0x00005d00ff057a19 */ /* 0x000fca0000011604 */
[----:B------:R-:W-:-:S04]  /*0120*/  IMAD.MOV R0, RZ, RZ, -R5 ;  /* 0x000000ffff007224 */ /* 0x000fc800078e0a05 */
[----:B------:R-:W-:-:S04]  /*0130*/  IMAD R23, R0, c[0x0][0x16c], R23 ;  /* 0x00005b0000177a24 */ /* 0x000fc800078e0217 */
[C---:B------:R-:W-:Y:S02]  /*0140*/  IMAD R16, R23.reuse, c[0x0][0x298], RZ ;  /* 0x0000a60017107a24 */ /* 0x040fe400078e02ff */
[C---:B------:R-:W-:Y:S02]  /*0150*/  IMAD R0, R23.reuse, c[0x0][0x29c], RZ ;  /* 0x0000a70017007a24 */ /* 0x040fe400078e02ff */
[----:B------:R-:W-:Y:S01]  /*0160*/  IMAD R22, R23, c[0x0][0x2a0], RZ ;  /* 0x0000a80017167a24 */ /* 0x000fe200078e02ff */
[----:B------:R-:W-:Y:S05]  /*0170*/  @!P0 BRA `(.L_x_156) ;  /* 0x00000ef000008947 */ /* 0x000fea0003800000 */
[----:B------:R-:W-:Y:S01]  /*0180*/  IMAD.MOV.U32 R4, RZ, RZ, RZ ;  /* 0x000000ffff047224 */ /* 0x000fe200078e00ff */
[----:B------:R-:W-:-:S03]  /*0190*/  ISETP.NE.AND P0, PT, R6, 0x2, PT ;  /* 0x000000020600780c */ /* 0x000fc60003f05270 */
[----:B------:R-:W-:-:S05]  /*01a0*/  IMAD.HI.U32 R2, R5, c[0x0][0x17c], R4 ;  /* 0x00005f0005027a27 */ /* 0x000fca00078e0004 */
[----:B------:R-:W-:-:S05]  /*01b0*/  SHF.R.U32.HI R3, RZ, c[0x0][0x180], R2 ;  /* 0x00006000ff037a19 */ /* 0x000fca0000011602 */
[----:B------:R-:W-:-:S04]  /*01c0*/  IMAD.MOV R4, RZ, RZ, -R3 ;  /* 0x000000ffff047224 */ /* 0x000fc800078e0a03 */
[----:B------:R-:W-:-:S04]  /*01d0*/  IMAD R5, R4, c[0x0][0x178], R5 ;  /* 0x00005e0004057a24 */ /* 0x000fc800078e0205 */
[C---:B------:R-:W-:Y:S02]  /*01e0*/  IMAD R22, R5.reuse, c[0x0][0x2ac], RZ ;  /* 0x0000ab0005167a24 */ /* 0x040fe400078e02ff */
[C---:B------:R-:W-:Y:S02]  /*01f0*/  IMAD R16, R5.reuse, c[0x0][0x2a4], R16 ;  /* 0x0000a90005107a24 */ /* 0x040fe400078e0210 */
[----:B------:R-:W-:Y:S02]  /*0200*/  IMAD R0, R5, c[0x0][0x2a8], R0 ;  /* 0x0000aa0005007a24 */ /* 0x000fe400078e0200 */
[----:B------:R-:W-:Y:S01]  /*0210*/  IMAD R22, R23, c[0x0][0x2a0], R22 ;  /* 0x0000a80017167a24 */ /* 0x000fe200078e0216 */
[----:B------:R-:W-:Y:S05]  /*0220*/  @!P0 BRA `(.L_x_156) ;  /* 0x00000e4000008947 */ /* 0x000fea0003800000 */
[----:B------:R-:W-:Y:S01]  /*0230*/  IMAD.MOV.U32 R2, RZ, RZ, RZ ;  /* 0x000000ffff027224 */ /* 0x000fe200078e00ff */
[----:B------:R-:W-:-:S03]  /*0240*/  ISETP.NE.AND P0, PT, R6, 0x3, PT ;  /* 0x000000030600780c */ /* 0x000fc60003f05270 */
[----:B------:R-:W-:-:S05]  /*0250*/  IMAD.HI.U32 R4, R3, c[0x0][0x188], R2 ;  /* 0x0000620003047a27 */ /* 0x000fca00078e0002 */
[----:B------:R-:W-:-:S05]  /*0260*/  SHF.R.U32.HI R5, RZ, c[0x0][0x18c], R4 ;  /* 0x00006300ff057a19 */ /* 0x000fca0000011604 */
[----:B------:R-:W-:-:S04]  /*0270*/  IMAD.MOV R2, RZ, RZ, -R5 ;  /* 0x000000ffff027224 */ /* 0x000fc800078e0a05 */
[----:B------:R-:W-:-:S04]  /*0280*/  IMAD R3, R2, c[0x0][0x184], R3 ;  /* 0x0000610002037a24 */ /* 0x000fc800078e0203 */
[C---:B------:R-:W-:Y:S02]  /*0290*/  IMAD R16, R3.reuse, c[0x0][0x2b0], R16 ;  /* 0x0000ac0003107a24 */ /* 0x040fe400078e0210 */
[C---:B------:R-:W-:Y:S02]  /*02a0*/  IMAD R0, R3.reuse, c[0x0][0x2b4], R0 ;  /* 0x0000ad0003007a24 */ /* 0x040fe400078e0200 */
        /* <DEDUP_REMOVED lines=212> */
[----:B------:R-:W-:-:S04]  /*0ff0*/  IMAD.MOV.U32 R2, RZ, RZ, RZ ;  /* 0x000000ffff027224 */ /* 0x000fc800078e00ff */
[----:B------:R-:W-:-:S05]  /*1000*/  IMAD.HI.U32 R2, R3, c[0x0][0x290], R2 ;  /* 0x0000a40003027a27 */ /* 0x000fca00078e0002 */
[----:B------:R-:W-:-:S05]  /*1010*/  SHF.R.U32.HI R2, RZ, c[0x0][0x294], R2 ;  /* 0x0000a500ff027a19 */ /* 0x000fca0000011602 */
[----:B------:R-:W-:-:S04]  /*1020*/  IMAD.MOV R2, RZ, RZ, -R2 ;  /* 0x000000ffff027224 */ /* 0x000fc800078e0a02 */
[----:B------:R-:W-:-:S04]  /*1030*/  IMAD R3, R2, c[0x0][0x28c], R3 ;  /* 0x0000a30002037a24 */ /* 0x000fc800078e0203 */
[C---:B------:R-:W-:Y:S02]  /*1040*/  IMAD R16, R3.reuse, c[0x0][0x3b8], R16 ;  /* 0x0000ee0003107a24 */ /* 0x040fe400078e0210 */
[C---:B------:R-:W-:Y:S02]  /*1050*/  IMAD R0, R3.reuse, c[0x0][0x3bc], R0 ;  /* 0x0000ef0003007a24 */ /* 0x040fe400078e0200 */
[----:B------:R-:W-:Y:S02]  /*1060*/  IMAD R22, R3, c[0x0][0x3c0], R22 ;  /* 0x0000f00003167a24 */ /* 0x000fe400078e0216 */
.L_x_156:
[----:B------:R-:W0:Y:S01]  /*1070*/  LDC.U8 R5, c[0x0][0x3e2] ;  /* 0x0000f880ff057b82 */ /* 0x000e220000000000 */
[----:B------:R-:W-:Y:S02]  /*1080*/  IADD3 R16, P1, R16, c[0x0][0x3c8], RZ ;  /* 0x0000f20010107a10 */ /* 0x000fe40007f3e0ff */
[----:B------:R-:W-:-:S03]  /*1090*/  IADD3 R2, P2, R0, c[0x0][0x3d0], RZ ;  /* 0x0000f40000027a10 */ /* 0x000fc60007f5e0ff */
[----:B------:R-:W-:Y:S02]  /*10a0*/  IMAD.X R17, RZ, RZ, c[0x0][0x3cc], P1 ;  /* 0x0000f300ff117624 */ /* 0x000fe400008e06ff */
[----:B------:R-:W-:Y:S01]  /*10b0*/  IMAD.X R3, RZ, RZ, c[0x0][0x3d4], P2 ;  /* 0x0000f500ff037624 */ /* 0x000fe200010e06ff */
[----:B0-----:R-:W-:-:S04]  /*10c0*/  PRMT R4, R5, 0x9910, RZ ;  /* 0x0000991005047816 */ /* 0x001fc800000000ff */
[----:B------:R-:W-:-:S13]  /*10d0*/  ISETP.GT.AND P0, PT, R4, 0x9, PT ;  /* 0x000000090400780c */ /* 0x000fda0003f04270 */
[----:B------:R-:W-:Y:S05]  /*10e0*/  @P0 BRA `(.L_x_157) ;  /* 0x0000044000000947 */ /* 0x000fea0003800000 */
[----:B------:R-:W-:-:S13]  /*10f0*/  ISETP.GT.AND P0, PT, R4, 0x4, PT ;  /* 0x000000040400780c */ /* 0x000fda0003f04270 */
[----:B------:R-:W-:Y:S05]  /*1100*/  @P0 BRA `(.L_x_158) ;  /* 0x0000025000000947 */ /* 0x000fea0003800000 */
[----:B------:R-:W-:-:S13]  /*1110*/  ISETP.GT.AND P0, PT, R4, 0x1, PT ;  /* 0x000000010400780c */ /* 0x000fda0003f04270 */
[----:B------:R-:W-:Y:S05]  /*1120*/  @P0 BRA `(.L_x_159) ;  /* 0x000000e000000947 */ /* 0x000fea0003800000 */
[----:B------:R-:W-:-:S13]  /*1130*/  ISETP.NE.AND P0, PT, R5, RZ, PT ;  /* 0x000000ff0500720c */ /* 0x000fda0003f05270 */
[----:B------:R-:W-:Y:S05]  /*1140*/  @!P0 BRA `(.L_x_160) ;  /* 0x0000007000008947 */ /* 0x000fea0003800000 */
[----:B------:R-:W-:-:S13]  /*1150*/  ISETP.NE.AND P0, PT, R4, 0x1, PT ;  /* 0x000000010400780c */ /* 0x000fda0003f05270 */
[----:B------:R-:W-:Y:S05]  /*1160*/  @P0 BRA `(.L_x_161) ;  /* 0x00000d9000000947 */ /* 0x000fea0003800000 */
[----:B------:R-:W2:Y:S02]  /*1170*/  LDG.E.S8 R2, [R2.64] ;  /* 0x0000002402027981 */ /* 0x000ea4000c1e1300 */
[----:B--2---:R-:W0:Y:S02]  /*1180*/  I2F.S16 R0, R2 ;  /* 0x0000000200007306 */ /* 0x004e240000101400 */
[----:B0-----:R-:W-:-:S04]  /*1190*/  F2FP.PACK_AB R0, RZ, R0 ;  /* 0x00000000ff00723e */ /* 0x001fc800000000ff */
[----:B------:R-:W-:Y:S01]  /*11a0*/  PRMT R23, R0, 0x7610, R23 ;  /* 0x0000761000177816 */ /* 0x000fe20000000017 */
[----:B------:R-:W-:Y:S05]  /*11b0*/  BRA `(.L_x_162) ;  /* 0x00000f2000007947 */ /* 0x000fea0003800000 */
.L_x_160:
[----:B------:R-:W2:Y:S02]  /*11c0*/  LDG.E.U8 R2, [R2.64] ;  /* 0x0000002402027981 */ /* 0x000ea4000c1e1100 */
[----:B--2---:R-:W0:Y:S02]  /*11d0*/  I2F.U16 R0, R2 ;  /* 0x0000000200007306 */ /* 0x004e240000101000 */
[----:B0-----:R-:W-:-:S04]  /*11e0*/  F2FP.PACK_AB R0, RZ, R0 ;  /* 0x00000000ff00723e */ /* 0x001fc800000000ff */
[----:B------:R-:W-:Y:S01]  /*11f0*/  PRMT R23, R0, 0x7610, R23 ;  /* 0x0000761000177816 */ /* 0x000fe20000000017 */
[----:B------:R-:W-:Y:S05]  /*1200*/  BRA `(.L_x_162) ;  /* 0x00000ed000007947 */ /* 0x000fea0003800000 */
.L_x_159:
[----:B------:R-:W-:-:S13]  /*1210*/  ISETP.NE.AND P0, PT, R4, 0x2, PT ;  /* 0x000000020400780c */ /* 0x000fda0003f05270 */
[----:B------:R-:W-:Y:S05]  /*1220*/  @!P0 BRA `(.L_x_163) ;  /* 0x000000e000008947 */ /* 0x000fea0003800000 */
[----:B------:R-:W-:-:S13]  /*1230*/  ISETP.NE.AND P0, PT, R4, 0x3, PT ;  /* 0x000000030400780c */ /* 0x000fda0003f05270 */
[----:B------:R-:W-:Y:S05]  /*1240*/  @!P0 BRA `(.L_x_164) ;  /* 0x0000007000008947 */ /* 0x000fea0003800000 */
[----:B------:R-:W-:-:S13]  /*1250*/  ISETP.NE.AND P0, PT, R4, 0x4, PT ;  /* 0x000000040400780c */ /* 0x000fda0003f05270 */
[----:B------:R-:W-:Y:S05]  /*1260*/  @P0 BRA `(.L_x_161) ;  /* 0x00000c9000000947 */ /* 0x000fea0003800000 */
[----:B------:R-:W2:Y:S02]  /*1270*/  LDG.E.64 R2, [R2.64] ;  /* 0x0000002402027981 */ /* 0x000ea4000c1e1b00 */
[----:B--2---:R-:W0:Y:S02]  /*1280*/  I2F.S64 R0, R2 ;  /* 0x0000000200007312 */ /* 0x004e240000301400 */
[----:B0-----:R-:W-:-:S04]  /*1290*/  F2FP.PACK_AB R0, RZ, R0 ;  /* 0x00000000ff00723e */ /* 0x001fc800000000ff */
[----:B------:R-:W-:Y:S01]  /*12a0*/  PRMT R23, R0, 0x7610, R23 ;  /* 0x0000761000177816 */ /* 0x000fe20000000017 */
[----:B------:R-:W-:Y:S05]  /*12b0*/  BRA `(.L_x_162) ;  /* 0x00000e2000007947 */ /* 0x000fea0003800000 */
.L_x_164:
[----:B------:R-:W2:Y:S02]  /*12c0*/  LDG.E R2, [R2.64] ;  /* 0x0000002402027981 */ /* 0x000ea4000c1e1900 */
[----:B--2---:R-:W0:Y:S02]  /*12d0*/  I2F R0, R2 ;  /* 0x0000000200007306 */ /* 0x004e240000201400 */
[----:B0-----:R-:W-:-:S04]  /*12e0*/  F2FP.PACK_AB R0, RZ, R0 ;  /* 0x00000000ff00723e */ /* 0x001fc800000000ff */
[----:B------:R-:W-:Y:S01]  /*12f0*/  PRMT R23, R0, 0x7610, R23 ;  /* 0x0000761000177816 */ /* 0x000fe20000000017 */
[----:B------:R-:W-:Y:S05]  /*1300*/  BRA `(.L_x_162) ;  /* 0x00000dd000007947 */ /* 0x000fea0003800000 */
.L_x_163:
[----:B------:R-:W2:Y:S02]  /*1310*/  LDG.E.U16 R2, [R2.64] ;  /* 0x0000002402027981 */ /* 0x000ea4000c1e1500 */
[----:B--2---:R-:W0:Y:S02]  /*1320*/  I2F.S16 R0, R2 ;  /* 0x0000000200007306 */ /* 0x004e240000101400 */
[----:B0-----:R-:W-:-:S04]  /*1330*/  F2FP.PACK_AB R0, RZ, R0 ;  /* 0x00000000ff00723e */ /* 0x001fc800000000ff */
[----:B------:R-:W-:Y:S01]  /*1340*/  PRMT R23, R0, 0x7610, R23 ;  /* 0x0000761000177816 */ /* 0x000fe20000000017 */
[----:B------:R-:W-:Y:S05]  /*1350*/  BRA `(.L_x_162) ;  /* 0x00000d8000007947 */ /* 0x000fea0003800000 */
.L_x_158:
[----:B------:R-:W-:-:S13]  /*1360*/  ISETP.GT.AND P0, PT, R4, 0x6, PT ;  /* 0x000000060400780c */ /* 0x000fda0003f04270 */
[----:B------:R-:W-:Y:S05]  /*1370*/  @P0 BRA `(.L_x_165) ;  /* 0x0000009000000947 */ /* 0x000fea0003800000 */
[----:B------:R-:W-:-:S13]  /*1380*/  ISETP.NE.AND P0, PT, R4, 0x5, PT ;  /* 0x000000050400780c */ /* 0x000fda0003f05270 */
[----:B------:R-:W-:Y:S05]  /*1390*/  @!P0 BRA `(.L_x_166) ;  /* 0x0000005000008947 */ /* 0x000fea0003800000 */
[----:B------:R-:W-:-:S13]  /*13a0*/  ISETP.NE.AND P0, PT, R4, 0x6, PT ;  /* 0x000000060400780c */ /* 0x000fda0003f05270 */
[----:B------:R-:W-:Y:S05]  /*13b0*/  @P0 BRA `(.L_x_161) ;  /* 0x00000b4000000947 */ /* 0x000fea0003800000 */
[----:B------:R-:W2:Y:S02]  /*13c0*/  LDG.E R2, [R2.64] ;  /* 0x0000002402027981 */ /* 0x000ea4000c1e1900 */
[----:B--2---:R-:W-:Y:S01]  /*13d0*/  F2FP.PACK_AB R23, RZ, R2 ;  /* 0x00000002ff17723e */ /* 0x004fe200000000ff */
[----:B------:R-:W-:Y:S05]  /*13e0*/  BRA `(.L_x_162) ;  /* 0x00000cf000007947 */ /* 0x000fea0003800000 */
.L_x_166:
[----:B------:R0:W5:Y:S01]  /*13f0*/  LDG.E.U16 R23, [R2.64] ;  /* 0x0000002402177981 */ /* 0x000162000c1e1500 */
[----:B------:R-:W-:Y:S05]  /*1400*/  BRA `(.L_x_162) ;  /* 0x00000cd000007947 */ /* 0x000fea0003800000 */
.L_x_165:
[----:B------:R-:W-:-:S13]  /*1410*/  ISETP.NE.AND P0, PT, R4, 0x7, PT ;  /* 0x000000070400780c */ /* 0x000fda0003f05270 */
[----:B------:R-:W-:Y:S05]  /*1420*/  @!P0 BRA `(.L_x_167) ;  /* 0x0000009000008947 */ /* 0x000fea0003800000 */
[----:B------:R-:W-:-:S13]  /*1430*/  ISETP.NE.AND P0, PT, R4, 0x8, PT ;  /* 0x000000080400780c */ /* 0x000fda0003f05270 */
[----:B------:R-:W-:Y:S05]  /*1440*/  @!P0 BRA `(.L_x_168) ;  /* 0x0000005000008947 */ /* 0x000fea0003800000 */
[----:B------:R-:W-:-:S13]  /*1450*/  ISETP.NE.AND P0, PT, R4, 0x9, PT ;  /* 0x000000090400780c */ /* 0x000fda0003f05270 */
[----:B------:R-:W-:Y:S05]  /*1460*/  @P0 BRA `(.L_x_161) ;  /* 0x00000a9000000947 */ /* 0x000fea0003800000 */
[----:B------:R-:W2:Y:S02]  /*1470*/  LDG.E R2, [R2.64] ;  /* 0x0000002402027981 */ /* 0x000ea4000c1e1900 */
[----:B--2---:R-:W-:Y:S01]  /*1480*/  F2FP.PACK_AB R23, RZ, R2 ;  /* 0x00000002ff17723e */ /* 0x004fe200000000ff */
[----:B------:R-:W-:Y:S05]  /*1490*/  BRA `(.L_x_162) ;  /* 0x00000c4000007947 */ /* 0x000fea0003800000 */
.L_x_168:
[----:B------:R0:W5:Y:S01]  /*14a0*/  LDG.E.U16 R23, [R2.64] ;  /* 0x0000002402177981 */ /* 0x000162000c1e1500 */
[----:B------:R-:W-:Y:S05]  /*14b0*/  BRA `(.L_x_162) ;  /* 0x00000c2000007947 */ /* 0x000fea0003800000 */
.L_x_167:
[----:B------:R-:W2:Y:S02]  /*14c0*/  LDG.E.64 R2, [R2.64] ;  /* 0x0000002402027981 */ /* 0x000ea4000c1e1b00 */
[----:B--2---:R-:W0:Y:S01]  /*14d0*/  F2F.F32.F64 R0, R2 ;  /* 0x0000000200007310 */ /* 0x004e220000301000 */
[----:B------:R-:W0:-:S14]  /*14e0*/  DSETP.GEU.AND P0, PT, |R2|, c[0x2][0x0], PT ;  /* 0x008000000200762a */ /* 0x000e1c0003f0e200 */
[----:B0-----:R-:W-:-:S05]  /*14f0*/  @!P0 FMUL R0, R0, 1.175494350822287508e-38 ;  /* 0x0080000000008820 */ /* 0x001fca0000400000 */
[----:B------:R-:W-:-:S04]  /*1500*/  F2FP.PACK_AB R0, RZ, R0 ;  /* 0x00000000ff00723e */ /* 0x000fc800000000ff */
[----:B------:R-:W-:Y:S01]  /*1510*/  PRMT R23, R0, 0x7610, R23 ;  /* 0x0000761000177816 */ /* 0x000fe20000000017 */
[----:B------:R-:W-:Y:S05]  /*1520*/  BRA `(.L_x_162) ;  /* 0x00000bb000007947 */ /* 0x000fea0003800000 */
.L_x_157:
[----:B------:R-:W-:-:S13]  /*1530*/  ISETP.GT.AND P0, PT, R4, 0x18, PT ;  /* 0x000000180400780c */ /* 0x000fda0003f04270 */
[----:B------:R-:W-:Y:S05]  /*1540*/  @P0 BRA `(.L_x_169) ;  /* 0x0000043000000947 */ /* 0x000fea0003800000 */
[----:B------:R-:W-:-:S13]  /*1550*/  ISETP.GT.AND P0, PT, R4, 0xe, PT ;  /* 0x0000000e0400780c */ /* 0x000fda0003f04270 */
[----:B------:R-:W-:Y:S05]  /*1560*/  @P0 BRA `(.L_x_170) ;  /* 0x0000011000000947 */ /* 0x000fea0003800000 */
[----:B------:R-:W-:-:S13]  /*1570*/  ISETP.NE.AND P0, PT, R4, 0xa, PT ;  /* 0x0000000a0400780c */ /* 0x000fda0003f05270 */
[----:B------:R-:W-:Y:S05]  /*1580*/  @!P0 BRA `(.L_x_171) ;  /* 0x0000008000008947 */ /* 0x000fea0003800000 */
[----:B------:R-:W-:-:S13]  /*1590*/  ISETP.NE.AND P0, PT, R4, 0xb, PT ;  /* 0x0000000b0400780c */ /* 0x000fda0003f05270 */
[----:B------:R-:W-:Y:S05]  /*15a0*/  @P0 BRA `(.L_x_161) ;  /* 0x0000095000000947 */ /* 0x000fea0003800000 */
[----:B------:R-:W2:Y:S02]  /*15b0*/  LDG.E.U8 R2, [R2.64] ;  /* 0x0000002402027981 */ /* 0x000ea4000c1e1100 */
[----:B--2---:R-:W-:-:S04]  /*15c0*/  ISETP.NE.AND P0, PT, R2, RZ, PT ;  /* 0x000000ff0200720c */ /* 0x004fc80003f05270 */
[----:B------:R-:W-:-:S04]  /*15d0*/  FSEL R0, RZ, 1, !P0 ;  /* 0x3f800000ff007808 */ /* 0x000fc80004000000 */
[----:B------:R-:W-:-:S04]  /*15e0*/  F2FP.PACK_AB R0, RZ, R0 ;  /* 0x00000000ff00723e */ /* 0x000fc800000000ff */
[----:B------:R-:W-:Y:S01]  /*15f0*/  PRMT R23, R0, 0x7610, R23 ;  /* 0x0000761000177816 */ /* 0x000fe20000000017 */
[----:B------:R-:W-:Y:S05]  /*1600*/  BRA `(.L_x_162) ;  /* 0x00000ad000007947 */ /* 0x000fea0003800000 */
.L_x_171:
[----:B------:R-:W2:Y:S02]  /*1610*/  LDG.E.64 R2, [R2.64] ;  /* 0x0000002402027981 */ /* 0x000ea4000c1e1b00 */
[----:B--2---:R-:W0:Y:S01]  /*1620*/  F2F.F32.F64 R0, R2 ;  /* 0x0000000200007310 */ /* 0x004e220000301000 */
[----:B------:R-:W0:-:S14]  /*1630*/  DSETP.GEU.AND P0, PT, |R2|, c[0x2][0x0], PT ;  /* 0x008000000200762a */ /* 0x000e1c0003f0e200 */
[----:B0-----:R-:W-:-:S05]  /*1640*/  @!P0 FMUL R0, R0, 1.175494350822287508e-38 ;  /* 0x0080000000008820 */ /* 0x001fca0000400000 */
[----:B------:R-:W-:-:S04]  /*1650*/  F2FP.PACK_AB R0, RZ, R0 ;  /* 0x00000000ff00723e */ /* 0x000fc800000000ff */
[----:B------:R-:W-:Y:S01]  /*1660*/  PRMT R23, R0, 0x7610, R23 ;  /* 0x0000761000177816 */ /* 0x000fe20000000017 */
[----:B------:R-:W-:Y:S05]  /*1670*/  BRA `(.L_x_162) ;  /* 0x00000a6000007947 */ /* 0x000fea0003800000 */
.L_x_170:
[----:B------:R-:W-:-:S13]  /*1680*/  ISETP.NE.AND P0, PT, R4, 0xf, PT ;  /* 0x0000000f0400780c */ /* 0x000fda0003f05270 */
[----:B------:R-:W-:Y:S05]  /*1690*/  @!P0 BRA `(.L_x_172) ;  /* 0x0000029000008947 */ /* 0x000fea0003800000 */
[----:B------:R-:W-:-:S13]  /*16a0*/  ISETP.NE.AND P0, PT, R4, 0x17, PT ;  /* 0x000000170400780c */ /* 0x000fda0003f05270 */
[----:B------:R-:W-:Y:S05]  /*16b0*/  @!P0 BRA `(.L_x_173) ;  /* 0x0000018000008947 */ /* 0x000fea0003800000 */
[----:B------:R-:W-:-:S13]  /*16c0*/  ISETP.NE.AND P0, PT, R4, 0x18, PT ;  /* 0x000000180400780c */ /* 0x000fda0003f05270 */
[----:B------:R-:W-:Y:S05]  /*16d0*/  @P0 BRA `(.L_x_161) ;  /* 0x0000082000000947 */ /* 0x000fea0003800000 */
[----:B------:R-:W2:Y:S01]  /*16e0*/  LDG.E.U8 R0, [R2.64] ;  /* 0x0000002402007981 */ /* 0x000ea2000c1e1100 */
[----:B------:R-:W-:Y:S02]  /*16f0*/  IMAD.MOV.U32 R8, RZ, RZ, -0x800000 ;  /* 0xff800000ff087424 */ /* 0x000fe400078e00ff */
[----:B--2---:R-:W-:-:S05]  /*1700*/  IMAD.SHL.U32 R0, R0, 0x1000000, RZ ;  /* 0x0100000000007824 */ /* 0x004fca00078e00ff */
[----:B------:R-:W-:-:S04]  /*1710*/  LOP3.LUT R4, R0, 0x7f000000, RZ, 0xc0, !PT ;  /* 0x7f00000000047812 */ /* 0x000fc800078ec0ff */
[----:B------:R-:W0:Y:S01]  /*1720*/  FLO.U32 R5, R4 ;  /* 0x0000000400057300 */ /* 0x000e2200000e0000 */
[C---:B------:R-:W-:Y:S02]  /*1730*/  IADD3 R6, R4.reuse, 0x1000000, RZ ;  /* 0x0100000004067810 */ /* 0x040fe40007ffe0ff */
[----:B------:R-:W-:Y:S02]  /*1740*/  IADD3 R2, R4, -0x1, RZ ;  /* 0xffffffff04027810 */ /* 0x000fe40007ffe0ff */
[----:B------:R-:W-:Y:S02]  /*1750*/  SHF.R.S32.HI R6, RZ, 0x8, R6 ;  /* 0x00000008ff067819 */ /* 0x000fe40000011406 */
[----:B------:R-:W-:Y:S02]  /*1760*/  SHF.R.S32.HI R2, RZ, 0x1f, R2 ;  /* 0x0000001fff027819 */ /* 0x000fe40000011402 */
[----:B0-----:R-:W-:-:S04]  /*1770*/  IADD3 R5, -R5, 0x1f, RZ ;  /* 0x0000001f05057810 */ /* 0x001fc80007ffe1ff */
[C---:B------:R-:W-:Y:S02]  /*1780*/  ISETP.GT.U32.AND P0, PT, R5.reuse, 0x4, PT ;  /* 0x000000040500780c */ /* 0x040fe40003f04070 */
[----:B------:R-:W-:-:S04]  /*1790*/  IADD3 R5, R5, -0x4, RZ ;  /* 0xfffffffc05057810 */ /* 0x000fc80007ffe0ff */
[----:B------:R-:W-:-:S05]  /*17a0*/  SEL R5, R5, RZ, P0 ;  /* 0x000000ff05057207 */ /* 0x000fca0000000000 */
[----:B------:R-:W-:Y:S01]  /*17b0*/  IMAD R8, R5, R8, 0x3c000000 ;  /* 0x3c00000005087424 */ /* 0x000fe200078e0208 */
[----:B------:R-:W-:-:S04]  /*17c0*/  SHF.L.U32 R5, R4, R5, RZ ;  /* 0x0000000504057219 */ /* 0x000fc800000006ff */
[----:B------:R-:W-:-:S04]  /*17d0*/  LEA.HI R5, R5, R8, RZ, 0x1c ;  /* 0x0000000805057211 */ /* 0x000fc800078fe0ff */
[----:B------:R-:W-:-:S04]  /*17e0*/  LOP3.LUT R5, R5, 0x7f800000, R6, 0xf8, !PT ;  /* 0x7f80000005057812 */ /* 0x000fc800078ef806 */
[----:B------:R-:W-:-:S04]  /*17f0*/  LOP3.LUT R5, R5, R2, RZ, 0x30, !PT ;  /* 0x0000000205057212 */ /* 0x000fc800078e30ff */
[----:B------:R-:W-:-:S04]  /*1800*/  LOP3.LUT R5, R5, 0x80000000, R0, 0xf8, !PT ;  /* 0x8000000005057812 */ /* 0x000fc800078ef800 */
[----:B------:R-:W-:-:S04]  /*1810*/  F2FP.PACK_AB R5, RZ, R5 ;  /* 0x00000005ff05723e */ /* 0x000fc800000000ff */
[----:B------:R-:W-:Y:S01]  /*1820*/  PRMT R23, R5, 0x7610, R23 ;  /* 0x0000761005177816 */ /* 0x000fe20000000017 */
[----:B------:R-:W-:Y:S05]  /*1830*/  BRA `(.L_x_162) ;  /* 0x000008a000007947 */ /* 0x000fea0003800000 */
.L_x_173:
[----:B------:R-:W2:Y:S02]  /*1840*/  LDG.E.U8 R2, [R2.64] ;  /* 0x0000002402027981 */ /* 0x000ea4000c1e1100 */
[C---:B--2---:R-:W-:Y:S02]  /*1850*/  IMAD.SHL.U32 R0, R2.reuse, 0x2000000, RZ ;  /* 0x0200000002007824 */ /* 0x044fe400078e00ff */
[----:B------:R-:W-:-:S03]  /*1860*/  IMAD.SHL.U32 R5, R2, 0x1000000, RZ ;  /* 0x0100000002057824 */ /* 0x000fc600078e00ff */
[----:B------:R-:W-:-:S13]  /*1870*/  ISETP.GE.U32.AND P0, PT, R0, 0x8000000, PT ;  /* 0x080000000000780c */ /* 0x000fda0003f06070 */
[C---:B------:R-:W-:Y:S02]  /*1880*/  @!P0 IMAD.SHL.U32 R0, R2.reuse, 0x100, RZ ;  /* 0x0000010002008824 */ /* 0x040fe400078e00ff */
[----:B------:R-:W-:-:S03]  /*1890*/  @P0 IMAD.SHL.U32 R4, R2, 0x200000, RZ ;  /* 0x0020000002040824 */ /* 0x000fc600078e00ff */
[----:B------:R-:W-:Y:S02]  /*18a0*/  @!P0 LOP3.LUT R0, R0, 0x7f00, RZ, 0xc0, !PT ;  /* 0x00007f0000008812 */ /* 0x000fe400078ec0ff */
[----:B------:R-:W-:Y:S02]  /*18b0*/  @P0 LOP3.LUT R4, R4, 0x70000000, RZ, 0xfc, !PT ;  /* 0x7000000004040812 */ /* 0x000fe400078efcff */
[----:B------:R-:W-:-:S03]  /*18c0*/  @!P0 LOP3.LUT R0, R0, 0x3f000000, RZ, 0xfc, !PT ;  /* 0x3f00000000008812 */ /* 0x000fc600078efcff */
[----:B------:R-:W-:Y:S02]  /*18d0*/  @P0 FMUL.FTZ R4, R4, 1.9259299443872358531e-34 ;  /* 0x0780000004040820 */ /* 0x000fe40000410000 */
[----:B------:R-:W-:-:S05]  /*18e0*/  @!P0 FADD.FTZ R4, R0, -0.5 ;  /* 0xbf00000000048421 */ /* 0x000fca0000010000 */
[----:B------:R-:W-:-:S04]  /*18f0*/  LOP3.LUT R4, R4, 0x80000000, R5, 0xf8, !PT ;  /* 0x8000000004047812 */ /* 0x000fc800078ef805 */
[----:B------:R-:W-:-:S04]  /*1900*/  F2FP.PACK_AB R4, RZ, R4 ;  /* 0x00000004ff04723e */ /* 0x000fc800000000ff */
[----:B------:R-:W-:Y:S01]  /*1910*/  PRMT R23, R4, 0x7610, R23 ;  /* 0x0000761004177816 */ /* 0x000fe20000000017 */
[----:B------:R-:W-:Y:S05]  /*1920*/  BRA `(.L_x_162) ;  /* 0x000007b000007947 */ /* 0x000fea0003800000 */
.L_x_172:
[----:B------:R-:W2:Y:S02]  /*1930*/  LDG.E.U16 R0, [R2.64] ;  /* 0x0000002402007981 */ /* 0x000ea4000c1e1500 */
[----:B--2---:R-:W-:-:S04]  /*1940*/  PRMT R0, RZ, 0x5410, R0 ;  /* 0x00005410ff007816 */ /* 0x004fc80000000000 */
[----:B------:R-:W-:-:S04]  /*1950*/  F2FP.PACK_AB R0, RZ, R0 ;  /* 0x00000000ff00723e */ /* 0x000fc800000000ff */
[----:B------:R-:W-:Y:S01]  /*1960*/  PRMT R23, R0, 0x7610, R23 ;  /* 0x0000761000177816 */ /* 0x000fe20000000017 */
[----:B------:R-:W-:Y:S05]  /*1970*/  BRA `(.L_x_162) ;  /* 0x0000076000007947 */ /* 0x000fea0003800000 */
.L_x_169:
[----:B------:R-:W-:-:S13]  /*1980*/  ISETP.GT.AND P0, PT, R4, 0x1b, PT ;  /* 0x0000001b0400780c */ /* 0x000fda0003f04270 */
[----:B------:R-:W-:Y:S05]  /*1990*/  @P0 BRA `(.L_x_174) ;  /* 0x0000044000000947 */ /* 0x000fea0003800000 */
[----:B------:R-:W-:-:S13]  /*19a0*/  ISETP.NE.AND P0, PT, R4, 0x19, PT ;  /* 0x000000190400780c */ /* 0x000fda0003f05270 */
[----:B------:R-:W-:Y:S05]  /*19b0*/  @!P0 BRA `(.L_x_175) ;  /* 0x0000025000008947 */ /* 0x000fea0003800000 */
[----:B------:R-:W-:-:S13]  /*19c0*/  ISETP.NE.AND P0, PT, R4, 0x1a, PT ;  /* 0x0000001a0400780c */ /* 0x000fda0003f05270 */
[----:B------:R-:W-:Y:S05]  /*19d0*/  @!P0 BRA `(.L_x_176) ;  /* 0x0000006000008947 */ /* 0x000fea0003800000 */
[----:B------:R-:W-:-:S13]  /*19e0*/  ISETP.NE.AND P0, PT, R4, 0x1b, PT ;  /* 0x0000001b0400780c */ /* 0x000fda0003f05270 */
[----:B------:R-:W-:Y:S05]  /*19f0*/  @P0 BRA `(.L_x_161) ;  /* 0x0000050000000947 */ /* 0x000fea0003800000 */
[----:B------:R-:W2:Y:S02]  /*1a00*/  LDG.E.U16 R0, [R2.64] ;  /* 0x0000002402007981 */ /* 0x000ea4000c1e1500 */
[----:B--2---:R-:W0:Y:S02]  /*1a10*/  I2F.U16 R0, R0 ;  /* 0x0000000000007306 */ /* 0x004e240000101000 */
[----:B0-----:R-:W-:Y:S01]  /*1a20*/  F2FP.PACK_AB R23, RZ, R0 ;  /* 0x00000000ff17723e */ /* 0x001fe200000000ff */
[----:B------:R-:W-:Y:S05]  /*1a30*/  BRA `(.L_x_162) ;  /* 0x000006a000007947 */ /* 0x000fea0003800000 */
.L_x_176:
[----:B------:R-:W2:Y:S01]  /*1a40*/  LDG.E.U8 R2, [R2.64] ;  /* 0x0000002402027981 */ /* 0x000ea2000c1e1100 */
[----:B------:R-:W-:Y:S01]  /*1a50*/  BSSY B0, `(.L_x_177) ;  /* 0x0000018000007945 */ /* 0x000fe20003800000 */
[----:B------:R-:W-:Y:S01]  /*1a60*/  IMAD.MOV.U32 R0, RZ, RZ, RZ ;  /* 0x000000ffff007224 */ /* 0x000fe200078e00ff */
[----:B--2---:R-:W-:-:S13]  /*1a70*/  ISETP.NE.AND P0, PT, R2, RZ, PT ;  /* 0x000000ff0200720c */ /* 0x004fda0003f05270 */
[----:B------:R-:W-:Y:S05]  /*1a80*/  @!P0 BRA `(.L_x_178) ;  /* 0x0000014000008947 */ /* 0x000fea0003800000 */
[----:B------:R-:W-:-:S13]  /*1a90*/  ISETP.NE.AND P0, PT, R2, 0x80, PT ;  /* 0x000000800200780c */ /* 0x000fda0003f05270 */
[----:B------:R-:W-:Y:S01]  /*1aa0*/  @!P0 IMAD.MOV.U32 R0, RZ, RZ, 0x7f800001 ;  /* 0x7f800001ff008424 */ /* 0x000fe200078e00ff */
[----:B------:R-:W-:Y:S05]  /*1ab0*/  @!P0 BRA `(.L_x_178) ;  /* 0x0000011000008947 */ /* 0x000fea0003800000 */
[C---:B------:R-:W-:Y:S01]  /*1ac0*/  LOP3.LUT P0, R0, R2.reuse, 0x78, RZ, 0xc0, !PT ;  /* 0x0000007802007812 */ /* 0x040fe2000780c0ff */
[----:B------:R-:W-:Y:S01]  /*1ad0*/  BSSY B1, `(.L_x_179) ;  /* 0x000000c000017945 */ /* 0x000fe20003800000 */
[----:B------:R-:W-:Y:S02]  /*1ae0*/  SHF.R.U32.HI R3, RZ, 0x7, R2 ;  /* 0x00000007ff037819 */ /* 0x000fe40000011602 */
[----:B------:R-:W-:Y:S02]  /*1af0*/  LOP3.LUT R2, R2, 0x7, RZ, 0xc0, !PT ;  /* 0x0000000702027812 */ /* 0x000fe400078ec0ff */
[----:B------:R-:W-:Y:S01]  /*1b00*/  SHF.R.U32.HI R0, RZ, 0x3, R0 ;  /* 0x00000003ff007819 */ /* 0x000fe20000011600 */
[----:B------:R-:W-:-:S06]  /*1b10*/  IMAD.U32 R4, R3, -0x80000000, RZ ;  /* 0x8000000003047824 */ /* 0x000fcc00078e00ff */
[----:B------:R-:W-:Y:S05]  /*1b20*/  @P0 BRA `(.L_x_180) ;  /* 0x0000006000000947 */ /* 0x000fea0003800000 */
[----:B------:R-:W0:Y:S02]  /*1b30*/  FLO.U32 R3, R2 ;  /* 0x0000000200037300 */ /* 0x000e2400000e0000 */
[----:B0-----:R-:W-:-:S04]  /*1b40*/  IADD3 R3, -R3, 0x1f, RZ ;  /* 0x0000001f03037810 */ /* 0x001fc80007ffe1ff */
[----:B------:R-:W-:Y:S02]  /*1b50*/  IADD3 R5, R3, -0x1c, RZ ;  /* 0xffffffe403057810 */ /* 0x000fe40007ffe0ff */
[----:B------:R-:W-:Y:S02]  /*1b60*/  IADD3 R0, R0, 0x1d, -R3 ;  /* 0x0000001d00007810 */ /* 0x000fe40007ffe803 */
[----:B------:R-:W-:-:S04]  /*1b70*/  SHF.L.U32 R5, R2, R5, RZ ;  /* 0x0000000502057219 */ /* 0x000fc800000006ff */
[----:B------:R-:W-:Y:S02]  /*1b80*/  LOP3.LUT R2, R5, 0x7, RZ, 0xc0, !PT ;  /* 0x0000000705027812 */ /* 0x000fe400078ec0ff */
.L_x_180:
[----:B------:R-:W-:Y:S05]  /*1b90*/  BSYNC B1 ;  /* 0x0000000000017941 */ /* 0x000fea0003800000 */
.L_x_179:
[----:B------:R-:W-:Y:S01]  /*1ba0*/  LEA R3, R0, 0x3b800000, 0x17 ;  /* 0x3b80000000037811 */ /* 0x000fe200078eb8ff */
[----:B------:R-:W-:-:S05]  /*1bb0*/  IMAD.SHL.U32 R0, R2, 0x100000, RZ ;  /* 0x0010000002007824 */ /* 0x000fca00078e00ff */
[----:B------:R-:W-:Y:S02]  /*1bc0*/  LOP3.LUT R0, R3, R0, R4, 0xfe, !PT ;  /* 0x0000000003007212 */ /* 0x000fe400078efe04 */
.L_x_178:
[----:B------:R-:W-:Y:S05]  /*1bd0*/  BSYNC B0 ;  /* 0x0000000000007941 */ /* 0x000fea0003800000 */
.L_x_177:
[----:B------:R-:W-:-:S04]  /*1be0*/  F2FP.PACK_AB R0, RZ, R0 ;  /* 0x00000000ff00723e */ /* 0x000fc800000000ff */
[----:B------:R-:W-:Y:S01]  /*1bf0*/  PRMT R23, R0, 0x7610, R23 ;  /* 0x0000761000177816 */ /* 0x000fe20000000017 */
[----:B------:R-:W-:Y:S05]  /*1c00*/  BRA `(.L_x_162) ;  /* 0x000004d000007947 */ /* 0x000fea0003800000 */
.L_x_175:
        /* <DEDUP_REMOVED lines=21> */
.L_x_184:
[----:B------:R-:W-:Y:S05]  /*1d60*/  BSYNC B1 ;  /* 0x0000000000017941 */ /* 0x000fea0003800000 */
.L_x_183:
[----:B------:R-:W-:Y:S01]  /*1d70*/  LEA R3, R0, 0x37800000, 0x17 ;  /* 0x3780000000037811 */ /* 0x000fe200078eb8ff */
[----:B------:R-:W-:-:S05]  /*1d80*/  IMAD.SHL.U32 R0, R2, 0x200000, RZ ;  /* 0x0020000002007824 */ /* 0x000fca00078e00ff */
[----:B------:R-:W-:Y:S02]  /*1d90*/  LOP3.LUT R0, R3, R0, R4, 0xfe, !PT ;  /* 0x0000000003007212 */ /* 0x000fe400078efe04 */
.L_x_182:
[----:B------:R-:W-:Y:S05]  /*1da0*/  BSYNC B0 ;  /* 0x0000000000007941 */ /* 0x000fea0003800000 */
.L_x_181:
[----:B------:R-:W-:-:S04]  /*1db0*/  F2FP.PACK_AB R0, RZ, R0 ;  /* 0x00000000ff00723e */ /* 0x000fc800000000ff */
[----:B------:R-:W-:Y:S01]  /*1dc0*/  PRMT R23, R0, 0x7610, R23 ;  /* 0x0000761000177816 */ /* 0x000fe20000000017 */
[----:B------:R-:W-:Y:S05]  /*1dd0*/  BRA `(.L_x_162) ;  /* 0x0000030000007947 */ /* 0x000fea0003800000 */
.L_x_174:
[----:B------:R-:W-:-:S13]  /*1de0*/  ISETP.NE.AND P0, PT, R4, 0x1c, PT ;  /* 0x0000001c0400780c */ /* 0x000fda0003f05270 */
[----:B------:R-:W-:Y:S05]  /*1df0*/  @!P0 BRA `(.L_x_185) ;  /* 0x000002a000008947 */ /* 0x000fea0003800000 */
[----:B------:R-:W-:-:S13]  /*1e00*/  ISETP.NE.AND P0, PT, R4, 0x1d, PT ;  /* 0x0000001d0400780c */ /* 0x000fda0003f05270 */
[----:B------:R-:W-:Y:S05]  /*1e10*/  @!P0 BRA `(.L_x_186) ;  /* 0x0000023000008947 */ /* 0x000fea0003800000 */
[----:B------:R-:W-:-:S13]  /*1e20*/  ISETP.NE.AND P0, PT, R4, 0x2c, PT ;  /* 0x0000002c0400780c */ /* 0x000fda0003f05270 */
[----:B------:R-:W-:Y:S05]  /*1e30*/  @P0 BRA `(.L_x_161) ;  /* 0x000000c000000947 */ /* 0x000fea0003800000 */
[----:B------:R-:W2:Y:S01]  /*1e40*/  LDG.E.U8 R2, [R2.64] ;  /* 0x0000002402027981 */ /* 0x000ea2000c1e1100 */
[----:B------:R-:W-:Y:S01]  /*1e50*/  BSSY B0, `(.L_x_187) ;  /* 0x0000007000007945 */ /* 0x000fe20003800000 */
[----:B------:R-:W-:Y:S01]  /*1e60*/  IMAD.MOV.U32 R0, RZ, RZ, 0x400000 ;  /* 0x00400000ff007424 */ /* 0x000fe200078e00ff */
[----:B--2---:R-:W-:-:S13]  /*1e70*/  ISETP.NE.AND P0, PT, R2, RZ, PT ;  /* 0x000000ff0200720c */ /* 0x004fda0003f05270 */
[----:B------:R-:W-:Y:S05]  /*1e80*/  @!P0 BRA `(.L_x_188) ;  /* 0x0000003000008947 */ /* 0x000fea0003800000 */
[----:B------:R-:W-:-:S13]  /*1e90*/  ISETP.NE.AND P0, PT, R2, 0xff, PT ;  /* 0x000000ff0200780c */ /* 0x000fda0003f05270 */
[----:B------:R-:W-:Y:S02]  /*1ea0*/  @!P0 IMAD.MOV.U32 R0, RZ, RZ, 0x7f800001 ;  /* 0x7f800001ff008424 */ /* 0x000fe400078e00ff */
[----:B------:R-:W-:Y:S02]  /*1eb0*/  @P0 IMAD.SHL.U32 R0, R2, 0x800000, RZ ;  /* 0x0080000002000824 */ /* 0x000fe400078e00ff */
.L_x_188:
[----:B------:R-:W-:Y:S05]  /*1ec0*/  BSYNC B0 ;  /* 0x0000000000007941 */ /* 0x000fea0003800000 */
.L_x_187:
[----:B------:R-:W-:-:S04]  /*1ed0*/  F2FP.PACK_AB R0, RZ, R0 ;  /* 0x00000000ff00723e */ /* 0x000fc800000000ff */
[----:B------:R-:W-:Y:S01]  /*1ee0*/  PRMT R23, R0, 0x7610, R23 ;  /* 0x0000761000177816 */ /* 0x000fe20000000017 */
[----:B------:R-:W-:Y:S05]  /*1ef0*/  BRA `(.L_x_162) ;  /* 0x000001e000007947 */ /* 0x000fea0003800000 */
.L_x_161:
[----:B------:R-:W-:Y:S01]  /*1f00*/  MOV R2, 0x130 ;  /* 0x0000013000027802 */ /* 0x000fe20000000f00 */
[----:B------:R-:W-:Y:S02]  /*1f10*/  IMAD.MOV.U32 R4, RZ, RZ, c[0x4][0x120] ;  /* 0x01004800ff047624 */ /* 0x000fe400078e00ff */
[----:B------:R-:W-:Y:S02]  /*1f20*/  IMAD.MOV.U32 R5, RZ, RZ, c[0x4][0x124] ;  /* 0x01004900ff057624 */ /* 0x000fe400078e00ff */
[----:B------:R-:W-:Y:S01]  /*1f30*/  IMAD.MOV.U32 R6, RZ, RZ, c[0x4][0x128] ;  /* 0x01004a00ff067624 */ /* 0x000fe200078e00ff */
[----:B------:R-:W0:Y:S01]  /*1f40*/  LDC.64 R2, c[0x4][R2] ;  /* 0x0100000002027b82 */ /* 0x000e220000000a00 */
[----:B------:R-:W-:Y:S02]  /*1f50*/  IMAD.MOV.U32 R7, RZ, RZ, c[0x4][0x12c] ;  /* 0x01004b00ff077624 */ /* 0x000fe400078e00ff */
[----:B------:R-:W-:-:S02]  /*1f60*/  IMAD.MOV.U32 R8, RZ, RZ, 0x4e ;  /* 0x0000004eff087424 */ /* 0x000fc400078e00ff */
[----:B------:R-:W-:Y:S02]  /*1f70*/  IMAD.MOV.U32 R10, RZ, RZ, c[0x4][0x30] ;  /* 0x01000c00ff0a7624 */ /* 0x000fe400078e00ff */
[----:B------:R-:W-:Y:S02]  /*1f80*/  IMAD.MOV.U32 R11, RZ, RZ, c[0x4][0x34] ;  /* 0x01000d00ff0b7624 */ /* 0x000fe400078e00ff */
[----:B------:R-:W-:Y:S02]  /*1f90*/  IMAD.MOV.U32 R12, RZ, RZ, 0x1 ;  /* 0x00000001ff0c7424 */ /* 0x000fe400078e00ff */
[----:B------:R-:W-:Y:S02]  /*1fa0*/  IMAD.MOV.U32 R13, RZ, RZ, RZ ;  /* 0x000000ffff0d7224 */ /* 0x000fe400078e00ff */
[----:B------:R-:W-:Y:S01]  /*1fb0*/  LEPC R14 ;  /* 0x00000000000e734e */ /* 0x000fe20000000000 */
[----:B------:R-:W-:Y:S02]  /*1fc0*/  MOV R9, 0x2030 ;  /* 0x0000203000097802 */ /* 0x000fe40000000f00 */
[----:B------:R-:W-:Y:S02]  /*1fd0*/  MOV R20, 0x1fb0 ;  /* 0x00001fb000147802 */ /* 0x000fe40000000f00 */
[----:B------:R-:W-:-:S02]  /*1fe0*/  MOV R21, 0x0 ;  /* 0x0000000000157802 */ /* 0x000fc40000000f00 */
[----:B------:R-:W-:Y:S02]  /*1ff0*/  MOV R0, 0x0 ;  /* 0x0000000000007802 */ /* 0x000fe40000000f00 */
[----:B------:R-:W-:-:S04]  /*2000*/  IADD3 R20, P0, P1, -R20, R9, R14 ;  /* 0x0000000914147210 */ /* 0x000fc8000791e10e */
[----:B------:R-:W-:-:S04]  /*2010*/  IADD3.X R21, ~R0, R21, R15, P0, P1 ;  /* 0x0000001500157210 */ /* 0x000fc800007e250f */
[----:B0-----:R-:W-:Y:S05]  /*2020*/  CALL.ABS.NOINC R2 ;  /* 0x0000000002007343 */ /* 0x001fea0003c00000 */
[----:B------:R-:W-:Y:S01]  /*2030*/  PRMT R23, RZ, 0x7610, R23 ;  /* 0x00007610ff177816 */ /* 0x000fe20000000017 */
[----:B------:R-:W-:Y:S05]  /*2040*/  BRA `(.L_x_162) ;  /* 0x0000009000007947 */ /* 0x000fea0003800000 */
.L_x_186:
[----:B------:R-:W2:Y:S02]  /*2050*/  LDG.E.64 R2, [R2.64] ;  /* 0x0000002402027981 */ /* 0x000ea4000c1e1b00 */
[----:B--2---:R-:W0:Y:S02]  /*2060*/  I2F.U64 R0, R2 ;  /* 0x0000000200007312 */ /* 0x004e240000301000 */
[----:B0-----:R-:W-:-:S04]  /*2070*/  F2FP.PACK_AB R0, RZ, R0 ;  /* 0x00000000ff00723e */ /* 0x001fc800000000ff */
[----:B------:R-:W-:Y:S01]  /*2080*/  PRMT R23, R0, 0x7610, R23 ;  /* 0x0000761000177816 */ /* 0x000fe20000000017 */
[----:B------:R-:W-:Y:S05]  /*2090*/  BRA `(.L_x_162) ;  /* 0x0000004000007947 */ /* 0x000fea0003800000 */
.L_x_185:
[----:B------:R-:W2:Y:S02]  /*20a0*/  LDG.E R2, [R2.64] ;  /* 0x0000002402027981 */ /* 0x000ea4000c1e1900 */
[----:B--2---:R-:W0:Y:S02]  /*20b0*/  I2F.U32 R0, R2 ;  /* 0x0000000200007306 */ /* 0x004e240000201000 */
[----:B0-----:R-:W-:-:S04]  /*20c0*/  F2FP.PACK_AB R0, RZ, R0 ;  /* 0x00000000ff00723e */ /* 0x001fc800000000ff */
[----:B------:R-:W-:Y:S02]  /*20d0*/  PRMT R23, R0, 0x7610, R23 ;  /* 0x0000761000177816 */ /* 0x000fe40000000017 */
.L_x_162:
[----:B------:R-:W1:Y:S01]  /*20e0*/  LDC.U8 R4, c[0x0][0x3e3] ;  /* 0x0000f8c0ff047b82 */ /* 0x000e620000000000 */
[----:B0-----:R-:W-:-:S05]  /*20f0*/  IADD3 R2, P1, R22, c[0x0][0x3d8], RZ ;  /* 0x0000f60016027a10 */ /* 0x001fca0007f3e0ff */
[----:B------:R-:W-:Y:S01]  /*2100*/  IMAD.X R3, RZ, RZ, c[0x0][0x3dc], P1 ;  /* 0x0000f700ff037624 */ /* 0x000fe200008e06ff */
[----:B-1----:R-:W-:-:S04]  /*2110*/  PRMT R0, R4, 0x9910, RZ ;  /* 0x0000991004007816 */ /* 0x002fc800000000ff */
        /* <DEDUP_REMOVED lines=12> */
[----:B0-----:R-:W-:Y:S01]  /*21e0*/  F2FP.PACK_AB R0, RZ, R0 ;  /* 0x00000000ff00723e */ /* 0x001fe200000000ff */
[----:B------:R-:W-:Y:S05]  /*21f0*/  BRA `(.L_x_194) ;  /* 0x00000e5000007947 */ /* 0x000fea0003800000 */
.L_x_192:
[----:B------:R-:W2:Y:S02]  /*2200*/  LDG.E.U8 R2, [R2.64] ;  /* 0x0000002402027981 */ /* 0x000ea4000c1e1100 */
[----:B--2---:R-:W0:Y:S02]  /*2210*/  I2F.U16 R0, R2 ;  /* 0x0000000200007306 */ /* 0x004e240000101000 */
[----:B0-----:R-:W-:Y:S01]  /*2220*/  F2FP.PACK_AB R0, RZ, R0 ;  /* 0x00000000ff00723e */ /* 0x001fe200000000ff */
[----:B------:R-:W-:Y:S05]  /*2230*/  BRA `(.L_x_194) ;  /* 0x00000e1000007947 */ /* 0x000fea0003800000 */
.L_x_191:
        /* <DEDUP_REMOVED lines=8> */
[----:B0-----:R-:W-:Y:S01]  /*22c0*/  F2FP.PACK_AB R0, RZ, R0 ;  /* 0x00000000ff00723e */ /* 0x001fe200000000ff */
[----:B------:R-:W-:Y:S05]  /*22d0*/  BRA `(.L_x_194) ;  /* 0x00000d7000007947 */ /* 0x000fea0003800000 */
.L_x_196:
[----:B------:R-:W2:Y:S02]  /*22e0*/  LDG.E R2, [R2.64] ;  /* 0x0000002402027981 */ /* 0x000ea4000c1e1900 */
[----:B--2---:R-:W0:Y:S02]  /*22f0*/  I2F R0, R2 ;  /* 0x0000000200007306 */ /* 0x004e240000201400 */
[----:B0-----:R-:W-:Y:S01]  /*2300*/  F2FP.PACK_AB R0, RZ, R0 ;  /* 0x00000000ff00723e */ /* 0x001fe200000000ff */
[----:B------:R-:W-:Y:S05]  /*2310*/  BRA `(.L_x_194) ;  /* 0x00000d3000007947 */ /* 0x000fea0003800000 */
.L_x_195:
[----:B------:R-:W2:Y:S02]  /*2320*/  LDG.E.U16 R2, [R2.64] ;  /* 0x0000002402027981 */ /* 0x000ea4000c1e1500 */
[----:B--2---:R-:W0:Y:S02]  /*2330*/  I2F.S16 R0, R2 ;  /* 0x0000000200007306 */ /* 0x004e240000101400 */
[----:B0-----:R-:W-:Y:S01]  /*2340*/  F2FP.PACK_AB R0, RZ, R0 ;  /* 0x00000000ff00723e */ /* 0x001fe200000000ff */
[----:B------:R-:W-:Y:S05]  /*2350*/  BRA `(.L_x_194) ;  /* 0x00000cf000007947 */ /* 0x000fea0003800000 */
.L_x_190:
        /* <DEDUP_REMOVED lines=9> */
.L_x_198:
[----:B------:R0:W5:Y:S01]  /*23f0*/  LDG.E.U16 R0, [R2.64] ;  /* 0x0000002402007981 */ /* 0x000162000c1e1500 */
[----:B------:R-:W-:Y:S05]  /*2400*/  BRA `(.L_x_194) ;  /* 0x00000c4000007947 */ /* 0x000fea0003800000 */
.L_x_197:
        /* <DEDUP_REMOVED lines=9> */
.L_x_200:
[----:B------:R0:W5:Y:S01]  /*24a0*/  LDG.E.U16 R0, [R2.64] ;  /* 0x0000002402007981 */ /* 0x000162000c1e1500 */
[----:B------:R-:W-:Y:S05]  /*24b0*/  BRA `(.L_x_194) ;  /* 0x00000b9000007947 */ /* 0x000fea0003800000 */
.L_x_199:
[----:B------:R-:W2:Y:S02]  /*24c0*/  LDG.E.64 R2, [R2.64] ;  /* 0x0000002402027981 */ /* 0x000ea4000c1e1b00 */
[----:B--2---:R-:W0:Y:S01]  /*24d0*/  F2F.F32.F64 R0, R2 ;  /* 0x0000000200007310 */ /* 0x004e220000301000 */
[----:B------:R-:W0:-:S14]  /*24e0*/  DSETP.GEU.AND P0, PT, |R2|, c[0x2][0x0], PT ;  /* 0x008000000200762a */ /* 0x000e1c0003f0e200 */
[----:B0-----:R-:W-:-:S05]  /*24f0*/  @!P0 FMUL R0, R0, 1.175494350822287508e-38 ;  /* 0x0080000000008820 */ /* 0x001fca0000400000 */
[----:B------:R-:W-:Y:S01]  /*2500*/  F2FP.PACK_AB R0, RZ, R0 ;  /* 0x00000000ff00723e */ /* 0x000fe200000000ff */
[----:B------:R-:W-:Y:S05]  /*2510*/  BRA `(.L_x_194) ;  /* 0x00000b3000007947 */ /* 0x000fea0003800000 */
.L_x_189:
        /* <DEDUP_REMOVED lines=11> */
[----:B------:R-:W-:Y:S01]  /*25d0*/  F2FP.PACK_AB R0, RZ, R0 ;  /* 0x00000000ff00723e */ /* 0x000fe200000000ff */
[----:B------:R-:W-:Y:S05]  /*25e0*/  BRA `(.L_x_194) ;  /* 0x00000a6000007947 */ /* 0x000fea0003800000 */
.L_x_203:
[----:B------:R-:W2:Y:S02]  /*25f0*/  LDG.E.64 R2, [R2.64] ;  /* 0x0000002402027981 */ /* 0x000ea4000c1e1b00 */
[----:B--2---:R-:W0:Y:S01]  /*2600*/  F2F.F32.F64 R0, R2 ;  /* 0x0000000200007310 */ /* 0x004e220000301000 */
[----:B------:R-:W0:-:S14]  /*2610*/  DSETP.GEU.AND P0, PT, |R2|, c[0x2][0x0], PT ;  /* 0x008000000200762a */ /* 0x000e1c0003f0e200 */
[----:B0-----:R-:W-:-:S05]  /*2620*/  @!P0 FMUL R0, R0, 1.175494350822287508e-38 ;  /* 0x0080000000008820 */ /* 0x001fca0000400000 */
[----:B------:R-:W-:Y:S01]  /*2630*/  F2FP.PACK_AB R0, RZ, R0 ;  /* 0x00000000ff00723e */ /* 0x000fe200000000ff */
[----:B------:R-:W-:Y:S05]  /*2640*/  BRA `(.L_x_194) ;  /* 0x00000a0000007947 */ /* 0x000fea0003800000 */
.L_x_202:
        /* <DEDUP_REMOVED lines=28> */
.L_x_205:
        /* <DEDUP_REMOVED lines=15> */
.L_x_204:
[----:B------:R-:W2:Y:S02]  /*2900*/  LDG.E.U16 R0, [R2.64] ;  /* 0x0000002402007981 */ /* 0x000ea4000c1e1500 */
[----:B--2---:R-:W-:-:S04]  /*2910*/  PRMT R0, RZ, 0x5410, R0 ;  /* 0x00005410ff007816 */ /* 0x004fc80000000000 */
[----:B------:R-:W-:Y:S01]  /*2920*/  F2FP.PACK_AB R0, RZ, R0 ;  /* 0x00000000ff00723e */ /* 0x000fe200000000ff */
[----:B------:R-:W-:Y:S05]  /*2930*/  BRA `(.L_x_194) ;  /* 0x0000071000007947 */ /* 0x000fea0003800000 */
.L_x_201:
        /* <DEDUP_REMOVED lines=12> */
.L_x_208:
        /* <DEDUP_REMOVED lines=21> */
.L_x_212:
[----:B------:R-:W-:Y:S05]  /*2b50*/  BSYNC B1 ;  /* 0x0000000000017941 */ /* 0x000fea0003800000 */
.L_x_211:
[----:B------:R-:W-:Y:S01]  /*2b60*/  LEA R3, R0, 0x3b800000, 0x17 ;  /* 0x3b80000000037811 */ /* 0x000fe200078eb8ff */
[----:B------:R-:W-:-:S05]  /*2b70*/  IMAD.SHL.U32 R0, R2, 0x100000, RZ ;  /* 0x0010000002007824 */ /* 0x000fca00078e00ff */
[----:B------:R-:W-:Y:S02]  /*2b80*/  LOP3.LUT R0, R3, R0, R4, 0xfe, !PT ;  /* 0x0000000003007212 */ /* 0x000fe400078efe04 */
.L_x_210:
[----:B------:R-:W-:Y:S05]  /*2b90*/  BSYNC B0 ;  /* 0x0000000000007941 */ /* 0x000fea0003800000 */
.L_x_209:
[----:B------:R-:W-:Y:S01]  /*2ba0*/  F2FP.PACK_AB R0, RZ, R0 ;  /* 0x00000000ff00723e */ /* 0x000fe200000000ff */
[----:B------:R-:W-:Y:S05]  /*2bb0*/  BRA `(.L_x_194) ;  /* 0x0000049000007947 */ /* 0x000fea0003800000 */
.L_x_207:
        /* <DEDUP_REMOVED lines=21> */
.L_x_216:
[----:B------:R-:W-:Y:S05]  /*2d10*/  BSYNC B1 ;  /* 0x0000000000017941 */ /* 0x000fea0003800000 */
.L_x_215:
[----:B------:R-:W-:Y:S01]  /*2d20*/  LEA R3, R0, 0x37800000, 0x17 ;  /* 0x3780000000037811 */ /* 0x000fe200078eb8ff */
[----:B------:R-:W-:-:S05]  /*2d30*/  IMAD.SHL.U32 R0, R2, 0x200000, RZ ;  /* 0x0020000002007824 */ /* 0x000fca00078e00ff */
[----:B------:R-:W-:Y:S02]  /*2d40*/  LOP3.LUT R0, R3, R0, R4, 0xfe, !PT ;  /* 0x0000000003007212 */ /* 0x000fe400078efe04 */
.L_x_214:
[----:B------:R-:W-:Y:S05]  /*2d50*/  BSYNC B0 ;  /* 0x0000000000007941 */ /* 0x000fea0003800000 */
.L_x_213:
[----:B------:R-:W-:Y:S01]  /*2d60*/  F2FP.PACK_AB R0, RZ, R0 ;  /* 0x00000000ff00723e */ /* 0x000fe200000000ff */
[----:B------:R-:W-:Y:S05]  /*2d70*/  BRA `(.L_x_194) ;  /* 0x000002d000007947 */ /* 0x000fea0003800000 */
.L_x_206:
        /* <DEDUP_REMOVED lines=14> */
.L_x_220:
[----:B------:R-:W-:Y:S05]  /*2e60*/  BSYNC B0 ;  /* 0x0000000000007941 */ /* 0x000fea0003800000 */
.L_x_219:
[----:B------:R-:W-:Y:S01]  /*2e70*/  F2FP.PACK_AB R0, RZ, R0 ;  /* 0x00000000ff00723e */ /* 0x000fe200000000ff */
[----:B------:R-:W-:Y:S05]  /*2e80*/  BRA `(.L_x_194) ;  /* 0x000001c000007947 */ /* 0x000fea0003800000 */
.L_x_193:
[----:B------:R-:W-:Y:S01]  /*2e90*/  MOV R2, 0x130 ;  /* 0x0000013000027802 */ /* 0x000fe20000000f00 */
[----:B------:R-:W-:Y:S02]  /*2ea0*/  IMAD.MOV.U32 R4, RZ, RZ, c[0x4][0x120] ;  /* 0x01004800ff047624 */ /* 0x000fe400078e00ff */
[----:B------:R-:W-:Y:S02]  /*2eb0*/  IMAD.MOV.U32 R5, RZ, RZ, c[0x4][0x124] ;  /* 0x01004900ff057624 */ /* 0x000fe400078e00ff */
[----:B------:R-:W-:Y:S01]  /*2ec0*/  IMAD.MOV.U32 R6, RZ, RZ, c[0x4][0x128] ;  /* 0x01004a00ff067624 */ /* 0x000fe200078e00ff */
[----:B------:R-:W0:Y:S01]  /*2ed0*/  LDC.64 R2, c[0x4][R2] ;  /* 0x0100000002027b82 */ /* 0x000e220000000a00 */
[----:B------:R-:W-:-:S02]  /*2ee0*/  IMAD.MOV.U32 R7, RZ, RZ, c[0x4][0x12c] ;  /* 0x01004b00ff077624 */ /* 0x000fc400078e00ff */
[----:B------:R-:W-:Y:S02]  /*2ef0*/  IMAD.MOV.U32 R8, RZ, RZ, 0x4e ;  /* 0x0000004eff087424 */ /* 0x000fe400078e00ff */
[----:B------:R-:W-:Y:S02]  /*2f00*/  IMAD.MOV.U32 R10, RZ, RZ, c[0x4][0x30] ;  /* 0x01000c00ff0a7624 */ /* 0x000fe400078e00ff */
[----:B------:R-:W-:Y:S02]  /*2f10*/  IMAD.MOV.U32 R11, RZ, RZ, c[0x4][0x34] ;  /* 0x01000d00ff0b7624 */ /* 0x000fe400078e00ff */
[----:B------:R-:W-:Y:S02]  /*2f20*/  IMAD.MOV.U32 R12, RZ, RZ, 0x1 ;  /* 0x00000001ff0c7424 */ /* 0x000fe400078e00ff */
[----:B------:R-:W-:Y:S02]  /*2f30*/  IMAD.MOV.U32 R13, RZ, RZ, RZ ;  /* 0x000000ffff0d7224 */ /* 0x000fe400078e00ff */
[----:B------:R-:W-:Y:S01]  /*2f40*/  LEPC R14 ;  /* 0x00000000000e734e */ /* 0x000fe20000000000 */
[----:B------:R-:W-:Y:S02]  /*2f50*/  MOV R9, 0x2fc0 ;  /* 0x00002fc000097802 */ /* 0x000fe40000000f00 */
[----:B------:R-:W-:-:S02]  /*2f60*/  MOV R20, 0x2f40 ;  /* 0x00002f4000147802 */ /* 0x000fc40000000f00 */
[----:B------:R-:W-:Y:S02]  /*2f70*/  MOV R21, 0x0 ;  /* 0x0000000000157802 */ /* 0x000fe40000000f00 */
[----:B------:R-:W-:Y:S02]  /*2f80*/  MOV R0, 0x0 ;  /* 0x0000000000007802 */ /* 0x000fe40000000f00 */
[----:B------:R-:W-:-:S04]  /*2f90*/  IADD3 R20, P0, P1, -R20, R9, R14 ;  /* 0x0000000914147210 */ /* 0x000fc8000791e10e */
[----:B------:R-:W-:-:S04]  /*2fa0*/  IADD3.X R21, ~R0, R21, R15, P0, P1 ;  /* 0x0000001500157210 */ /* 0x000fc800007e250f */
[----:B0----5:R-:W-:Y:S05]  /*2fb0*/  CALL.ABS.NOINC R2 ;  /* 0x0000000002007343 */ /* 0x021fea0003c00000 */
[----:B------:R-:W-:Y:S01]  /*2fc0*/  PRMT R0, RZ, 0x7610, R0 ;  /* 0x00007610ff007816 */ /* 0x000fe20000000000 */
[----:B------:R-:W-:Y:S05]  /*2fd0*/  BRA `(.L_x_194) ;  /* 0x0000007000007947 */ /* 0x000fea0003800000 */
.L_x_218:
[----:B------:R-:W2:Y:S02]  /*2fe0*/  LDG.E.64 R2, [R2.64] ;  /* 0x0000002402027981 */ /* 0x000ea4000c1e1b00 */
[----:B--2---:R-:W0:Y:S02]  /*2ff0*/  I2F.U64 R0, R2 ;  /* 0x0000000200007312 */ /* 0x004e240000301000 */
[----:B0-----:R-:W-:Y:S01]  /*3000*/  F2FP.PACK_AB R0, RZ, R0 ;  /* 0x00000000ff00723e */ /* 0x001fe200000000ff */
[----:B------:R-:W-:Y:S05]  /*3010*/  BRA `(.L_x_194) ;  /* 0x0000003000007947 */ /* 0x000fea0003800000 */
.L_x_217:
[----:B------:R-:W2:Y:S02]  /*3020*/  LDG.E R2, [R2.64] ;  /* 0x0000002402027981 */ /* 0x000ea4000c1e1900 */
[----:B--2---:R-:W0:Y:S02]  /*3030*/  I2F.U32 R0, R2 ;  /* 0x0000000200007306 */ /* 0x004e240000201000 */
[----:B0-----:R-:W-:-:S06]  /*3040*/  F2FP.PACK_AB R0, RZ, R0 ;  /* 0x00000000ff00723e */ /* 0x001fcc00000000ff */
.L_x_194:
[----:B------:R-:W1:Y:S01]  /*3050*/  LDC.U8 R5, c[0x0][0x3e1] ;  /* 0x0000f840ff057b82 */ /* 0x000e620000000000 */
[----:B0----5:R-:W-:-:S05]  /*3060*/  HADD2.F32 R2, -RZ, R23.H0_H0 ;  /* 0x20000017ff027230 */ /* 0x021fca0000004100 */
[----:B------:R-:W-:-:S13]  /*3070*/  FSETP.GT.FTZ.AND P0, PT, R2, RZ, PT ;  /* 0x000000ff0200720b */ /* 0x000fda0003f14000 */
[----:B------:R-:W-:Y:S01]  /*3080*/  @!P0 HADD2.F32 R3, -RZ, R0.H0_H0 ;  /* 0x20000000ff038230 */ /* 0x000fe20000004100 */
[----:B-1----:R-:W-:-:S04]  /*3090*/  PRMT R4, R5, 0x9910, RZ ;  /* 0x0000991005047816 */ /* 0x002fc800000000ff */
[----:B------:R-:W-:Y:S02]  /*30a0*/  @!P0 FMUL.FTZ R3, R2, R3 ;  /* 0x0000000302038220 */ /* 0x000fe40000410000 */
[----:B------:R-:W-:-:S03]  /*30b0*/  IMAD.MOV.U32 R0, RZ, RZ, R4 ;  /* 0x000000ffff007224 */ /* 0x000fc600078e0004 */
[----:B------:R-:W-:Y:S02]  /*30c0*/  @!P0 F2FP.PACK_AB R3, RZ, R3 ;  /* 0x00000003ff03823e */ /* 0x000fe400000000ff */
[----:B------:R-:W-:Y:S02]  /*30d0*/  ISETP.GT.AND P1, PT, R0, 0x9, PT ;  /* 0x000000090000780c */ /* 0x000fe40003f24270 */
[----:B------:R-:W-:-:S11]  /*30e0*/  @!P0 PRMT R23, R3, 0x7610, R23 ;  /* 0x0000761003178816 */ /* 0x000fd60000000017 */
        /* <DEDUP_REMOVED lines=9> */
[----:B------:R-:W-:-:S06]  /*3180*/  HADD2.F32 R23, -RZ, R23.H0_H0 ;  /* 0x20000017ff177230 */ /* 0x000fcc0000004100 */
[----:B------:R-:W0:Y:S02]  /*3190*/  F2I.FTZ.TRUNC.NTZ R23, R23 ;  /* 0x0000001700177305 */ /* 0x000e24000021f100 */
[----:B0-----:R0:W-:Y:S01]  /*31a0*/  STG.E.U8 [R16.64], R23 ;  /* 0x0000001710007986 */ /* 0x0011e2000c101124 */
[----:B------:R-:W-:Y:S05]  /*31b0*/  BRA `(.L_x_226) ;  /* 0x00000e8000007947 */ /* 0x000fea0003800000 */
.L_x_224:
[----:B------:R-:W-:-:S06]  /*31c0*/  HADD2.F32 R3, -RZ, R23.H0_H0 ;  /* 0x20000017ff037230 */ /* 0x000fcc0000004100 */
[----:B------:R-:W0:Y:S02]  /*31d0*/  F2I.S64.TRUNC R2, R3 ;  /* 0x0000000300027311 */ /* 0x000e24000020d900 */
[----:B0-----:R0:W-:Y:S01]  /*31e0*/  STG.E.U8 [R16.64], R2 ;  /* 0x0000000210007986 */ /* 0x0011e2000c101124 */
[----:B------:R-:W-:Y:S05]  /*31f0*/  BRA `(.L_x_226) ;  /* 0x00000e4000007947 */ /* 0x000fea0003800000 */
.L_x_223:
[----:B------:R-:W-:-:S13]  /*3200*/  ISETP.NE.AND P0, PT, R0, 0x2, PT ;  /* 0x000000020000780c */ /* 0x000fda0003f05270 */
[----:B------:R-:W-:Y:S05]  /*3210*/  @!P0 BRA `(.L_x_227) ;  /* 0x000000c000008947 */ /* 0x000fea0003800000 */
[----:B------:R-:W-:-:S13]  /*3220*/  ISETP.NE.AND P0, PT, R0, 0x3, PT ;  /* 0x000000030000780c */ /* 0x000fda0003f05270 */
[----:B------:R-:W-:Y:S05]  /*3230*/  @!P0 BRA `(.L_x_228) ;  /* 0x0000006000008947 */ /* 0x000fea0003800000 */
[----:B------:R-:W-:-:S13]  /*3240*/  ISETP.NE.AND P0, PT, R0, 0x4, PT ;  /* 0x000000040000780c */ /* 0x000fda0003f05270 */
[----:B------:R-:W-:Y:S05]  /*3250*/  @P0 BRA `(.L_x_225) ;  /* 0x00000c3000000947 */ /* 0x000fea0003800000 */
[----:B------:R-:W-:-:S06]  /*3260*/  HADD2.F32 R2, -RZ, R23.H0_H0 ;  /* 0x20000017ff027230 */ /* 0x000fcc0000004100 */
[----:B------:R-:W0:Y:S02]  /*3270*/  F2I.S64.TRUNC R2, R2 ;  /* 0x0000000200027311 */ /* 0x000e24000020d900 */
[----:B0-----:R0:W-:Y:S01]  /*3280*/  STG.E.64 [R16.64], R2 ;  /* 0x0000000210007986 */ /* 0x0011e2000c101b24 */
[----:B------:R-:W-:Y:S05]  /*3290*/  BRA `(.L_x_226) ;  /* 0x00000da000007947 */ /* 0x000fea0003800000 */
.L_x_228:
[----:B------:R-:W-:-:S06]  /*32a0*/  HADD2.F32 R23, -RZ, R23.H0_H0 ;  /* 0x20000017ff177230 */ /* 0x000fcc0000004100 */
[----:B------:R-:W0:Y:S02]  /*32b0*/  F2I.FTZ.TRUNC.NTZ R23, R23 ;  /* 0x0000001700177305 */ /* 0x000e24000021f100 */
[----:B0-----:R0:W-:Y:S01]  /*32c0*/  STG.E [R16.64], R23 ;  /* 0x0000001710007986 */ /* 0x0011e2000c101924 */
[----:B------:R-:W-:Y:S05]  /*32d0*/  BRA `(.L_x_226) ;  /* 0x00000d6000007947 */ /* 0x000fea0003800000 */
.L_x_227:
[----:B------:R-:W-:-:S06]  /*32e0*/  HADD2.F32 R23, -RZ, R23.H0_H0 ;  /* 0x20000017ff177230 */ /* 0x000fcc0000004100 */
[----:B------:R-:W0:Y:S02]  /*32f0*/  F2I.FTZ.TRUNC.NTZ R23, R23 ;  /* 0x0000001700177305 */ /* 0x000e24000021f100 */
[----:B0-----:R0:W-:Y:S01]  /*3300*/  STG.E.U16 [R16.64], R23 ;  /* 0x0000001710007986 */ /* 0x0011e2000c101524 */
[----:B------:R-:W-:Y:S05]  /*3310*/  BRA `(.L_x_226) ;  /* 0x00000d2000007947 */ /* 0x000fea0003800000 */
.L_x_222:
[----:B------:R-:W-:-:S13]  /*3320*/  ISETP.GT.AND P0, PT, R0, 0x6, PT ;  /* 0x000000060000780c */ /* 0x000fda0003f04270 */
[----:B------:R-:W-:Y:S05]  /*3330*/  @P0 BRA `(.L_x_229) ;  /* 0x0000009000000947 */ /* 0x000fea0003800000 */
[----:B------:R-:W-:-:S13]  /*3340*/  ISETP.NE.AND P0, PT, R0, 0x5, PT ;  /* 0x000000050000780c */ /* 0x000fda0003f05270 */
[----:B------:R-:W-:Y:S05]  /*3350*/  @!P0 BRA `(.L_x_230) ;  /* 0x0000005000008947 */ /* 0x000fea0003800000 */
[----:B------:R-:W-:-:S13]  /*3360*/  ISETP.NE.AND P0, PT, R0, 0x6, PT ;  /* 0x000000060000780c */ /* 0x000fda0003f05270 */
[----:B------:R-:W-:Y:S05]  /*3370*/  @P0 BRA `(.L_x_225) ;  /* 0x00000b1000000947 */ /* 0x000fea0003800000 */
[----:B------:R-:W-:-:S05]  /*3380*/  HADD2.F32 R23, -RZ, R23.H0_H0 ;  /* 0x20000017ff177230 */ /* 0x000fca0000004100 */
[----:B------:R0:W-:Y:S01]  /*3390*/  STG.E [R16.64], R23 ;  /* 0x0000001710007986 */ /* 0x0001e2000c101924 */
[----:B------:R-:W-:Y:S05]  /*33a0*/  BRA `(.L_x_226) ;  /* 0x00000c9000007947 */ /* 0x000fea0003800000 */
.L_x_230:
[----:B------:R0:W-:Y:S01]  /*33b0*/  STG.E.U16 [R16.64], R23 ;  /* 0x0000001710007986 */ /* 0x0001e2000c101524 */
[----:B------:R-:W-:Y:S05]  /*33c0*/  BRA `(.L_x_226) ;  /* 0x00000c7000007947 */ /* 0x000fea0003800000 */
.L_x_229:
[----:B------:R-:W-:-:S13]  /*33d0*/  ISETP.NE.AND P0, PT, R0, 0x7, PT ;  /* 0x000000070000780c */ /* 0x000fda0003f05270 */
[----:B------:R-:W-:Y:S05]  /*33e0*/  @!P0 BRA `(.L_x_231) ;  /* 0x000000d000008947 */ /* 0x000fea0003800000 */
[----:B------:R-:W-:-:S13]  /*33f0*/  ISETP.NE.AND P0, PT, R0, 0x8, PT ;  /* 0x000000080000780c */ /* 0x000fda0003f05270 */
[----:B------:R-:W-:Y:S05]  /*3400*/  @!P0 BRA `(.L_x_232) ;  /* 0x0000006000008947 */ /* 0x000fea0003800000 */
[----:B------:R-:W-:-:S13]  /*3410*/  ISETP.NE.AND P0, PT, R0, 0x9, PT ;  /* 0x000000090000780c */ /* 0x000fda0003f05270 */
[----:B------:R-:W-:Y:S05]  /*3420*/  @P0 BRA `(.L_x_225) ;  /* 0x00000a6000000947 */ /* 0x000fea0003800000 */
[----:B------:R-:W-:Y:S01]  /*3430*/  HADD2.F32 R2, -RZ, R23.H0_H0 ;  /* 0x20000017ff027230 */ /* 0x000fe20000004100 */
[----:B------:R-:W-:-:S05]  /*3440*/  IMAD.MOV.U32 R3, RZ, RZ, RZ ;  /* 0x000000ffff037224 */ /* 0x000fca00078e00ff */
[----:B------:R0:W-:Y:S01]  /*3450*/  STG.E.64 [R16.64], R2 ;  /* 0x0000000210007986 */ /* 0x0001e2000c101b24 */
[----:B------:R-:W-:Y:S05]  /*3460*/  BRA `(.L_x_226) ;  /* 0x00000bd000007947 */ /* 0x000fea0003800000 */
.L_x_232:
[----:B------:R-:W-:-:S05]  /*3470*/  HADD2.F32 R0, -RZ, R23.H0_H0 ;  /* 0x20000017ff007230 */ /* 0x000fca0000004100 */
[----:B------:R-:W-:-:S04]  /*3480*/  F2FP.PACK_AB R0, RZ, R0 ;  /* 0x00000000ff00723e */ /* 0x000fc800000000ff */
[----:B------:R-:W-:-:S05]  /*3490*/  PRMT R0, R0, 0x5410, RZ ;  /* 0x0000541000007816 */ /* 0x000fca00000000ff */
[----:B------:R0:W-:Y:S01]  /*34a0*/  STG.E [R16.64], R0 ;  /* 0x0000000010007986 */ /* 0x0001e2000c101924 */
[----:B------:R-:W-:Y:S05]  /*34b0*/  BRA `(.L_x_226) ;  /* 0x00000b8000007947 */ /* 0x000fea0003800000 */
.L_x_231:
[----:B------:R-:W-:-:S05]  /*34c0*/  HADD2.F32 R2, -RZ, R23.H0_H0 ;  /* 0x20000017ff027230 */ /* 0x000fca0000004100 */
[----:B------:R-:W-:-:S06]  /*34d0*/  FMUL.FTZ R2, R2, 1 ;  /* 0x3f80000002027820 */ /* 0x000fcc0000410000 */
[----:B------:R-:W0:Y:S02]  /*34e0*/  F2F.F64.F32 R2, R2 ;  /* 0x0000000200027310 */ /* 0x000e240000201800 */
[----:B0-----:R0:W-:Y:S01]  /*34f0*/  STG.E.64 [R16.64], R2 ;  /* 0x0000000210007986 */ /* 0x0011e2000c101b24 */
[----:B------:R-:W-:Y:S05]  /*3500*/  BRA `(.L_x_226) ;  /* 0x00000b3000007947 */ /* 0x000fea0003800000 */
.L_x_221:
        /* <DEDUP_REMOVED lines=8> */
[----:B------:R-:W-:-:S05]  /*3590*/  HADD2.F32 R23, -RZ, R23.H0_H0 ;  /* 0x20000017ff177230 */ /* 0x000fca0000004100 */
[----:B------:R-:W-:-:S04]  /*35a0*/  FSETP.NEU.FTZ.AND P0, PT, R23, RZ, PT ;  /* 0x000000ff1700720b */ /* 0x000fc80003f1d000 */
[----:B------:R-:W-:-:S05]  /*35b0*/  SEL R3, RZ, 0x1, !P0 ;  /* 0x00000001ff037807 */ /* 0x000fca0004000000 */
[----:B------:R0:W-:Y:S01]  /*35c0*/  STG.E.U8 [R16.64], R3 ;  /* 0x0000000310007986 */ /* 0x0001e2000c101124 */
[----:B------:R-:W-:Y:S05]  /*35d0*/  BRA `(.L_x_226) ;  /* 0x00000a6000007947 */ /* 0x000fea0003800000 */
.L_x_235:
[----:B------:R-:W-:Y:S01]  /*35e0*/  HADD2.F32 R23, -RZ, R23.H0_H0 ;  /* 0x20000017ff177230 */ /* 0x000fe20000004100 */
[----:B------:R-:W-:-:S04]  /*35f0*/  CS2R R6, SRZ ;  /* 0x0000000000067805 */ /* 0x000fc8000001ff00 */
[----:B------:R-:W-:-:S06]  /*3600*/  FMUL.FTZ R4, R23, 1 ;  /* 0x3f80000017047820 */ /* 0x000fcc0000410000 */
[----:B------:R-:W0:Y:S02]  /*3610*/  F2F.F64.F32 R4, R4 ;  /* 0x0000000400047310 */ /* 0x000e240000201800 */
[----:B0-----:R0:W-:Y:S01]  /*3620*/  STG.E.128 [R16.64], R4 ;  /* 0x0000000410007986 */ /* 0x0011e2000c101d24 */
[----:B------:R-:W-:Y:S05]  /*3630*/  BRA `(.L_x_226) ;  /* 0x00000a0000007947 */ /* 0x000fea0003800000 */
.L_x_234:
[----:B------:R-:W-:-:S13]  /*3640*/  ISETP.NE.AND P0, PT, R0, 0xf, PT ;  /* 0x0000000f0000780c */ /* 0x000fda0003f05270 */
[----:B------:R-:W-:Y:S05]  /*3650*/  @!P0 BRA `(.L_x_236) ;  /* 0x000002d000008947 */ /* 0x000fea0003800000 */
[----:B------:R-:W-:-:S13]  /*3660*/  ISETP.NE.AND P0, PT, R0, 0x17, PT ;  /* 0x000000170000780c */ /* 0x000fda0003f05270 */
[----:B------:R-:W-:Y:S05]  /*3670*/  @!P0 BRA `(.L_x_237) ;  /* 0x0000015000008947 */ /* 0x000fea0003800000 */
[----:B------:R-:W-:-:S13]  /*3680*/  ISETP.NE.AND P0, PT, R0, 0x18, PT ;  /* 0x000000180000780c */ /* 0x000fda0003f05270 */
[----:B------:R-:W-:Y:S05]  /*3690*/  @P0 BRA `(.L_x_225) ;  /* 0x000007f000000947 */ /* 0x000fea0003800000 */
[----:B------:R-:W-:Y:S01]  /*36a0*/  HADD2.F32 R23, -RZ, R23.H0_H0 ;  /* 0x20000017ff177230 */ /* 0x000fe20000004100 */
[----:B------:R-:W-:Y:S04]  /*36b0*/  BSSY B0, `(.L_x_238) ;  /* 0x000000e000007945 */ /* 0x000fe80003800000 */
[C---:B------:R-:W-:Y:S02]  /*36c0*/  LOP3.LUT R2, R23.reuse, 0x7fffffff, RZ, 0xc0, !PT ;  /* 0x7fffffff17027812 */ /* 0x040fe400078ec0ff */
[----:B------:R-:W-:Y:S02]  /*36d0*/  LOP3.LUT R0, R23, 0x80000000, RZ, 0xc0, !PT ;  /* 0x8000000017007812 */ /* 0x000fe400078ec0ff */
[----:B------:R-:W-:Y:S02]  /*36e0*/  ISETP.GT.U32.AND P0, PT, R2, 0x43efffff, PT ;  /* 0x43efffff0200780c */ /* 0x000fe40003f04070 */
[----:B------:R-:W-:Y:S01]  /*36f0*/  SHF.R.U32.HI R3, RZ, 0x18, R0 ;  /* 0x00000018ff037819 */ /* 0x000fe20000011600 */
[----:B------:R-:W-:-:S10]  /*3700*/  IMAD.MOV.U32 R0, RZ, RZ, 0x7f ;  /* 0x0000007fff007424 */ /* 0x000fd400078e00ff */
[----:B------:R-:W-:Y:S05]  /*3710*/  @P0 BRA `(.L_x_239) ;  /* 0x0000007000000947 */ /* 0x000fea0003800000 */
[----:B------:R-:W-:-:S13]  /*3720*/  ISETP.GE.U32.AND P0, PT, R2, 0x3c800000, PT ;  /* 0x3c8000000200780c */ /* 0x000fda0003f06070 */
[----:B------:R-:W-:Y:S01]  /*3730*/  @P0 SHF.R.U32.HI R0, RZ, 0x14, R23 ;  /* 0x00000014ff000819 */ /* 0x000fe20000011617 */
[----:B------:R-:W-:-:S03]  /*3740*/  @!P0 FADD.FTZ R2, R2, 16384 ;  /* 0x4680000002028421 */ /* 0x000fc60000010000 */
[----:B------:R-:W-:-:S04]  /*3750*/  @P0 LOP3.LUT R0, R0, 0x1, RZ, 0xc0, !PT ;  /* 0x0000000100000812 */ /* 0x000fc800078ec0ff */
[----:B------:R-:W-:-:S04]  /*3760*/  @P0 IADD3 R0, R23, 0x407ffff, R0 ;  /* 0x0407ffff17000810 */ /* 0x000fc80007ffe000 */
[----:B------:R-:W-:Y:S02]  /*3770*/  @P0 SHF.R.U32.HI R0, RZ, 0x14, R0 ;  /* 0x00000014ff000819 */ /* 0x000fe40000011600 */
[----:B------:R-:W-:Y:S02]  /*3780*/  @!P0 IADD3 R0, R2, -0x46800000, RZ ;  /* 0xb980000002008810 */ /* 0x000fe40007ffe0ff */
.L_x_239:
[----:B------:R-:W-:Y:S05]  /*3790*/  BSYNC B0 ;  /* 0x0000000000007941 */ /* 0x000fea0003800000 */
.L_x_238:
[----:B------:R-:W-:-:S05]  /*37a0*/  LOP3.LUT R3, R0, R3, RZ, 0xfc, !PT ;  /* 0x0000000300037212 */ /* 0x000fca00078efcff */
[----:B------:R0:W-:Y:S01]  /*37b0*/  STG.E.U8 [R16.64], R3 ;  /* 0x0000000310007986 */ /* 0x0001e2000c101124 */
[----:B------:R-:W-:Y:S05]  /*37c0*/  BRA `(.L_x_226) ;  /* 0x0000087000007947 */ /* 0x000fea0003800000 */
.L_x_237:
[----:B------:R-:W-:Y:S01]  /*37d0*/  HADD2.F32 R23, -RZ, R23.H0_H0 ;  /* 0x20000017ff177230 */ /* 0x000fe20000004100 */
[----:B------:R-:W-:Y:S04]  /*37e0*/  BSSY B0, `(.L_x_240) ;  /* 0x000000f000007945 */ /* 0x000fe80003800000 */
[----:B------:R-:W-:-:S04]  /*37f0*/  LOP3.LUT R2, R23, 0x7fffffff, RZ, 0xc0, !PT ;  /* 0x7fffffff17027812 */ /* 0x000fc800078ec0ff */
[----:B------:R-:W-:-:S13]  /*3800*/  ISETP.GT.U32.AND P0, PT, R2, 0x477fffff, PT ;  /* 0x477fffff0200780c */ /* 0x000fda0003f04070 */
[----:B------:R-:W-:Y:S05]  /*3810*/  @P0 BRA `(.L_x_241) ;  /* 0x0000008000000947 */ /* 0x000fea0003800000 */
[----:B------:R-:W-:-:S13]  /*3820*/  ISETP.GE.U32.AND P0, PT, R2, 0x38800000, PT ;  /* 0x388000000200780c */ /* 0x000fda0003f06070 */
[----:B------:R-:W-:Y:S01]  /*3830*/  @P0 SHF.R.U32.HI R0, RZ, 0x15, R23 ;  /* 0x00000015ff000819 */ /* 0x000fe20000011617 */
[----:B------:R-:W-:-:S03]  /*3840*/  @!P0 FADD.FTZ R2, R2, 128 ;  /* 0x4300000002028421 */ /* 0x000fc60000010000 */
[----:B------:R-:W-:-:S04]  /*3850*/  @P0 LOP3.LUT R0, R0, 0x1, RZ, 0xc0, !PT ;  /* 0x0000000100000812 */ /* 0x000fc800078ec0ff */
[----:B------:R-:W-:-:S04]  /*3860*/  @P0 IADD3 R0, R23, 0x80fffff, R0 ;  /* 0x080fffff17000810 */ /* 0x000fc80007ffe000 */
[----:B------:R-:W-:Y:S02]  /*3870*/  @P0 SHF.R.U32.HI R0, RZ, 0x15, R0 ;  /* 0x00000015ff000819 */ /* 0x000fe40000011600 */
[----:B------:R-:W-:Y:S01]  /*3880*/  @!P0 IADD3 R0, R2, -0x43000000, RZ ;  /* 0xbd00000002008810 */ /* 0x000fe20007ffe0ff */
[----:B------:R-:W-:Y:S05]  /*3890*/  BRA `(.L_x_242) ;  /* 0x0000003000007947 */ /* 0x000fea0003800000 */
.L_x_241:
[----:B------:R-:W-:Y:S01]  /*38a0*/  IMAD.MOV.U32 R0, RZ, RZ, 0x7f ;  /* 0x0000007fff007424 */ /* 0x000fe200078e00ff */
[----:B------:R-:W-:-:S04]  /*38b0*/  ISETP.GT.U32.AND P0, PT, R2, 0x7f800000, PT ;  /* 0x7f8000000200780c */ /* 0x000fc80003f04070 */
[----:B------:R-:W-:-:S04]  /*38c0*/  SEL R0, R0, 0x7c, P0 ;  /* 0x0000007c00007807 */ /* 0x000fc80000000000 */
.L_x_242:
[----:B------:R-:W-:Y:S05]  /*38d0*/  BSYNC B0 ;  /* 0x0000000000007941 */ /* 0x000fea0003800000 */
.L_x_240:
[----:B------:R-:W-:-:S04]  /*38e0*/  LOP3.LUT R2, R23, 0x80000000, RZ, 0xc0, !PT ;  /* 0x8000000017027812 */ /* 0x000fc800078ec0ff */
[----:B------:R-:W-:-:S04]  /*38f0*/  SHF.R.U32.HI R3, RZ, 0x18, R2 ;  /* 0x00000018ff037819 */ /* 0x000fc80000011602 */
[----:B------:R-:W-:-:S05]  /*3900*/  LOP3.LUT R3, R0, R3, RZ, 0xfc, !PT ;  /* 0x0000000300037212 */ /* 0x000fca00078efcff */
[----:B------:R0:W-:Y:S01]  /*3910*/  STG.E.U8 [R16.64], R3 ;  /* 0x0000000310007986 */ /* 0x0001e2000c101124 */
[----:B------:R-:W-:Y:S05]  /*3920*/  BRA `(.L_x_226) ;  /* 0x0000071000007947 */ /* 0x000fea0003800000 */
.L_x_236:
[----:B------:R-:W-:-:S05]  /*3930*/  HADD2.F32 R0, -RZ, R23.H0_H0 ;  /* 0x20000017ff007230 */ /* 0x000fca0000004100 */
[----:B------:R-:W-:-:S05]  /*3940*/  F2FP.BF16.PACK_AB R0, RZ, R0 ;  /* 0x00000000ff00723e */ /* 0x000fca00000010ff */
[----:B------:R0:W-:Y:S01]  /*3950*/  STG.E.U16 [R16.64], R0 ;  /* 0x0000000010007986 */ /* 0x0001e2000c101524 */
[----:B------:R-:W-:Y:S05]  /*3960*/  BRA `(.L_x_226) ;  /* 0x000006d000007947 */ /* 0x000fea0003800000 */
.L_x_233:
        /* <DEDUP_REMOVED lines=8> */
[----:B------:R-:W-:-:S06]  /*39f0*/  HADD2.F32 R3, -RZ, R23.H0_H0 ;  /* 0x20000017ff037230 */ /* 0x000fcc0000004100 */
[----:B------:R-:W0:Y:S02]  /*3a00*/  F2I.FTZ.U32.TRUNC.NTZ R3, R3 ;  /* 0x0000000300037305 */ /* 0x000e24000021f000 */
[----:B0-----:R0:W-:Y:S01]  /*3a10*/  STG.E.U16 [R16.64], R3 ;  /* 0x0000000310007986 */ /* 0x0011e2000c101524 */
[----:B------:R-:W-:Y:S05]  /*3a20*/  BRA `(.L_x_226) ;  /* 0x0000061000007947 */ /* 0x000fea0003800000 */
.L_x_245:
[----:B------:R-:W-:Y:S01]  /*3a30*/  HADD2.F32 R23, -RZ, R23.H0_H0 ;  /* 0x20000017ff177230 */ /* 0x000fe20000004100 */
[----:B------:R-:W-:Y:S01]  /*3a40*/  BSSY B0, `(.L_x_246) ;  /* 0x0000014000007945 */ /* 0x000fe20003800000 */
[----:B------:R-:W-:-:S03]  /*3a50*/  IMAD.MOV.U32 R8, RZ, RZ, 0x80 ;  /* 0x00000080ff087424 */ /* 0x000fc600078e00ff */
[----:B------:R-:W-:-:S04]  /*3a60*/  LOP3.LUT R2, R23, 0x7fffffff, RZ, 0xc0, !PT ;  /* 0x7fffffff17027812 */ /* 0x000fc800078ec0ff */
[----:B------:R-:W-:-:S13]  /*3a70*/  ISETP.GT.U32.AND P0, PT, R2, 0x437fffff, PT ;  /* 0x437fffff0200780c */ /* 0x000fda0003f04070 */
[----:B------:R-:W-:Y:S05]  /*3a80*/  @P0 BRA `(.L_x_247) ;  /* 0x000000f000000947 */ /* 0x000fea0003800000 */
[----:B------:R-:W-:-:S13]  /*3a90*/  ISETP.GE.U32.AND P0, PT, R2, 0x3c000000, PT ;  /* 0x3c0000000200780c */ /* 0x000fda0003f06070 */
[----:B------:R-:W-:-:S04]  /*3aa0*/  @P0 SHF.R.U32.HI R0, RZ, 0x14, R23 ;  /* 0x00000014ff000819 */ /* 0x000fc80000011617 */
[----:B------:R-:W-:-:S04]  /*3ab0*/  @P0 LOP3.LUT R0, R0, 0x1, RZ, 0xc0, !PT ;  /* 0x0000000100000812 */ /* 0x000fc800078ec0ff */
[----:B------:R-:W-:-:S04]  /*3ac0*/  @P0 IADD3 R0, R23, 0x487ffff, R0 ;  /* 0x0487ffff17000810 */ /* 0x000fc80007ffe000 */
[----:B------:R-:W-:-:S04]  /*3ad0*/  @P0 SHF.R.U32.HI R0, RZ, 0x14, R0 ;  /* 0x00000014ff000819 */ /* 0x000fc80000011600 */
[----:B------:R-:W-:Y:S01]  /*3ae0*/  @P0 LOP3.LUT R0, R0, 0xff, RZ, 0xc0, !PT ;  /* 0x000000ff00000812 */ /* 0x000fe200078ec0ff */
[----:B------:R-:W-:Y:S05]  /*3af0*/  @P0 BRA `(.L_x_248) ;  /* 0x0000004000000947 */ /* 0x000fea0003800000 */
[----:B------:R-:W-:Y:S01]  /*3b00*/  FADD.FTZ R0, R2, 8192 ;  /* 0x4600000002007421 */ /* 0x000fe20000010000 */
[----:B------:R-:W-:-:S04]  /*3b10*/  PRMT R8, RZ, 0x7610, R8 ;  /* 0x00007610ff087816 */ /* 0x000fc80000000008 */
[----:B------:R-:W-:-:S13]  /*3b20*/  LOP3.LUT P0, R0, R0, 0xff, RZ, 0xc0, !PT ;  /* 0x000000ff00007812 */ /* 0x000fda000780c0ff */
[----:B------:R-:W-:Y:S05]  /*3b30*/  @!P0 BRA `(.L_x_247) ;  /* 0x0000004000008947 */ /* 0x000fea0003800000 */
.L_x_248:
[----:B------:R-:W-:-:S04]  /*3b40*/  LOP3.LUT R2, R23, 0x80000000, RZ, 0xc0, !PT ;  /* 0x8000000017027812 */ /* 0x000fc800078ec0ff */
[----:B------:R-:W-:-:S04]  /*3b50*/  SHF.R.U32.HI R3, RZ, 0x18, R2 ;  /* 0x00000018ff037819 */ /* 0x000fc80000011602 */
[----:B------:R-:W-:-:S04]  /*3b60*/  LOP3.LUT R0, R0, R3, RZ, 0xfc, !PT ;  /* 0x0000000300007212 */ /* 0x000fc800078efcff */
[----:B------:R-:W-:Y:S02]  /*3b70*/  PRMT R8, R0, 0x7610, R8 ;  /* 0x0000761000087816 */ /* 0x000fe40000000008 */
.L_x_247:
[----:B------:R-:W-:Y:S05]  /*3b80*/  BSYNC B0 ;  /* 0x0000000000007941 */ /* 0x000fea0003800000 */
.L_x_246:
[----:B------:R0:W-:Y:S01]  /*3b90*/  STG.E.U8 [R16.64], R8 ;  /* 0x0000000810007986 */ /* 0x0001e2000c101124 */
[----:B------:R-:W-:Y:S05]  /*3ba0*/  BRA `(.L_x_226) ;  /* 0x0000049000007947 */ /* 0x000fea0003800000 */
.L_x_244:
        /* <DEDUP_REMOVED lines=17> */
.L_x_251:
[----:B------:R-:W-:-:S04]  /*3cc0*/  LOP3.LUT R2, R23, 0x80000000, RZ, 0xc0, !PT ;  /* 0x8000000017027812 */ /* 0x000fc800078ec0ff */
[----:B------:R-:W-:-:S04]  /*3cd0*/  SHF.R.U32.HI R3, RZ, 0x18, R2 ;  /* 0x00000018ff037819 */ /* 0x000fc80000011602 */
[----:B------:R-:W-:-:S04]  /*3ce0*/  LOP3.LUT R0, R0, R3, RZ, 0xfc, !PT ;  /* 0x0000000300007212 */ /* 0x000fc800078efcff */
[----:B------:R-:W-:Y:S02]  /*3cf0*/  PRMT R8, R0, 0x7610, R8 ;  /* 0x0000761000087816 */ /* 0x000fe40000000008 */
.L_x_250:
[----:B------:R-:W-:Y:S05]  /*3d00*/  BSYNC B0 ;  /* 0x0000000000007941 */ /* 0x000fea0003800000 */
.L_x_249:
[----:B------:R0:W-:Y:S01]  /*3d10*/  STG.E.U8 [R16.64], R8 ;  /* 0x0000000810007986 */ /* 0x0001e2000c101124 */
[----:B------:R-:W-:Y:S05]  /*3d20*/  BRA `(.L_x_226) ;  /* 0x0000031000007947 */ /* 0x000fea0003800000 */
.L_x_243:
[----:B------:R-:W-:-:S13]  /*3d30*/  ISETP.NE.AND P0, PT, R0, 0x1c, PT ;  /* 0x0000001c0000780c */ /* 0x000fda0003f05270 */
[----:B------:R-:W-:Y:S05]  /*3d40*/  @!P0 BRA `(.L_x_252) ;  /* 0x000002c000008947 */ /* 0x000fea0003800000 */
[----:B------:R-:W-:-:S13]  /*3d50*/  ISETP.NE.AND P0, PT, R0, 0x1d, PT ;  /* 0x0000001d0000780c */ /* 0x000fda0003f05270 */
[----:B------:R-:W-:Y:S05]  /*3d60*/  @!P0 BRA `(.L_x_253) ;  /* 0x0000026000008947 */ /* 0x000fea0003800000 */
[----:B------:R-:W-:-:S13]  /*3d70*/  ISETP.NE.AND P0, PT, R0, 0x2c, PT ;  /* 0x0000002c0000780c */ /* 0x000fda0003f05270 */
[----:B------:R-:W-:Y:S05]  /*3d80*/  @P0 BRA `(.L_x_225) ;  /* 0x0000010000000947 */ /* 0x000fea0003800000 */
[----:B------:R-:W-:Y:S01]  /*3d90*/  HADD2.F32 R23, -RZ, R23.H0_H0 ;  /* 0x20000017ff177230 */ /* 0x000fe20000004100 */
[----:B------:R-:W-:Y:S01]  /*3da0*/  PLOP3.LUT P0, PT, PT, PT, PT, 0x80, 0x0 ;  /* 0x000000000000781c */ /* 0x000fe20003f0f070 */
[----:B------:R-:W-:-:S03]  /*3db0*/  IMAD.MOV.U32 R3, RZ, RZ, 0xff ;  /* 0x000000ffff037424 */ /* 0x000fc600078e00ff */
[----:B------:R-:W-:-:S04]  /*3dc0*/  SHF.R.U32.HI R4, RZ, 0x17, R23 ;  /* 0x00000017ff047819 */ /* 0x000fc80000011617 */
[----:B------:R-:W-:-:S04]  /*3dd0*/  LOP3.LUT R2, R4, 0xff, RZ, 0xc0, !PT ;  /* 0x000000ff04027812 */ /* 0x000fc800078ec0ff */
[----:B------:R-:W-:-:S13]  /*3de0*/  ISETP.NE.AND P2, PT, R2, 0xff, PT ;  /* 0x000000ff0200780c */ /* 0x000fda0003f45270 */
[--C-:B------:R-:W-:Y:S02]  /*3df0*/  @P2 SHF.R.U32.HI R0, RZ, 0x16, R23.reuse ;  /* 0x00000016ff002819 */ /* 0x100fe40000011617 */
[----:B------:R-:W-:Y:S02]  /*3e00*/  @P2 LOP3.LUT P1, RZ, R2, 0x3fffff, R23, 0xf8, !PT ;  /* 0x003fffff02ff2812 */ /* 0x000fe4000782f817 */
[----:B------:R-:W-:-:S04]  /*3e10*/  @P2 LOP3.LUT R0, R0, 0x1, RZ, 0xc0, !PT ;  /* 0x0000000100002812 */ /* 0x000fc800078ec0ff */
[----:B------:R-:W-:Y:S02]  /*3e20*/  @P2 ISETP.EQ.U32.AND P1, PT, R0, 0x1, P1 ;  /* 0x000000010000280c */ /* 0x000fe40000f22070 */
[----:B------:R-:W-:Y:S02]  /*3e30*/  @P2 IADD3 R0, R4, 0x1, RZ ;  /* 0x0000000104002810 */ /* 0x000fe40007ffe0ff */
[----:B------:R-:W-:-:S13]  /*3e40*/  @P2 PLOP3.LUT P0, PT, P1, PT, PT, 0x80, 0x0 ;  /* 0x000000000000281c */ /* 0x000fda0000f0f070 */
[----:B------:R-:W-:-:S04]  /*3e50*/  @!P0 IMAD.MOV R0, RZ, RZ, R4 ;  /* 0x000000ffff008224 */ /* 0x000fc800078e0204 */
[----:B------:R-:W-:-:S05]  /*3e60*/  @P2 IMAD.MOV.U32 R3, RZ, RZ, R0 ;  /* 0x000000ffff032224 */ /* 0x000fca00078e0000 */
[----:B------:R0:W-:Y:S01]  /*3e70*/  STG.E.U8 [R16.64], R3 ;  /* 0x0000000310007986 */ /* 0x0001e2000c101124 */
[----:B------:R-:W-:Y:S05]  /*3e80*/  BRA `(.L_x_226) ;  /* 0x000001b000007947 */ /* 0x000fea0003800000 */
.L_x_225:
        /* <DEDUP_REMOVED lines=19> */
[----:B------:R-:W-:Y:S05]  /*3fc0*/  BRA `(.L_x_226) ;  /* 0x0000007000007947 */ /* 0x000fea0003800000 */
.L_x_253:
[----:B------:R-:W-:-:S06]  /*3fd0*/  HADD2.F32 R2, -RZ, R23.H0_H0 ;  /* 0x20000017ff027230 */ /* 0x000fcc0000004100 */
[----:B------:R-:W0:Y:S02]  /*3fe0*/  F2I.U64.TRUNC R2, R2 ;  /* 0x0000000200027311 */ /* 0x000e24000020d800 */
[----:B0-----:R0:W-:Y:S01]  /*3ff0*/  STG.E.64 [R16.64], R2 ;  /* 0x0000000210007986 */ /* 0x0011e2000c101b24 */
[----:B------:R-:W-:Y:S05]  /*4000*/  BRA `(.L_x_226) ;  /* 0x0000003000007947 */ /* 0x000fea0003800000 */
.L_x_252:
[----:B------:R-:W-:-:S06]  /*4010*/  HADD2.F32 R23, -RZ, R23.H0_H0 ;  /* 0x20000017ff177230 */ /* 0x000fcc0000004100 */
[----:B------:R-:W0:Y:S02]  /*4020*/  F2I.FTZ.U32.TRUNC.NTZ R23, R23 ;  /* 0x0000001700177305 */ /* 0x000e24000021f000 */
[----:B0-----:R0:W-:Y:S02]  /*4030*/  STG.E [R16.64], R23 ;  /* 0x0000001710007986 */ /* 0x0011e4000c101924 */
.L_x_226:
[----:B------:R-:W-:-:S05]  /*4040*/  IMAD R18, R19, 0x200, R18 ;  /* 0x0000020013127824 */ /* 0x000fca00078e0212 */
[----:B0-----:R-:W-:Y:S02]  /*4050*/  IADD3 R23, R18, 0x80, RZ ;  /* 0x0000008012177810 */ /* 0x001fe40007ffe0ff */
.L_x_155:
[----:B------:R-:W-:Y:S05]  /*4060*/  BSYNC B6 ;  /* 0x0000000000067941 */ /* 0x000fea0003800000 */
.L_x_154:
[----:B------:R-:W-:Y:S01]  /*4070*/  ISETP.GE.AND P0, PT, R23, c[0x0][0x160], PT ;  /* 0x0000580017007a0c */ /* 0x000fe20003f06270 */
[----:B------:R-:W-:-:S12]  /*4080*/  BSSY B6, `(.L_x_254) ;  /* 0x00007fe000067945 */ /* 0x000fd80003800000 */
[----:B------:R-:W-:Y:S05]  /*4090*/  @P0 BRA `(.L_x_255) ;  /* 0x00007fc000000947 */ /* 0x000fea0003800000 */
[----:B------:R-:W-:Y:S01]  /*40a0*/  ISETP.NE.AND P0, PT, RZ, c[0x0][0x168], PT ;  /* 0x00005a00ff007a0c */ /* 0x000fe20003f05270 */
[----:B------:R-:W-:Y:S02]  /*40b0*/  IMAD.MOV.U32 R18, RZ, RZ, RZ ;  /* 0x000000ffff127224 */ /* 0x000fe400078e00ff */
[----:B------:R-:W-:Y:S02]  /*40c0*/  IMAD.MOV.U32 R0, RZ, RZ, RZ ;  /* 0x000000ffff007224 */ /* 0x000fe400078e00ff */
[----:B------:R-:W-:-:S08]  /*40d0*/  IMAD.MOV.U32 R16, RZ, RZ, RZ ;  /* 0x000000ffff107224 */ /* 0x000fd000078e00ff */
[----:B------:R-:W-:Y:S05]  /*40e0*/  @!P0 BRA `(.L_x_256) ;  /* 0x00000fa000008947 */ /* 0x000fea0003800000 */
[----:B------:R-:W-:Y:S02]  /*40f0*/  IMAD.MOV.U32 R22, RZ, RZ, RZ ;  /* 0x000000ffff167224 */ /* 0x000fe400078e00ff */
[----:B------:R-:W-:Y:S02]  /*4100*/  IMAD.MOV.U32 R0, RZ, RZ, 0x1 ;  /* 0x00000001ff007424 */ /* 0x000fe400078e00ff */
[----:B------:R-:W-:-:S03]  /*4110*/  IMAD.HI.U32 R2, R23, c[0x0][0x170], R22 ;  /* 0x00005c0017027a27 */ /* 0x000fc600078e0016 */
[----:B------:R-:W-:Y:S02]  /*4120*/  ISETP.NE.AND P0, PT, R0, c[0x0][0x168], PT ;  /* 0x00005a0000007a0c */ /* 0x000fe40003f05270 */
[----:B------:R-:W-:-:S05]  /*4130*/  SHF.R.U32.HI R3, RZ, c[0x0][0x174], R2 ;  /* 0x00005d00ff037a19 */ /* 0x000fca0000011602 */
[----:B------:R-:W-:-:S04]  /*4140*/  IMAD.MOV R18, RZ, RZ, -R3 ;  /* 0x000000ffff127224 */ /* 0x000fc800078e0a03 */
[----:B------:R-:W-:-:S04]  /*4150*/  IMAD R18, R18, c[0x0][0x16c], R23 ;  /* 0x00005b0012127a24 */ /* 0x000fc800078e0217 */
[C---:B------:R-:W-:Y:S02]  /*4160*/  IMAD R16, R18.reuse, c[0x0][0x298], RZ ;  /* 0x0000a60012107a24 */ /* 0x040fe400078e02ff */
[C---:B------:R-:W-:Y:S02]  /*4170*/  IMAD R0, R18.reuse, c[0x0][0x29c], RZ ;  /* 0x0000a70012007a24 */ /* 0x040fe400078e02ff */
[----:B------:R-:W-:Y:S01]  /*4180*/  IMAD R18, R18, c[0x0][0x2a0], RZ ;  /* 0x0000a80012127a24 */ /* 0x000fe200078e02ff */
        /* <DEDUP_REMOVED lines=240> */
.L_x_256:
        /* <DEDUP_REMOVED lines=21> */
.L_x_260:
[----:B------:R-:W2:Y:S02]  /*51e0*/  LDG.E.U8 R2, [R2.64] ;  /* 0x0000002402027981 */ /* 0x000ea4000c1e1100 */
[----:B--2---:R-:W0:Y:S02]  /*51f0*/  I2F.U16 R0, R2 ;  /* 0x0000000200007306 */ /* 0x004e240000101000 */
[----:B0-----:R-:W-:-:S04]  /*5200*/  F2FP.PACK_AB R0, RZ, R0 ;  /* 0x00000000ff00723e */ /* 0x001fc800000000ff */
[----:B------:R-:W-:Y:S01]  /*5210*/  PRMT R19, R0, 0x7610, R19 ;  /* 0x0000761000137816 */ /* 0x000fe20000000013 */
[----:B------:R-:W-:Y:S05]  /*5220*/  BRA `(.L_x_262) ;  /* 0x00000ed000007947 */ /* 0x000fea0003800000 */
.L_x_259:
        /* <DEDUP_REMOVED lines=11> */
.L_x_264:
[----:B------:R-:W2:Y:S02]  /*52e0*/  LDG.E R2, [R2.64] ;  /* 0x0000002402027981 */ /* 0x000ea4000c1e1900 */
[----:B--2---:R-:W0:Y:S02]  /*52f0*/  I2F R0, R2 ;  /* 0x0000000200007306 */ /* 0x004e240000201400 */
[----:B0-----:R-:W-:-:S04]  /*5300*/  F2FP.PACK_AB R0, RZ, R0 ;  /* 0x00000000ff00723e */ /* 0x001fc800000000ff */
[----:B------:R-:W-:Y:S01]  /*5310*/  PRMT R19, R0, 0x7610, R19 ;  /* 0x0000761000137816 */ /* 0x000fe20000000013 */
[----:B------:R-:W-:Y:S05]  /*5320*/  BRA `(.L_x_262) ;  /* 0x00000dd000007947 */ /* 0x000fea0003800000 */
.L_x_263:
[----:B------:R-:W2:Y:S02]  /*5330*/  LDG.E.U16 R2, [R2.64] ;  /* 0x0000002402027981 */ /* 0x000ea4000c1e1500 */
[----:B--2---:R-:W0:Y:S02]  /*5340*/  I2F.S16 R0, R2 ;  /* 0x0000000200007306 */ /* 0x004e240000101400 */
[----:B0-----:R-:W-:-:S04]  /*5350*/  F2FP.PACK_AB R0, RZ, R0 ;  /* 0x00000000ff00723e */ /* 0x001fc800000000ff */
[----:B------:R-:W-:Y:S01]  /*5360*/  PRMT R19, R0, 0x7610, R19 ;  /* 0x0000761000137816 */ /* 0x000fe20000000013 */
[----:B------:R-:W-:Y:S05]  /*5370*/  BRA `(.L_x_262) ;  /* 0x00000d8000007947 */ /* 0x000fea0003800000 */
.L_x_258:
        /* <DEDUP_REMOVED lines=9> */
.L_x_266:
[----:B------:R0:W5:Y:S01]  /*5410*/  LDG.E.U16 R19, [R2.64] ;  /* 0x0000002402137981 */ /* 0x000162000c1e1500 */
[----:B------:R-:W-:Y:S05]  /*5420*/  BRA `(.L_x_262) ;  /* 0x00000cd000007947 */ /* 0x000fea0003800000 */
.L_x_265:
        /* <DEDUP_REMOVED lines=9> */
.L_x_268:
[----:B------:R0:W5:Y:S01]  /*54c0*/  LDG.E.U16 R19, [R2.64] ;  /* 0x0000002402137981 */ /* 0x000162000c1e1500 */
[----:B------:R-:W-:Y:S05]  /*54d0*/  BRA `(.L_x_262) ;  /* 0x00000c2000007947 */ /* 0x000fea0003800000 */
.L_x_267:
[----:B------:R-:W2:Y:S02]  /*54e0*/  LDG.E.64 R2, [R2.64] ;  /* 0x0000002402027981 */ /* 0x000ea4000c1e1b00 */
[----:B--2---:R-:W0:Y:S01]  /*54f0*/  F2F.F32.F64 R0, R2 ;  /* 0x0000000200007310 */ /* 0x004e220000301000 */
[----:B------:R-:W0:-:S14]  /*5500*/  DSETP.GEU.AND P0, PT, |R2|, c[0x2][0x0], PT ;  /* 0x008000000200762a */ /* 0x000e1c0003f0e200 */
[----:B0-----:R-:W-:-:S05]  /*5510*/  @!P0 FMUL R0, R0, 1.175494350822287508e-38 ;  /* 0x0080000000008820 */ /* 0x001fca0000400000 */
[----:B------:R-:W-:-:S04]  /*5520*/  F2FP.PACK_AB R0, RZ, R0 ;  /* 0x00000000ff00723e */ /* 0x000fc800000000ff */
[----:B------:R-:W-:Y:S01]  /*5530*/  PRMT R19, R0, 0x7610, R19 ;  /* 0x0000761000137816 */ /* 0x000fe20000000013 */
[----:B------:R-:W-:Y:S05]  /*5540*/  BRA `(.L_x_262) ;  /* 0x00000bb000007947 */ /* 0x000fea0003800000 */
.L_x_257:
        /* <DEDUP_REMOVED lines=14> */
.L_x_271:
[----:B------:R-:W2:Y:S02]  /*5630*/  LDG.E.64 R2, [R2.64] ;  /* 0x0000002402027981 */ /* 0x000ea4000c1e1b00 */
[----:B--2---:R-:W0:Y:S01]  /*5640*/  F2F.F32.F64 R0, R2 ;  /* 0x0000000200007310 */ /* 0x004e220000301000 */
[----:B------:R-:W0:-:S14]  /*5650*/  DSETP.GEU.AND P0, PT, |R2|, c[0x2][0x0], PT ;  /* 0x008000000200762a */ /* 0x000e1c0003f0e200 */
[----:B0-----:R-:W-:-:S05]  /*5660*/  @!P0 FMUL R0, R0, 1.175494350822287508e-38 ;  /* 0x0080000000008820 */ /* 0x001fca0000400000 */
[----:B------:R-:W-:-:S04]  /*5670*/  F2FP.PACK_AB R0, RZ, R0 ;  /* 0x00000000ff00723e */ /* 0x000fc800000000ff */
[----:B------:R-:W-:Y:S01]  /*5680*/  PRMT R19, R0, 0x7610, R19 ;  /* 0x0000761000137816 */ /* 0x000fe20000000013 */
[----:B------:R-:W-:Y:S05]  /*5690*/  BRA `(.L_x_262) ;  /* 0x00000a6000007947 */ /* 0x000fea0003800000 */
.L_x_270:
        /* <DEDUP_REMOVED lines=28> */
.L_x_273:
        /* <DEDUP_REMOVED lines=15> */
.L_x_272:
[----:B------:R-:W2:Y:S02]  /*5950*/  LDG.E.U16 R0, [R2.64] ;  /* 0x0000002402007981 */ /* 0x000ea4000c1e1500 */
[----:B--2---:R-:W-:-:S04]  /*5960*/  PRMT R0, RZ, 0x5410, R0 ;  /* 0x00005410ff007816 */ /* 0x004fc80000000000 */
[----:B------:R-:W-:-:S04]  /*5970*/  F2FP.PACK_AB R0, RZ, R0 ;  /* 0x00000000ff00723e */ /* 0x000fc800000000ff */
[----:B------:R-:W-:Y:S01]  /*5980*/  PRMT R19, R0, 0x7610, R19 ;  /* 0x0000761000137816 */ /* 0x000fe20000000013 */
[----:B------:R-:W-:Y:S05]  /*5990*/  BRA `(.L_x_262) ;  /* 0x0000076000007947 */ /* 0x000fea0003800000 */
.L_x_269:
        /* <DEDUP_REMOVED lines=12> */
.L_x_276:
        /* <DEDUP_REMOVED lines=21> */
.L_x_280:
[----:B------:R-:W-:Y:S05]  /*5bb0*/  BSYNC B1 ;  /* 0x0000000000017941 */ /* 0x000fea0003800000 */
.L_x_279:
[----:B------:R-:W-:Y:S01]  /*5bc0*/  LEA R3, R0, 0x3b800000, 0x17 ;  /* 0x3b80000000037811 */ /* 0x000fe200078eb8ff */
[----:B------:R-:W-:-:S05]  /*5bd0*/  IMAD.SHL.U32 R0, R2, 0x100000, RZ ;  /* 0x0010000002007824 */ /* 0x000fca00078e00ff */
[----:B------:R-:W-:Y:S02]  /*5be0*/  LOP3.LUT R0, R3, R0, R4, 0xfe, !PT ;  /* 0x0000000003007212 */ /* 0x000fe400078efe04 */
.L_x_278:
[----:B------:R-:W-:Y:S05]  /*5bf0*/  BSYNC B0 ;  /* 0x0000000000007941 */ /* 0x000fea0003800000 */
.L_x_277:
[----:B------:R-:W-:-:S04]  /*5c00*/  F2FP.PACK_AB R0, RZ, R0 ;  /* 0x00000000ff00723e */ /* 0x000fc800000000ff */
[----:B------:R-:W-:Y:S01]  /*5c10*/  PRMT R19, R0, 0x7610, R19 ;  /* 0x0000761000137816 */ /* 0x000fe20000000013 */
[----:B------:R-:W-:Y:S05]  /*5c20*/  BRA `(.L_x_262) ;  /* 0x000004d000007947 */ /* 0x000fea0003800000 */
.L_x_275:
        /* <DEDUP_REMOVED lines=21> */
.L_x_284:
[----:B------:R-:W-:Y:S05]  /*5d80*/  BSYNC B1 ;  /* 0x0000000000017941 */ /* 0x000fea0003800000 */
.L_x_283:
[----:B------:R-:W-:Y:S01]  /*5d90*/  LEA R3, R0, 0x37800000, 0x17 ;  /* 0x3780000000037811 */ /* 0x000fe200078eb8ff */
[----:B------:R-:W-:-:S05]  /*5da0*/  IMAD.SHL.U32 R0, R2, 0x200000, RZ ;  /* 0x0020000002007824 */ /* 0x000fca00078e00ff */
[----:B------:R-:W-:Y:S02]  /*5db0*/  LOP3.LUT R0, R3, R0, R4, 0xfe, !PT ;  /* 0x0000000003007212 */ /* 0x000fe400078efe04 */
.L_x_282:
[----:B------:R-:W-:Y:S05]  /*5dc0*/  BSYNC B0 ;  /* 0x0000000000007941 */ /* 0x000fea0003800000 */
.L_x_281:
[----:B------:R-:W-:-:S04]  /*5dd0*/  F2FP.PACK_AB R0, RZ, R0 ;  /* 0x00000000ff00723e */ /* 0x000fc800000000ff */
[----:B------:R-:W-:Y:S01]  /*5de0*/  PRMT R19, R0, 0x7610, R19 ;  /* 0x0000761000137816 */ /* 0x000fe20000000013 */
[----:B------:R-:W-:Y:S05]  /*5df0*/  BRA `(.L_x_262) ;  /* 0x0000030000007947 */ /* 0x000fea0003800000 */
.L_x_274:
        /* <DEDUP_REMOVED lines=14> */
.L_x_288:
[----:B------:R-:W-:Y:S05]  /*5ee0*/  BSYNC B0 ;  /* 0x0000000000007941 */ /* 0x000fea0003800000 */
.L_x_287:
[----:B------:R-:W-:-:S04]  /*5ef0*/  F2FP.PACK_AB R0, RZ, R0 ;  /* 0x00000000ff00723e */ /* 0x000fc800000000ff */
[----:B------:R-:W-:Y:S01]  /*5f00*/  PRMT R19, R0, 0x7610, R19 ;  /* 0x0000761000137816 */ /* 0x000fe20000000013 */
[----:B------:R-:W-:Y:S05]  /*5f10*/  BRA `(.L_x_262) ;  /* 0x000001e000007947 */ /* 0x000fea0003800000 */
.L_x_261:
        /* <DEDUP_REMOVED lines=21> */
.L_x_286:
[----:B------:R-:W2:Y:S02]  /*6070*/  LDG.E.64 R2, [R2.64] ;  /* 0x0000002402027981 */ /* 0x000ea4000c1e1b00 */
[----:B--2---:R-:W0:Y:S02]  /*6080*/  I2F.U64 R0, R2 ;  /* 0x0000000200007312 */ /* 0x004e240000301000 */
[----:B0-----:R-:W-:-:S04]  /*6090*/  F2FP.PACK_AB R0, RZ, R0 ;  /* 0x00000000ff00723e */ /* 0x001fc800000000ff */
[----:B------:R-:W-:Y:S01]  /*60a0*/  PRMT R19, R0, 0x7610, R19 ;  /* 0x0000761000137816 */ /* 0x000fe20000000013 */
[----:B------:R-:W-:Y:S05]  /*60b0*/  BRA `(.L_x_262) ;  /* 0x0000004000007947 */ /* 0x000fea0003800000 */
.L_x_285:
[----:B------:R-:W2:Y:S02]  /*60c0*/  LDG.E R2, [R2.64] ;  /* 0x0000002402027981 */ /* 0x000ea4000c1e1900 */
[----:B--2---:R-:W0:Y:S02]  /*60d0*/  I2F.U32 R0, R2 ;  /* 0x0000000200007306 */ /* 0x004e240000201000 */
[----:B0-----:R-:W-:-:S04]  /*60e0*/  F2FP.PACK_AB R0, RZ, R0 ;  /* 0x00000000ff00723e */ /* 0x001fc800000000ff */
[----:B------:R-:W-:Y:S02]  /*60f0*/  PRMT R19, R0, 0x7610, R19 ;  /* 0x0000761000137816 */ /* 0x000fe40000000013 */
.L_x_262:
        /* <DEDUP_REMOVED lines=18> */
.L_x_292:
[----:B------:R-:W2:Y:S02]  /*6220*/  LDG.E.U8 R2, [R2.64] ;  /* 0x0000002402027981 */ /* 0x000ea4000c1e1100 */
[----:B--2---:R-:W0:Y:S02]  /*6230*/  I2F.U16 R0, R2 ;  /* 0x0000000200007306 */ /* 0x004e240000101000 */
[----:B0-----:R-:W-:Y:S01]  /*6240*/  F2FP.PACK_AB R0, RZ, R0 ;  /* 0x00000000ff00723e */ /* 0x001fe200000000ff */
[----:B------:R-:W-:Y:S05]  /*6250*/  BRA `(.L_x_294) ;  /* 0x00000e1000007947 */ /* 0x000fea0003800000 */
.L_x_291:
        /* <DEDUP_REMOVED lines=10> */
.L_x_296:
[----:B------:R-:W2:Y:S02]  /*6300*/  LDG.E R2, [R2.64] ;  /* 0x0000002402027981 */ /* 0x000ea4000c1e1900 */
[----:B--2---:R-:W0:Y:S02]  /*6310*/  I2F R0, R2 ;  /* 0x0000000200007306 */ /* 0x004e240000201400 */
[----:B0-----:R-:W-:Y:S01]  /*6320*/  F2FP.PACK_AB R0, RZ, R0 ;  /* 0x00000000ff00723e */ /* 0x001fe200000000ff */
[----:B------:R-:W-:Y:S05]  /*6330*/  BRA `(.L_x_294) ;  /* 0x00000d3000007947 */ /* 0x000fea0003800000 */
.L_x_295:
[----:B------:R-:W2:Y:S02]  /*6340*/  LDG.E.U16 R2, [R2.64] ;  /* 0x0000002402027981 */ /* 0x000ea4000c1e1500 */
[----:B--2---:R-:W0:Y:S02]  /*6350*/  I2F.S16 R0, R2 ;  /* 0x0000000200007306 */ /* 0x004e240000101400 */
[----:B0-----:R-:W-:Y:S01]  /*6360*/  F2FP.PACK_AB R0, RZ, R0 ;  /* 0x00000000ff00723e */ /* 0x001fe200000000ff */
[----:B------:R-:W-:Y:S05]  /*6370*/  BRA `(.L_x_294) ;  /* 0x00000cf000007947 */ /* 0x000fea0003800000 */
.L_x_290:
        /* <DEDUP_REMOVED lines=9> */
.L_x_298:
[----:B------:R0:W5:Y:S01]  /*6410*/  LDG.E.U16 R0, [R2.64] ;  /* 0x0000002402007981 */ /* 0x000162000c1e1500 */
[----:B------:R-:W-:Y:S05]  /*6420*/  BRA `(.L_x_294) ;  /* 0x00000c4000007947 */ /* 0x000fea0003800000 */
.L_x_297:
        /* <DEDUP_REMOVED lines=9> */
.L_x_300:
[----:B------:R0:W5:Y:S01]  /*64c0*/  LDG.E.U16 R0, [R2.64] ;  /* 0x0000002402007981 */ /* 0x000162000c1e1500 */
[----:B------:R-:W-:Y:S05]  /*64d0*/  BRA `(.L_x_294) ;  /* 0x00000b9000007947 */ /* 0x000fea0003800000 */
.L_x_299:
[----:B------:R-:W2:Y:S02]  /*64e0*/  LDG.E.64 R2, [R2.64] ;  /* 0x0000002402027981 */ /* 0x000ea4000c1e1b00 */
[----:B--2---:R-:W0:Y:S01]  /*64f0*/  F2F.F32.F64 R0, R2 ;  /* 0x0000000200007310 */ /* 0x004e220000301000 */
[----:B------:R-:W0:-:S14]  /*6500*/  DSETP.GEU.AND P0, PT, |R2|, c[0x2][0x0], PT ;  /* 0x008000000200762a */ /* 0x000e1c0003f0e200 */
[----:B0-----:R-:W-:-:S05]  /*6510*/  @!P0 FMUL R0, R0, 1.175494350822287508e-38 ;  /* 0x0080000000008820 */ /* 0x001fca0000400000 */
[----:B------:R-:W-:Y:S01]  /*6520*/  F2FP.PACK_AB R0, RZ, R0 ;  /* 0x00000000ff00723e */ /* 0x000fe200000000ff */
[----:B------:R-:W-:Y:S05]  /*6530*/  BRA `(.L_x_294) ;  /* 0x00000b3000007947 */ /* 0x000fea0003800000 */
.L_x_289:
        /* <DEDUP_REMOVED lines=13> */
.L_x_303:
[----:B------:R-:W2:Y:S02]  /*6610*/  LDG.E.64 R2, [R2.64] ;  /* 0x0000002402027981 */ /* 0x000ea4000c1e1b00 */
[----:B--2---:R-:W0:Y:S01]  /*6620*/  F2F.F32.F64 R0, R2 ;  /* 0x0000000200007310 */ /* 0x004e220000301000 */
[----:B------:R-:W0:-:S14]  /*6630*/  DSETP.GEU.AND P0, PT, |R2|, c[0x2][0x0], PT ;  /* 0x008000000200762a */ /* 0x000e1c0003f0e200 */
[----:B0-----:R-:W-:-:S05]  /*6640*/  @!P0 FMUL R0, R0, 1.175494350822287508e-38 ;  /* 0x0080000000008820 */ /* 0x001fca0000400000 */
[----:B------:R-:W-:Y:S01]  /*6650*/  F2FP.PACK_AB R0, RZ, R0 ;  /* 0x00000000ff00723e */ /* 0x000fe200000000ff */
[----:B------:R-:W-:Y:S05]  /*6660*/  BRA `(.L_x_294) ;  /* 0x00000a0000007947 */ /* 0x000fea0003800000 */
.L_x_302:
        /* <DEDUP_REMOVED lines=28> */
.L_x_305:
        /* <DEDUP_REMOVED lines=15> */
.L_x_304:
[----:B------:R-:W2:Y:S02]  /*6920*/  LDG.E.U16 R0, [R2.64] ;  /* 0x0000002402007981 */ /* 0x000ea4000c1e1500 */
[----:B--2---:R-:W-:-:S04]  /*6930*/  PRMT R0, RZ, 0x5410, R0 ;  /* 0x00005410ff007816 */ /* 0x004fc80000000000 */
[----:B------:R-:W-:Y:S01]  /*6940*/  F2FP.PACK_AB R0, RZ, R0 ;  /* 0x00000000ff00723e */ /* 0x000fe200000000ff */
[----:B------:R-:W-:Y:S05]  /*6950*/  BRA `(.L_x_294) ;  /* 0x0000071000007947 */ /* 0x000fea0003800000 */
.L_x_301:
        /* <DEDUP_REMOVED lines=12> */
.L_x_308:
        /* <DEDUP_REMOVED lines=21> */
.L_x_312:
[----:B------:R-:W-:Y:S05]  /*6b70*/  BSYNC B1 ;  /* 0x0000000000017941 */ /* 0x000fea0003800000 */
.L_x_311:
[----:B------:R-:W-:Y:S01]  /*6b80*/  LEA R3, R0, 0x3b800000, 0x17 ;  /* 0x3b80000000037811 */ /* 0x000fe200078eb8ff */
[----:B------:R-:W-:-:S05]  /*6b90*/  IMAD.SHL.U32 R0, R2, 0x100000, RZ ;  /* 0x0010000002007824 */ /* 0x000fca00078e00ff */
[----:B------:R-:W-:Y:S02]  /*6ba0*/  LOP3.LUT R0, R3, R0, R4, 0xfe, !PT ;  /* 0x0000000003007212 */ /* 0x000fe400078efe04 */
.L_x_310:
[----:B------:R-:W-:Y:S05]  /*6bb0*/  BSYNC B0 ;  /* 0x0000000000007941 */ /* 0x000fea0003800000 */
.L_x_309:
[----:B------:R-:W-:Y:S01]  /*6bc0*/  F2FP.PACK_AB R0, RZ, R0 ;  /* 0x00000000ff00723e */ /* 0x000fe200000000ff */
[----:B------:R-:W-:Y:S05]  /*6bd0*/  BRA `(.L_x_294) ;  /* 0x0000049000007947 */ /* 0x000fea0003800000 */
.L_x_307:
        /* <DEDUP_REMOVED lines=21> */
.L_x_316:
[----:B------:R-:W-:Y:S05]  /*6d30*/  BSYNC B1 ;  /* 0x0000000000017941 */ /* 0x000fea0003800000 */
.L_x_315:
[----:B------:R-:W-:Y:S01]  /*6d40*/  LEA R3, R0, 0x37800000, 0x17 ;  /* 0x3780000000037811 */ /* 0x000fe200078eb8ff */
[----:B------:R-:W-:-:S05]  /*6d50*/  IMAD.SHL.U32 R0, R2, 0x200000, RZ ;  /* 0x0020000002007824 */ /* 0x000fca00078e00ff */
[----:B------:R-:W-:Y:S02]  /*6d60*/  LOP3.LUT R0, R3, R0, R4, 0xfe, !PT ;  /* 0x0000000003007212 */ /* 0x000fe400078efe04 */
.L_x_314:
[----:B------:R-:W-:Y:S05]  /*6d70*/  BSYNC B0 ;  /* 0x0000000000007941 */ /* 0x000fea0003800000 */
.L_x_313:
[----:B------:R-:W-:Y:S01]  /*6d80*/  F2FP.PACK_AB R0, RZ, R0 ;  /* 0x00000000ff00723e */ /* 0x000fe200000000ff */
[----:B------:R-:W-:Y:S05]  /*6d90*/  BRA `(.L_x_294) ;  /* 0x000002d000007947 */ /* 0x000fea0003800000 */
.L_x_306:
        /* <DEDUP_REMOVED lines=14> */
.L_x_320:
[----:B------:R-:W-:Y:S05]  /*6e80*/  BSYNC B0 ;  /* 0x0000000000007941 */ /* 0x000fea0003800000 */
.L_x_319:
[----:B------:R-:W-:Y:S01]  /*6e90*/  F2FP.PACK_AB R0, RZ, R0 ;  /* 0x00000000ff00723e */ /* 0x000fe200000000ff */
[----:B------:R-:W-:Y:S05]  /*6ea0*/  BRA `(.L_x_294) ;  /* 0x000001c000007947 */ /* 0x000fea0003800000 */
.L_x_293:
        /* <DEDUP_REMOVED lines=21> */
.L_x_318:
[----:B------:R-:W2:Y:S02]  /*7000*/  LDG.E.64 R2, [R2.64] ;  /* 0x0000002402027981 */ /* 0x000ea4000c1e1b00 */
[----:B--2---:R-:W0:Y:S02]  /*7010*/  I2F.U64 R0, R2 ;  /* 0x0000000200007312 */ /* 0x004e240000301000 */
[----:B0-----:R-:W-:Y:S01]  /*7020*/  F2FP.PACK_AB R0, RZ, R0 ;  /* 0x00000000ff00723e */ /* 0x001fe200000000ff */
[----:B------:R-:W-:Y:S05]  /*7030*/  BRA `(.L_x_294) ;  /* 0x0000003000007947 */ /* 0x000fea0003800000 */
.L_x_317:
[----:B------:R-:W2:Y:S02]  /*7040*/  LDG.E R2, [R2.64] ;  /* 0x0000002402027981 */ /* 0x000ea4000c1e1900 */
[----:B--2---:R-:W0:Y:S02]  /*7050*/  I2F.U32 R0, R2 ;  /* 0x0000000200007306 */ /* 0x004e240000201000 */
[----:B0-----:R-:W-:-:S06]  /*7060*/  F2FP.PACK_AB R0, RZ, R0 ;  /* 0x00000000ff00723e */ /* 0x001fcc00000000ff */
.L_x_294:
        /* <DEDUP_REMOVED lines=23> */
.L_x_324:
[----:B------:R-:W-:-:S06]  /*71e0*/  HADD2.F32 R3, -RZ, R19.H0_H0 ;  /* 0x20000013ff037230 */ /* 0x000fcc0000004100 */
[----:B------:R-:W0:Y:S02]  /*71f0*/  F2I.S64.TRUNC R2, R3 ;  /* 0x0000000300027311 */ /* 0x000e24000020d900 */
[----:B0-----:R0:W-:Y:S01]  /*7200*/  STG.E.U8 [R16.64], R2 ;  /* 0x0000000210007986 */ /* 0x0011e2000c101124 */
[----:B------:R-:W-:Y:S05]  /*7210*/  BRA `(.L_x_326) ;  /* 0x00000e4000007947 */ /* 0x000fea0003800000 */
.L_x_323:
        /* <DEDUP_REMOVED lines=10> */
.L_x_328:
[----:B------:R-:W-:-:S06]  /*72c0*/  HADD2.F32 R19, -RZ, R19.H0_H0 ;  /* 0x20000013ff137230 */ /* 0x000fcc0000004100 */
[----:B------:R-:W0:Y:S02]  /*72d0*/  F2I.FTZ.TRUNC.NTZ R19, R19 ;  /* 0x0000001300137305 */ /* 0x000e24000021f100 */
[----:B0-----:R0:W-:Y:S01]  /*72e0*/  STG.E [R16.64], R19 ;  /* 0x0000001310007986 */ /* 0x0011e2000c101924 */
[----:B------:R-:W-:Y:S05]  /*72f0*/  BRA `(.L_x_326) ;  /* 0x00000d6000007947 */ /* 0x000fea0003800000 */
.L_x_327:
[----:B------:R-:W-:-:S06]  /*7300*/  HADD2.F32 R19, -RZ, R19.H0_H0 ;  /* 0x20000013ff137230 */ /* 0x000fcc0000004100 */
[----:B------:R-:W0:Y:S02]  /*7310*/  F2I.FTZ.TRUNC.NTZ R19, R19 ;  /* 0x0000001300137305 */ /* 0x000e24000021f100 */
[----:B0-----:R0:W-:Y:S01]  /*7320*/  STG.E.U16 [R16.64], R19 ;  /* 0x0000001310007986 */ /* 0x0011e2000c101524 */
[----:B------:R-:W-:Y:S05]  /*7330*/  BRA `(.L_x_326) ;  /* 0x00000d2000007947 */ /* 0x000fea0003800000 */
.L_x_322:
        /* <DEDUP_REMOVED lines=9> */
.L_x_330:
[----:B------:R0:W-:Y:S01]  /*73d0*/  STG.E.U16 [R16.64], R19 ;  /* 0x0000001310007986 */ /* 0x0001e2000c101524 */
[----:B------:R-:W-:Y:S05]  /*73e0*/  BRA `(.L_x_326) ;  /* 0x00000c7000007947 */ /* 0x000fea0003800000 */
.L_x_329:
        /* <DEDUP_REMOVED lines=10> */
.L_x_332:
[----:B------:R-:W-:-:S05]  /*7490*/  HADD2.F32 R0, -RZ, R19.H0_H0 ;  /* 0x20000013ff007230 */ /* 0x000fca0000004100 */
[----:B------:R-:W-:-:S04]  /*74a0*/  F2FP.PACK_AB R0, RZ, R0 ;  /* 0x00000000ff00723e */ /* 0x000fc800000000ff */
[----:B------:R-:W-:-:S05]  /*74b0*/  PRMT R0, R0, 0x5410, RZ ;  /* 0x0000541000007816 */ /* 0x000fca00000000ff */
[----:B------:R0:W-:Y:S01]  /*74c0*/  STG.E [R16.64], R0 ;  /* 0x0000000010007986 */ /* 0x0001e2000c101924 */
[----:B------:R-:W-:Y:S05]  /*74d0*/  BRA `(.L_x_326) ;  /* 0x00000b8000007947 */ /* 0x000fea0003800000 */
.L_x_331:
[----:B------:R-:W-:-:S05]  /*74e0*/  HADD2.F32 R2, -RZ, R19.H0_H0 ;  /* 0x20000013ff027230 */ /* 0x000fca0000004100 */
[----:B------:R-:W-:-:S06]  /*74f0*/  FMUL.FTZ R2, R2, 1 ;  /* 0x3f80000002027820 */ /* 0x000fcc0000410000 */
[----:B------:R-:W0:Y:S02]  /*7500*/  F2F.F64.F32 R2, R2 ;  /* 0x0000000200027310 */ /* 0x000e240000201800 */
[----:B0-----:R0:W-:Y:S01]  /*7510*/  STG.E.64 [R16.64], R2 ;  /* 0x0000000210007986 */ /* 0x0011e2000c101b24 */
[----:B------:R-:W-:Y:S05]  /*7520*/  BRA `(.L_x_326) ;  /* 0x00000b3000007947 */ /* 0x000fea0003800000 */
.L_x_321:
        /* <DEDUP_REMOVED lines=13> */
.L_x_335:
[----:B------:R-:W-:Y:S01]  /*7600*/  HADD2.F32 R19, -RZ, R19.H0_H0 ;  /* 0x20000013ff137230 */ /* 0x000fe20000004100 */
[----:B------:R-:W-:-:S04]  /*7610*/  CS2R R6, SRZ ;  /* 0x0000000000067805 */ /* 0x000fc8000001ff00 */
[----:B------:R-:W-:-:S06]  /*7620*/  FMUL.FTZ R4, R19, 1 ;  /* 0x3f80000013047820 */ /* 0x000fcc0000410000 */
[----:B------:R-:W0:Y:S02]  /*7630*/  F2F.F64.F32 R4, R4 ;  /* 0x0000000400047310 */ /* 0x000e240000201800 */
[----:B0-----:R0:W-:Y:S01]  /*7640*/  STG.E.128 [R16.64], R4 ;  /* 0x0000000410007986 */ /* 0x0011e2000c101d24 */
[----:B------:R-:W-:Y:S05]  /*7650*/  BRA `(.L_x_326) ;  /* 0x00000a0000007947 */ /* 0x000fea0003800000 */
.L_x_334:
        /* <DEDUP_REMOVED lines=21> */
.L_x_339:
[----:B------:R-:W-:Y:S05]  /*77b0*/  BSYNC B0 ;  /* 0x0000000000007941 */ /* 0x000fea0003800000 */
.L_x_338:
[----:B------:R-:W-:-:S05]  /*77c0*/  LOP3.LUT R3, R0, R3, RZ, 0xfc, !PT ;  /* 0x0000000300037212 */ /* 0x000fca00078efcff */
[----:B------:R0:W-:Y:S01]  /*77d0*/  STG.E.U8 [R16.64], R3 ;  /* 0x0000000310007986 */ /* 0x0001e2000c101124 */
[----:B------:R-:W-:Y:S05]  /*77e0*/  BRA `(.L_x_326) ;  /* 0x0000087000007947 */ /* 0x000fea0003800000 */
.L_x_337:
        /* <DEDUP_REMOVED lines=13> */
.L_x_341:
[----:B------:R-:W-:Y:S01]  /*78c0*/  IMAD.MOV.U32 R0, RZ, RZ, 0x7f ;  /* 0x0000007fff007424 */ /* 0x000fe200078e00ff */
[----:B------:R-:W-:-:S04]  /*78d0*/  ISETP.GT.U32.AND P0, PT, R2, 0x7f800000, PT ;  /* 0x7f8000000200780c */ /* 0x000fc80003f04070 */
[----:B------:R-:W-:-:S04]  /*78e0*/  SEL R0, R0, 0x7c, P0 ;  /* 0x0000007c00007807 */ /* 0x000fc80000000000 */
.L_x_342:
[----:B------:R-:W-:Y:S05]  /*78f0*/  BSYNC B0 ;  /* 0x0000000000007941 */ /* 0x000fea0003800000 */
.L_x_340:
[----:B------:R-:W-:-:S04]  /*7900*/  LOP3.LUT R2, R19, 0x80000000, RZ, 0xc0, !PT ;  /* 0x8000000013027812 */ /* 0x000fc800078ec0ff */
[----:B------:R-:W-:-:S04]  /*7910*/  SHF.R.U32.HI R3, RZ, 0x18, R2 ;  /* 0x00000018ff037819 */ /* 0x000fc80000011602 */
[----:B------:R-:W-:-:S05]  /*7920*/  LOP3.LUT R3, R0, R3, RZ, 0xfc, !PT ;  /* 0x0000000300037212 */ /* 0x000fca00078efcff */
[----:B------:R0:W-:Y:S01]  /*7930*/  STG.E.U8 [R16.64], R3 ;  /* 0x0000000310007986 */ /* 0x0001e2000c101124 */
[----:B------:R-:W-:Y:S05]  /*7940*/  BRA `(.L_x_326) ;  /* 0x0000071000007947 */ /* 0x000fea0003800000 */
.L_x_336:
[----:B------:R-:W-:-:S05]  /*7950*/  HADD2.F32 R0, -RZ, R19.H0_H0 ;  /* 0x20000013ff007230 */ /* 0x000fca0000004100 */
[----:B------:R-:W-:-:S05]  /*7960*/  F2FP.BF16.PACK_AB R0, RZ, R0 ;  /* 0x00000000ff00723e */ /* 0x000fca00000010ff */
[----:B------:R0:W-:Y:S01]  /*7970*/  STG.E.U16 [R16.64], R0 ;  /* 0x0000000010007986 */ /* 0x0001e2000c101524 */
[----:B------:R-:W-:Y:S05]  /*7980*/  BRA `(.L_x_326) ;  /* 0x000006d000007947 */ /* 0x000fea0003800000 */
.L_x_333:
        /* <DEDUP_REMOVED lines=12> */
.L_x_345:
        /* <DEDUP_REMOVED lines=17> */
.L_x_348:
[----:B------:R-:W-:-:S04]  /*7b60*/  LOP3.LUT R2, R19, 0x80000000, RZ, 0xc0, !PT ;  /* 0x8000000013027812 */ /* 0x000fc800078ec0ff */
[----:B------:R-:W-:-:S04]  /*7b70*/  SHF.R.U32.HI R3, RZ, 0x18, R2 ;  /* 0x00000018ff037819 */ /* 0x000fc80000011602 */
[----:B------:R-:W-:-:S04]  /*7b80*/  LOP3.LUT R0, R0, R3, RZ, 0xfc, !PT ;  /* 0x0000000300007212 */ /* 0x000fc800078efcff */
[----:B------:R-:W-:Y:S02]  /*7b90*/  PRMT R8, R0, 0x7610, R8 ;  /* 0x0000761000087816 */ /* 0x000fe40000000008 */
.L_x_347:
[----:B------:R-:W-:Y:S05]  /*7ba0*/  BSYNC B0 ;  /* 0x0000000000007941 */ /* 0x000fea0003800000 */
.L_x_346:
[----:B------:R0:W-:Y:S01]  /*7bb0*/  STG.E.U8 [R16.64], R8 ;  /* 0x0000000810007986 */ /* 0x0001e2000c101124 */
[----:B------:R-:W-:Y:S05]  /*7bc0*/  BRA `(.L_x_326) ;  /* 0x0000049000007947 */ /* 0x000fea0003800000 */
.L_x_344:
        /* <DEDUP_REMOVED lines=17> */
.L_x_351:
[----:B------:R-:W-:-:S04]  /*7ce0*/  LOP3.LUT R2, R19, 0x80000000, RZ, 0xc0, !PT ;  /* 0x8000000013027812 */ /* 0x000fc800078ec0ff */
[----:B------:R-:W-:-:S04]  /*7cf0*/  SHF.R.U32.HI R3, RZ, 0x18, R2 ;  /* 0x00000018ff037819 */ /* 0x000fc80000011602 */
[----:B------:R-:W-:-:S04]  /*7d00*/  LOP3.LUT R0, R0, R3, RZ, 0xfc, !PT ;  /* 0x0000000300007212 */ /* 0x000fc800078efcff */
[----:B------:R-:W-:Y:S02]  /*7d10*/  PRMT R8, R0, 0x7610, R8 ;  /* 0x0000761000087816 */ /* 0x000fe40000000008 */
.L_x_350:
[----:B------:R-:W-:Y:S05]  /*7d20*/  BSYNC B0 ;  /* 0x0000000000007941 */ /* 0x000fea0003800000 */
.L_x_349:
[----:B------:R0:W-:Y:S01]  /*7d30*/  STG.E.U8 [R16.64], R8 ;  /* 0x0000000810007986 */ /* 0x0001e2000c101124 */
[----:B------:R-:W-:Y:S05]  /*7d40*/  BRA `(.L_x_326) ;  /* 0x0000031000007947 */ /* 0x000fea0003800000 */
.L_x_343:
        /* <DEDUP_REMOVED lines=22> */
.L_x_325:
        /* <DEDUP_REMOVED lines=20> */
.L_x_353:
[----:B------:R-:W-:-:S06]  /*7ff0*/  HADD2.F32 R2, -RZ, R19.H0_H0 ;  /* 0x20000013ff027230 */ /* 0x000fcc0000004100 */
[----:B------:R-:W0:Y:S02]  /*8000*/  F2I.U64.TRUNC R2, R2 ;  /* 0x0000000200027311 */ /* 0x000e24000020d800 */
[----:B0-----:R0:W-:Y:S01]  /*8010*/  STG.E.64 [R16.64], R2 ;  /* 0x0000000210007986 */ /* 0x0011e2000c101b24 */
[----:B------:R-:W-:Y:S05]  /*8020*/  BRA `(.L_x_326) ;  /* 0x0000003000007947 */ /* 0x000fea0003800000 */
.L_x_352:
[----:B------:R-:W-:-:S06]  /*8030*/  HADD2.F32 R19, -RZ, R19.H0_H0 ;  /* 0x20000013ff137230 */ /* 0x000fcc0000004100 */
[----:B------:R-:W0:Y:S02]  /*8040*/  F2I.FTZ.U32.TRUNC.NTZ R19, R19 ;  /* 0x0000001300137305 */ /* 0x000e24000021f000 */
[----:B0-----:R0:W-:Y:S02]  /*8050*/  STG.E [R16.64], R19 ;  /* 0x0000001310007986 */ /* 0x0011e4000c101924 */
.L_x_326:
[----:B------:R-:W-:-:S04]  /*8060*/  IADD3 R23, R23, 0x80, RZ ;  /* 0x0000008017177810 */ /* 0x000fc80007ffe0ff */
[----:B------:R-:W-:-:S13]  /*8070*/  ISETP.GE.AND P0, PT, R23, c[0x0][0x160], PT ;  /* 0x0000580017007a0c */ /* 0x000fda0003f06270 */
[----:B------:R-:W-:Y:S05]  /*8080*/  @P0 BRA `(.L_x_255) ;  /* 0x00003fd000000947 */ /* 0x000fea0003800000 */
[----:B------:R-:W-:Y:S01]  /*8090*/  ISETP.NE.AND P0, PT, RZ, c[0x0][0x168], PT ;  /* 0x00005a00ff007a0c */ /* 0x000fe20003f05270 */
[----:B------:R-:W-:Y:S02]  /*80a0*/  IMAD.MOV.U32 R18, RZ, RZ, RZ ;  /* 0x000000ffff127224 */ /* 0x000fe400078e00ff */
[----:B0-----:R-:W-:Y:S02]  /*80b0*/  IMAD.MOV.U32 R0, RZ, RZ, RZ ;  /* 0x000000ffff007224 */ /* 0x001fe400078e00ff */
        /* <DEDUP_REMOVED lines=252> */
.L_x_354:
        /* <DEDUP_REMOVED lines=21> */
.L_x_358:
[----:B------:R-:W2:Y:S02]  /*91d0*/  LDG.E.U8 R2, [R2.64] ;  /* 0x0000002402027981 */ /* 0x000ea4000c1e1100 */
[----:B--2---:R-:W0:Y:S02]  /*91e0*/  I2F.U16 R0, R2 ;  /* 0x0000000200007306 */ /* 0x004e240000101000 */
[----:B0-----:R-:W-:-:S04]  /*91f0*/  F2FP.PACK_AB R0, RZ, R0 ;  /* 0x00000000ff00723e */ /* 0x001fc800000000ff */
[----:B------:R-:W-:Y:S01]  /*9200*/  PRMT R19, R0, 0x7610, R19 ;  /* 0x0000761000137816 */ /* 0x000fe20000000013 */
[----:B------:R-:W-:Y:S05]  /*9210*/  BRA `(.L_x_360) ;  /* 0x00000ed000007947 */ /* 0x000fea0003800000 */
.L_x_357:
        /* <DEDUP_REMOVED lines=11> */
.L_x_362:
[----:B------:R-:W2:Y:S02]  /*92d0*/  LDG.E R2, [R2.64] ;  /* 0x0000002402027981 */ /* 0x000ea4000c1e1900 */
[----:B--2---:R-:W0:Y:S02]  /*92e0*/  I2F R0, R2 ;  /* 0x0000000200007306 */ /* 0x004e240000201400 */
[----:B0-----:R-:W-:-:S04]  /*92f0*/  F2FP.PACK_AB R0, RZ, R0 ;  /* 0x00000000ff00723e */ /* 0x001fc800000000ff */
[----:B------:R-:W-:Y:S01]  /*9300*/  PRMT R19, R0, 0x7610, R19 ;  /* 0x0000761000137816 */ /* 0x000fe20000000013 */
[----:B------:R-:W-:Y:S05]  /*9310*/  BRA `(.L_x_360) ;  /* 0x00000dd000007947 */ /* 0x000fea0003800000 */
.L_x_361:
[----:B------:R-:W2:Y:S02]  /*9320*/  LDG.E.U16 R2, [R2.64] ;  /* 0x0000002402027981 */ /* 0x000ea4000c1e1500 */
[----:B--2---:R-:W0:Y:S02]  /*9330*/  I2F.S16 R0, R2 ;  /* 0x0000000200007306 */ /* 0x004e240000101400 */
[----:B0-----:R-:W-:-:S04]  /*9340*/  F2FP.PACK_AB R0, RZ, R0 ;  /* 0x00000000ff00723e */ /* 0x001fc800000000ff */
[----:B------:R-:W-:Y:S01]  /*9350*/  PRMT R19, R0, 0x7610, R19 ;  /* 0x0000761000137816 */ /* 0x000fe20000000013 */
[----:B------:R-:W-:Y:S05]  /*9360*/  BRA `(.L_x_360) ;  /* 0x00000d8000007947 */ /* 0x000fea0003800000 */
.L_x_356:
        /* <DEDUP_REMOVED lines=9> */
.L_x_364:
[----:B------:R0:W5:Y:S01]  /*9400*/  LDG.E.U16 R19, [R2.64] ;  /* 0x0000002402137981 */ /* 0x000162000c1e1500 */
[----:B------:R-:W-:Y:S05]  /*9410*/  BRA `(.L_x_360) ;  /* 0x00000cd000007947 */ /* 0x000fea0003800000 */
.L_x_363:
        /* <DEDUP_REMOVED lines=9> */
.L_x_366:
[----:B------:R0:W5:Y:S01]  /*94b0*/  LDG.E.U16 R19, [R2.64] ;  /* 0x0000002402137981 */ /* 0x000162000c1e1500 */
[----:B------:R-:W-:Y:S05]  /*94c0*/  BRA `(.L_x_360) ;  /* 0x00000c2000007947 */ /* 0x000fea0003800000 */
.L_x_365:
[----:B------:R-:W2:Y:S02]  /*94d0*/  LDG.E.64 R2, [R2.64] ;  /* 0x0000002402027981 */ /* 0x000ea4000c1e1b00 */
[----:B--2---:R-:W0:Y:S01]  /*94e0*/  F2F.F32.F64 R0, R2 ;  /* 0x0000000200007310 */ /* 0x004e220000301000 */
[----:B------:R-:W0:-:S14]  /*94f0*/  DSETP.GEU.AND P0, PT, |R2|, c[0x2][0x0], PT ;  /* 0x008000000200762a */ /* 0x000e1c0003f0e200 */
[----:B0-----:R-:W-:-:S05]  /*9500*/  @!P0 FMUL R0, R0, 1.175494350822287508e-38 ;  /* 0x0080000000008820 */ /* 0x001fca0000400000 */
[----:B------:R-:W-:-:S04]  /*9510*/  F2FP.PACK_AB R0, RZ, R0 ;  /* 0x00000000ff00723e */ /* 0x000fc800000000ff */
[----:B------:R-:W-:Y:S01]  /*9520*/  PRMT R19, R0, 0x7610, R19 ;  /* 0x0000761000137816 */ /* 0x000fe20000000013 */
[----:B------:R-:W-:Y:S05]  /*9530*/  BRA `(.L_x_360) ;  /* 0x00000bb000007947 */ /* 0x000fea0003800000 */
.L_x_355:
        /* <DEDUP_REMOVED lines=14> */
.L_x_369:
[----:B------:R-:W2:Y:S02]  /*9620*/  LDG.E.64 R2, [R2.64] ;  /* 0x0000002402027981 */ /* 0x000ea4000c1e1b00 */
[----:B--2---:R-:W0:Y:S01]  /*9630*/  F2F.F32.F64 R0, R2 ;  /* 0x0000000200007310 */ /* 0x004e220000301000 */
[----:B------:R-:W0:-:S14]  /*9640*/  DSETP.GEU.AND P0, PT, |R2|, c[0x2][0x0], PT ;  /* 0x008000000200762a */ /* 0x000e1c0003f0e200 */
[----:B0-----:R-:W-:-:S05]  /*9650*/  @!P0 FMUL R0, R0, 1.175494350822287508e-38 ;  /* 0x0080000000008820 */ /* 0x001fca0000400000 */
[----:B------:R-:W-:-:S04]  /*9660*/  F2FP.PACK_AB R0, RZ, R0 ;  /* 0x00000000ff00723e */ /* 0x000fc800000000ff */
[----:B------:R-:W-:Y:S01]  /*9670*/  PRMT R19, R0, 0x7610, R19 ;  /* 0x0000761000137816 */ /* 0x000fe20000000013 */
[----:B------:R-:W-:Y:S05]  /*9680*/  BRA `(.L_x_360) ;  /* 0x00000a6000007947 */ /* 0x000fea0003800000 */
.L_x_368:
        /* <DEDUP_REMOVED lines=28> */
.L_x_371:
        /* <DEDUP_REMOVED lines=15> */
.L_x_370:
[----:B------:R-:W2:Y:S02]  /*9940*/  LDG.E.U16 R0, [R2.64] ;  /* 0x0000002402007981 */ /* 0x000ea4000c1e1500 */
[----:B--2---:R-:W-:-:S04]  /*9950*/  PRMT R0, RZ, 0x5410, R0 ;  /* 0x00005410ff007816 */ /* 0x004fc80000000000 */
[----:B------:R-:W-:-:S04]  /*9960*/  F2FP.PACK_AB R0, RZ, R0 ;  /* 0x00000000ff00723e */ /* 0x000fc800000000ff */
[----:B------:R-:W-:Y:S01]  /*9970*/  PRMT R19, R0, 0x7610, R19 ;  /* 0x0000761000137816 */ /* 0x000fe20000000013 */
[----:B------:R-:W-:Y:S05]  /*9980*/  BRA `(.L_x_360) ;  /* 0x0000076000007947 */ /* 0x000fea0003800000 */
.L_x_367:
        /* <DEDUP_REMOVED lines=12> */
.L_x_374:
        /* <DEDUP_REMOVED lines=21> */
.L_x_378:
[----:B------:R-:W-:Y:S05]  /*9ba0*/  BSYNC B1 ;  /* 0x0000000000017941 */ /* 0x000fea0003800000 */
.L_x_377:
[----:B------:R-:W-:Y:S01]  /*9bb0*/  LEA R3, R0, 0x3b800000, 0x17 ;  /* 0x3b80000000037811 */ /* 0x000fe200078eb8ff */
[----:B------:R-:W-:-:S05]  /*9bc0*/  IMAD.SHL.U32 R0, R2, 0x100000, RZ ;  /* 0x0010000002007824 */ /* 0x000fca00078e00ff */
[----:B------:R-:W-:Y:S02]  /*9bd0*/  LOP3.LUT R0, R3, R0, R4, 0xfe, !PT ;  /* 0x0000000003007212 */ /* 0x000fe400078efe04 */
.L_x_376:
[----:B------:R-:W-:Y:S05]  /*9be0*/  BSYNC B0 ;  /* 0x0000000000007941 */ /* 0x000fea0003800000 */
.L_x_375:
[----:B------:R-:W-:-:S04]  /*9bf0*/  F2FP.PACK_AB R0, RZ, R0 ;  /* 0x00000000ff00723e */ /* 0x000fc800000000ff */
[----:B------:R-:W-:Y:S01]  /*9c00*/  PRMT R19, R0, 0x7610, R19 ;  /* 0x0000761000137816 */ /* 0x000fe20000000013 */
[----:B------:R-:W-:Y:S05]  /*9c10*/  BRA `(.L_x_360) ;  /* 0x000004d000007947 */ /* 0x000fea0003800000 */
.L_x_373:
        /* <DEDUP_REMOVED lines=21> */
.L_x_382:
[----:B------:R-:W-:Y:S05]  /*9d70*/  BSYNC B1 ;  /* 0x0000000000017941 */ /* 0x000fea0003800000 */
.L_x_381:
[----:B------:R-:W-:Y:S01]  /*9d80*/  LEA R3, R0, 0x37800000, 0x17 ;  /* 0x3780000000037811 */ /* 0x000fe200078eb8ff */
[----:B------:R-:W-:-:S05]  /*9d90*/  IMAD.SHL.U32 R0, R2, 0x200000, RZ ;  /* 0x0020000002007824 */ /* 0x000fca00078e00ff */
[----:B------:R-:W-:Y:S02]  /*9da0*/  LOP3.LUT R0, R3, R0, R4, 0xfe, !PT ;  /* 0x0000000003007212 */ /* 0x000fe400078efe04 */
.L_x_380:
[----:B------:R-:W-:Y:S05]  /*9db0*/  BSYNC B0 ;  /* 0x0000000000007941 */ /* 0x000fea0003800000 */
.L_x_379:
[----:B------:R-:W-:-:S04]  /*9dc0*/  F2FP.PACK_AB R0, RZ, R0 ;  /* 0x00000000ff00723e */ /* 0x000fc800000000ff */
[----:B------:R-:W-:Y:S01]  /*9dd0*/  PRMT R19, R0, 0x7610, R19 ;  /* 0x0000761000137816 */ /* 0x000fe20000000013 */
[----:B------:R-:W-:Y:S05]  /*9de0*/  BRA `(.L_x_360) ;  /* 0x0000030000007947 */ /* 0x000fea0003800000 */
.L_x_372:
        /* <DEDUP_REMOVED lines=14> */
.L_x_386:
[----:B------:R-:W-:Y:S05]  /*9ed0*/  BSYNC B0 ;  /* 0x0000000000007941 */ /* 0x000fea0003800000 */
.L_x_385:
[----:B------:R-:W-:-:S04]  /*9ee0*/  F2FP.PACK_AB R0, RZ, R0 ;  /* 0x00000000ff00723e */ /* 0x000fc800000000ff */
[----:B------:R-:W-:Y:S01]  /*9ef0*/  PRMT R19, R0, 0x7610, R19 ;  /* 0x0000761000137816 */ /* 0x000fe20000000013 */
[----:B------:R-:W-:Y:S05]  /*9f00*/  BRA `(.L_x_360) ;  /* 0x000001e000007947 */ /* 0x000fea0003800000 */
.L_x_359:
        /* <DEDUP_REMOVED lines=21> */
.L_x_384:
[----:B------:R-:W2:Y:S02]  /*a060*/  LDG.E.64 R2, [R2.64] ;  /* 0x0000002402027981 */ /* 0x000ea4000c1e1b00 */
[----:B--2---:R-:W0:Y:S02]  /*a070*/  I2F.U64 R0, R2 ;  /* 0x0000000200007312 */ /* 0x004e240000301000 */
[----:B0-----:R-:W-:-:S04]  /*a080*/  F2FP.PACK_AB R0, RZ, R0 ;  /* 0x00000000ff00723e */ /* 0x001fc800000000ff */
[----:B------:R-:W-:Y:S01]  /*a090*/  PRMT R19, R0, 0x7610, R19 ;  /* 0x0000761000137816 */ /* 0x000fe20000000013 */
[----:B------:R-:W-:Y:S05]  /*a0a0*/  BRA `(.L_x_360) ;  /* 0x0000004000007947 */ /* 0x000fea0003800000 */
.L_x_383:
[----:B------:R-:W2:Y:S02]  /*a0b0*/  LDG.E R2, [R2.64] ;  /* 0x0000002402027981 */ /* 0x000ea4000c1e1900 */
[----:B--2---:R-:W0:Y:S02]  /*a0c0*/  I2F.U32 R0, R2 ;  /* 0x0000000200007306 */ /* 0x004e240000201000 */
[----:B0-----:R-:W-:-:S04]  /*a0d0*/  F2FP.PACK_AB R0, RZ, R0 ;  /* 0x00000000ff00723e */ /* 0x001fc800000000ff */
[----:B------:R-:W-:Y:S02]  /*a0e0*/  PRMT R19, R0, 0x7610, R19 ;  /* 0x0000761000137816 */ /* 0x000fe40000000013 */
.L_x_360:
        /* <DEDUP_REMOVED lines=18> */
.L_x_390:
[----:B------:R-:W2:Y:S02]  /*a210*/  LDG.E.U8 R2, [R2.64] ;  /* 0x0000002402027981 */ /* 0x000ea4000c1e1100 */
[----:B--2---:R-:W0:Y:S02]  /*a220*/  I2F.U16 R0, R2 ;  /* 0x0000000200007306 */ /* 0x004e240000101000 */
[----:B0-----:R-:W-:Y:S01]  /*a230*/  F2FP.PACK_AB R0, RZ, R0 ;  /* 0x00000000ff00723e */ /* 0x001fe200000000ff */
[----:B------:R-:W-:Y:S05]  /*a240*/  BRA `(.L_x_392) ;  /* 0x00000e1000007947 */ /* 0x000fea0003800000 */
.L_x_389:
        /* <DEDUP_REMOVED lines=10> */
.L_x_394:
[----:B------:R-:W2:Y:S02]  /*a2f0*/  LDG.E R2, [R2.64] ;  /* 0x0000002402027981 */ /* 0x000ea4000c1e1900 */
[----:B--2---:R-:W0:Y:S02]  /*a300*/  I2F R0, R2 ;  /* 0x0000000200007306 */ /* 0x004e240000201400 */
[----:B0-----:R-:W-:Y:S01]  /*a310*/  F2FP.PACK_AB R0, RZ, R0 ;  /* 0x00000000ff00723e */ /* 0x001fe200000000ff */
[----:B------:R-:W-:Y:S05]  /*a320*/  BRA `(.L_x_392) ;  /* 0x00000d3000007947 */ /* 0x000fea0003800000 */
.L_x_393:
[----:B------:R-:W2:Y:S02]  /*a330*/  LDG.E.U16 R2, [R2.64] ;  /* 0x0000002402027981 */ /* 0x000ea4000c1e1500 */
[----:B--2---:R-:W0:Y:S02]  /*a340*/  I2F.S16 R0, R2 ;  /* 0x0000000200007306 */ /* 0x004e240000101400 */
[----:B0-----:R-:W-:Y:S01]  /*a350*/  F2FP.PACK_AB R0, RZ, R0 ;  /* 0x00000000ff00723e */ /* 0x001fe200000000ff */
[----:B------:R-:W-:Y:S05]  /*a360*/  BRA `(.L_x_392) ;  /* 0x00000cf000007947 */ /* 0x000fea0003800000 */
.L_x_388:
        /* <DEDUP_REMOVED lines=9> */
.L_x_396:
[----:B------:R0:W5:Y:S01]  /*a400*/  LDG.E.U16 R0, [R2.64] ;  /* 0x0000002402007981 */ /* 0x000162000c1e1500 */
[----:B------:R-:W-:Y:S05]  /*a410*/  BRA `(.L_x_392) ;  /* 0x00000c4000007947 */ /* 0x000fea0003800000 */
.L_x_395:
        /* <DEDUP_REMOVED lines=9> */
.L_x_398:
[----:B------:R0:W5:Y:S01]  /*a4b0*/  LDG.E.U16 R0, [R2.64] ;  /* 0x0000002402007981 */ /* 0x000162000c1e1500 */
[----:B------:R-:W-:Y:S05]  /*a4c0*/  BRA `(.L_x_392) ;  /* 0x00000b9000007947 */ /* 0x000fea0003800000 */
.L_x_397:
[----:B------:R-:W2:Y:S02]  /*a4d0*/  LDG.E.64 R2, [R2.64] ;  /* 0x0000002402027981 */ /* 0x000ea4000c1e1b00 */
[----:B--2---:R-:W0:Y:S01]  /*a4e0*/  F2F.F32.F64 R0, R2 ;  /* 0x0000000200007310 */ /* 0x004e220000301000 */
[----:B------:R-:W0:-:S14]  /*a4f0*/  DSETP.GEU.AND P0, PT, |R2|, c[0x2][0x0], PT ;  /* 0x008000000200762a */ /* 0x000e1c0003f0e200 */
[----:B0-----:R-:W-:-:S05]  /*a500*/  @!P0 FMUL R0, R0, 1.175494350822287508e-38 ;  /* 0x0080000000008820 */ /* 0x001fca0000400000 */
[----:B------:R-:W-:Y:S01]  /*a510*/  F2FP.PACK_AB R0, RZ, R0 ;  /* 0x00000000ff00723e */ /* 0x000fe200000000ff */
[----:B------:R-:W-:Y:S05]  /*a520*/  BRA `(.L_x_392) ;  /* 0x00000b3000007947 */ /* 0x000fea0003800000 */
.L_x_387:
        /* <DEDUP_REMOVED lines=13> */
.L_x_401:
[----:B------:R-:W2:Y:S02]  /*a600*/  LDG.E.64 R2, [R2.64] ;  /* 0x0000002402027981 */ /* 0x000ea4000c1e1b00 */
[----:B--2---:R-:W0:Y:S01]  /*a610*/  F2F.F32.F64 R0, R2 ;  /* 0x0000000200007310 */ /* 0x004e220000301000 */
[----:B------:R-:W0:-:S14]  /*a620*/  DSETP.GEU.AND P0, PT, |R2|, c[0x2][0x0], PT ;  /* 0x008000000200762a */ /* 0x000e1c0003f0e200 */
[----:B0-----:R-:W-:-:S05]  /*a630*/  @!P0 FMUL R0, R0, 1.175494350822287508e-38 ;  /* 0x0080000000008820 */ /* 0x001fca0000400000 */
[----:B------:R-:W-:Y:S01]  /*a640*/  F2FP.PACK_AB R0, RZ, R0 ;  /* 0x00000000ff00723e */ /* 0x000fe200000000ff */
[----:B------:R-:W-:Y:S05]  /*a650*/  BRA `(.L_x_392) ;  /* 0x00000a0000007947 */ /* 0x000fea0003800000 */
.L_x_400:
        /* <DEDUP_REMOVED lines=28> */
.L_x_403:
        /* <DEDUP_REMOVED lines=15> */
.L_x_402:
[----:B------:R-:W2:Y:S02]  /*a910*/  LDG.E.U16 R0, [R2.64] ;  /* 0x0000002402007981 */ /* 0x000ea4000c1e1500 */
[----:B--2---:R-:W-:-:S04]  /*a920*/  PRMT R0, RZ, 0x5410, R0 ;  /* 0x00005410ff007816 */ /* 0x004fc80000000000 */
[----:B------:R-:W-:Y:S01]  /*a930*/  F2FP.PACK_AB R0, RZ, R0 ;  /* 0x00000000ff00723e */ /* 0x000fe200000000ff */
[----:B------:R-:W-:Y:S05]  /*a940*/  BRA `(.L_x_392) ;  /* 0x0000071000007947 */ /* 0x000fea0003800000 */
.L_x_399:
        /* <DEDUP_REMOVED lines=12> */
.L_x_406:
        /* <DEDUP_REMOVED lines=21> */
.L_x_410:
[----:B------:R-:W-:Y:S05]  /*ab60*/  BSYNC B1 ;  /* 0x0000000000017941 */ /* 0x000fea0003800000 */
.L_x_409:
[----:B------:R-:W-:Y:S01]  /*ab70*/  LEA R3, R0, 0x3b800000, 0x17 ;  /* 0x3b80000000037811 */ /* 0x000fe200078eb8ff */
[----:B------:R-:W-:-:S05]  /*ab80*/  IMAD.SHL.U32 R0, R2, 0x100000, RZ ;  /* 0x0010000002007824 */ /* 0x000fca00078e00ff */
[----:B------:R-:W-:Y:S02]  /*ab90*/  LOP3.LUT R0, R3, R0, R4, 0xfe, !PT ;  /* 0x0000000003007212 */ /* 0x000fe400078efe04 */
.L_x_408:
[----:B------:R-:W-:Y:S05]  /*aba0*/  BSYNC B0 ;  /* 0x0000000000007941 */ /* 0x000fea0003800000 */
.L_x_407:
[----:B------:R-:W-:Y:S01]  /*abb0*/  F2FP.PACK_AB R0, RZ, R0 ;  /* 0x00000000ff00723e */ /* 0x000fe200000000ff */
[----:B------:R-:W-:Y:S05]  /*abc0*/  BRA `(.L_x_392) ;  /* 0x0000049000007947 */ /* 0x000fea0003800000 */
.L_x_405:
        /* <DEDUP_REMOVED lines=21> */
.L_x_414:
[----:B------:R-:W-:Y:S05]  /*ad20*/  BSYNC B1 ;  /* 0x0000000000017941 */ /* 0x000fea0003800000 */
.L_x_413:
[----:B------:R-:W-:Y:S01]  /*ad30*/  LEA R3, R0, 0x37800000, 0x17 ;  /* 0x3780000000037811 */ /* 0x000fe200078eb8ff */
[----:B------:R-:W-:-:S05]  /*ad40*/  IMAD.SHL.U32 R0, R2, 0x200000, RZ ;  /* 0x0020000002007824 */ /* 0x000fca00078e00ff */
[----:B------:R-:W-:Y:S02]  /*ad50*/  LOP3.LUT R0, R3, R0, R4, 0xfe, !PT ;  /* 0x0000000003007212 */ /* 0x000fe400078efe04 */
.L_x_412:
[----:B------:R-:W-:Y:S05]  /*ad60*/  BSYNC B0 ;  /* 0x0000000000007941 */ /* 0x000fea0003800000 */
.L_x_411:
[----:B------:R-:W-:Y:S01]  /*ad70*/  F2FP.PACK_AB R0, RZ, R0 ;  /* 0x00000000ff00723e */ /* 0x000fe200000000ff */
[----:B------:R-:W-:Y:S05]  /*ad80*/  BRA `(.L_x_392) ;  /* 0x000002d000007947 */ /* 0x000fea0003800000 */
.L_x_404:
        /* <DEDUP_REMOVED lines=14> */
.L_x_418:
[----:B------:R-:W-:Y:S05]  /*ae70*/  BSYNC B0 ;  /* 0x0000000000007941 */ /* 0x000fea0003800000 */
.L_x_417:
[----:B------:R-:W-:Y:S01]  /*ae80*/  F2FP.PACK_AB R0, RZ, R0 ;  /* 0x00000000ff00723e */ /* 0x000fe200000000ff */
[----:B------:R-:W-:Y:S05]  /*ae90*/  BRA `(.L_x_392) ;  /* 0x000001c000007947 */ /* 0x000fea0003800000 */
.L_x_391:
        /* <DEDUP_REMOVED lines=21> */
.L_x_416:
[----:B------:R-:W2:Y:S02]  /*aff0*/  LDG.E.64 R2, [R2.64] ;  /* 0x0000002402027981 */ /* 0x000ea4000c1e1b00 */
[----:B--2---:R-:W0:Y:S02]  /*b000*/  I2F.U64 R0, R2 ;  /* 0x0000000200007312 */ /* 0x004e240000301000 */
[----:B0-----:R-:W-:Y:S01]  /*b010*/  F2FP.PACK_AB R0, RZ, R0 ;  /* 0x00000000ff00723e */ /* 0x001fe200000000ff */
[----:B------:R-:W-:Y:S05]  /*b020*/  BRA `(.L_x_392) ;  /* 0x0000003000007947 */ /* 0x000fea0003800000 */
.L_x_415:
[----:B------:R-:W2:Y:S02]  /*b030*/  LDG.E R2, [R2.64] ;  /* 0x0000002402027981 */ /* 0x000ea4000c1e1900 */
[----:B--2---:R-:W0:Y:S02]  /*b040*/  I2F.U32 R0, R2 ;  /* 0x0000000200007306 */ /* 0x004e240000201000 */
[----:B0-----:R-:W-:-:S06]  /*b050*/  F2FP.PACK_AB R0, RZ, R0 ;  /* 0x00000000ff00723e */ /* 0x001fcc00000000ff */
.L_x_392:
        /* <DEDUP_REMOVED lines=23> */
.L_x_422:
[----:B------:R-:W-:-:S06]  /*b1d0*/  HADD2.F32 R3, -RZ, R19.H0_H0 ;  /* 0x20000013ff037230 */ /* 0x000fcc0000004100 */
[----:B------:R-:W0:Y:S02]  /*b1e0*/  F2I.S64.TRUNC R2, R3 ;  /* 0x0000000300027311 */ /* 0x000e24000020d900 */
[----:B0-----:R0:W-:Y:S01]  /*b1f0*/  STG.E.U8 [R16.64], R2 ;  /* 0x0000000210007986 */ /* 0x0011e2000c101124 */
[----:B------:R-:W-:Y:S05]  /*b200*/  BRA `(.L_x_424) ;  /* 0x00000e4000007947 */ /* 0x000fea0003800000 */
.L_x_421:
        /* <DEDUP_REMOVED lines=10> */
.L_x_426:
[----:B------:R-:W-:-:S06]  /*b2b0*/  HADD2.F32 R19, -RZ, R19.H0_H0 ;  /* 0x20000013ff137230 */ /* 0x000fcc0000004100 */
[----:B------:R-:W0:Y:S02]  /*b2c0*/  F2I.FTZ.TRUNC.NTZ R19, R19 ;  /* 0x0000001300137305 */ /* 0x000e24000021f100 */
[----:B0-----:R0:W-:Y:S01]  /*b2d0*/  STG.E [R16.64], R19 ;  /* 0x0000001310007986 */ /* 0x0011e2000c101924 */
[----:B------:R-:W-:Y:S05]  /*b2e0*/  BRA `(.L_x_424) ;  /* 0x00000d6000007947 */ /* 0x000fea0003800000 */
.L_x_425:
[----:B------:R-:W-:-:S06]  /*b2f0*/  HADD2.F32 R19, -RZ, R19.H0_H0 ;  /* 0x20000013ff137230 */ /* 0x000fcc0000004100 */
[----:B------:R-:W0:Y:S02]  /*b300*/  F2I.FTZ.TRUNC.NTZ R19, R19 ;  /* 0x0000001300137305 */ /* 0x000e24000021f100 */
[----:B0-----:R0:W-:Y:S01]  /*b310*/  STG.E.U16 [R16.64], R19 ;  /* 0x0000001310007986 */ /* 0x0011e2000c101524 */
[----:B------:R-:W-:Y:S05]  /*b320*/  BRA `(.L_x_424) ;  /* 0x00000d2000007947 */ /* 0x000fea0003800000 */
.L_x_420:
        /* <DEDUP_REMOVED lines=9> */
.L_x_428:
[----:B------:R0:W-:Y:S01]  /*b3c0*/  STG.E.U16 [R16.64], R19 ;  /* 0x0000001310007986 */ /* 0x0001e2000c101524 */
[----:B------:R-:W-:Y:S05]  /*b3d0*/  BRA `(.L_x_424) ;  /* 0x00000c7000007947 */ /* 0x000fea0003800000 */
.L_x_427:
        /* <DEDUP_REMOVED lines=10> */
.L_x_430:
[----:B------:R-:W-:-:S05]  /*b480*/  HADD2.F32 R0, -RZ, R19.H0_H0 ;  /* 0x20000013ff007230 */ /* 0x000fca0000004100 */
[----:B------:R-:W-:-:S04]  /*b490*/  F2FP.PACK_AB R0, RZ, R0 ;  /* 0x00000000ff00723e */ /* 0x000fc800000000ff */
[----:B------:R-:W-:-:S05]  /*b4a0*/  PRMT R0, R0, 0x5410, RZ ;  /* 0x0000541000007816 */ /* 0x000fca00000000ff */
[----:B------:R0:W-:Y:S01]  /*b4b0*/  STG.E [R16.64], R0 ;  /* 0x0000000010007986 */ /* 0x0001e2000c101924 */
[----:B------:R-:W-:Y:S05]  /*b4c0*/  BRA `(.L_x_424) ;  /* 0x00000b8000007947 */ /* 0x000fea0003800000 */
.L_x_429:
[----:B------:R-:W-:-:S05]  /*b4d0*/  HADD2.F32 R2, -RZ, R19.H0_H0 ;  /* 0x20000013ff027230 */ /* 0x000fca0000004100 */
[----:B------:R-:W-:-:S06]  /*b4e0*/  FMUL.FTZ R2, R2, 1 ;  /* 0x3f80000002027820 */ /* 0x000fcc0000410000 */
[----:B------:R-:W0:Y:S02]  /*b4f0*/  F2F.F64.F32 R2, R2 ;  /* 0x0000000200027310 */ /* 0x000e240000201800 */
[----:B0-----:R0:W-:Y:S01]  /*b500*/  STG.E.64 [R16.64], R2 ;  /* 0x0000000210007986 */ /* 0x0011e2000c101b24 */
[----:B------:R-:W-:Y:S05]  /*b510*/  BRA `(.L_x_424) ;  /* 0x00000b3000007947 */ /* 0x000fea0003800000 */
.L_x_419:
        /* <DEDUP_REMOVED lines=13> */
.L_x_433:
[----:B------:R-:W-:Y:S01]  /*b5f0*/  HADD2.F32 R19, -RZ, R19.H0_H0 ;  /* 0x20000013ff137230 */ /* 0x000fe20000004100 */
[----:B------:R-:W-:-:S04]  /*b600*/  CS2R R6, SRZ ;  /* 0x0000000000067805 */ /* 0x000fc8000001ff00 */
[----:B------:R-:W-:-:S06]  /*b610*/  FMUL.FTZ R4, R19, 1 ;  /* 0x3f80000013047820 */ /* 0x000fcc0000410000 */
[----:B------:R-:W0:Y:S02]  /*b620*/  F2F.F64.F32 R4, R4 ;  /* 0x0000000400047310 */ /* 0x000e240000201800 */
[----:B0-----:R0:W-:Y:S01]  /*b630*/  STG.E.128 [R16.64], R4 ;  /* 0x0000000410007986 */ /* 0x0011e2000c101d24 */
[----:B------:R-:W-:Y:S05]  /*b640*/  BRA `(.L_x_424) ;  /* 0x00000a0000007947 */ /* 0x000fea0003800000 */
.L_x_432:
        /* <DEDUP_REMOVED lines=21> */
.L_x_437:
[----:B------:R-:W-:Y:S05]  /*b7a0*/  BSYNC B0 ;  /* 0x0000000000007941 */ /* 0x000fea0003800000 */
.L_x_436:
[----:B------:R-:W-:-:S05]  /*b7b0*/  LOP3.LUT R3, R0, R3, RZ, 0xfc, !PT ;  /* 0x0000000300037212 */ /* 0x000fca00078efcff */
[----:B------:R0:W-:Y:S01]  /*b7c0*/  STG.E.U8 [R16.64], R3 ;  /* 0x0000000310007986 */ /* 0x0001e2000c101124 */
[----:B------:R-:W-:Y:S05]  /*b7d0*/  BRA `(.L_x_424) ;  /* 0x0000087000007947 */ /* 0x000fea0003800000 */
.L_x_435:
        /* <DEDUP_REMOVED lines=13> */
.L_x_439:
[----:B------:R-:W-:Y:S01]  /*b8b0*/  IMAD.MOV.U32 R0, RZ, RZ, 0x7f ;  /* 0x0000007fff007424 */ /* 0x000fe200078e00ff */
[----:B------:R-:W-:-:S04]  /*b8c0*/  ISETP.GT.U32.AND P0, PT, R2, 0x7f800000, PT ;  /* 0x7f8000000200780c */ /* 0x000fc80003f04070 */
[----:B------:R-:W-:-:S04]  /*b8d0*/  SEL R0, R0, 0x7c, P0 ;  /* 0x0000007c00007807 */ /* 0x000fc80000000000 */
.L_x_440:
[----:B------:R-:W-:Y:S05]  /*b8e0*/  BSYNC B0 ;  /* 0x0000000000007941 */ /* 0x000fea0003800000 */
.L_x_438:
[----:B------:R-:W-:-:S04]  /*b8f0*/  LOP3.LUT R2, R19, 0x80000000, RZ, 0xc0, !PT ;  /* 0x8000000013027812 */ /* 0x000fc800078ec0ff */
[----:B------:R-:W-:-:S04]  /*b900*/  SHF.R.U32.HI R3, RZ, 0x18, R2 ;  /* 0x00000018ff037819 */ /* 0x000fc80000011602 */
[----:B------:R-:W-:-:S05]  /*b910*/  LOP3.LUT R3, R0, R3, RZ, 0xfc, !PT ;  /* 0x0000000300037212 */ /* 0x000fca00078efcff */
[----:B------:R0:W-:Y:S01]  /*b920*/  STG.E.U8 [R16.64], R3 ;  /* 0x0000000310007986 */ /* 0x0001e2000c101124 */
[----:B------:R-:W-:Y:S05]  /*b930*/  BRA `(.L_x_424) ;  /* 0x0000071000007947 */ /* 0x000fea0003800000 */
.L_x_434:
[----:B------:R-:W-:-:S05]  /*b940*/  HADD2.F32 R0, -RZ, R19.H0_H0 ;  /* 0x20000013ff007230 */ /* 0x000fca0000004100 */
[----:B------:R-:W-:-:S05]  /*b950*/  F2FP.BF16.PACK_AB R0, RZ, R0 ;  /* 0x00000000ff00723e */ /* 0x000fca00000010ff */
[----:B------:R0:W-:Y:S01]  /*b960*/  STG.E.U16 [R16.64], R0 ;  /* 0x0000000010007986 */ /* 0x0001e2000c101524 */
[----:B------:R-:W-:Y:S05]  /*b970*/  BRA `(.L_x_424) ;  /* 0x000006d000007947 */ /* 0x000fea0003800000 */
.L_x_431:
        /* <DEDUP_REMOVED lines=12> */
.L_x_443:
        /* <DEDUP_REMOVED lines=17> */
.L_x_446:
[----:B------:R-:W-:-:S04]  /*bb50*/  LOP3.LUT R2, R19, 0x80000000, RZ, 0xc0, !PT ;  /* 0x8000000013027812 */ /* 0x000fc800078ec0ff */
[----:B------:R-:W-:-:S04]  /*bb60*/  SHF.R.U32.HI R3, RZ, 0x18, R2 ;  /* 0x00000018ff037819 */ /* 0x000fc80000011602 */
[----:B------:R-:W-:-:S04]  /*bb70*/  LOP3.LUT R0, R0, R3, RZ, 0xfc, !PT ;  /* 0x0000000300007212 */ /* 0x000fc800078efcff */
[----:B------:R-:W-:Y:S02]  /*bb80*/  PRMT R8, R0, 0x7610, R8 ;  /* 0x0000761000087816 */ /* 0x000fe40000000008 */
.L_x_445:
[----:B------:R-:W-:Y:S05]  /*bb90*/  BSYNC B0 ;  /* 0x0000000000007941 */ /* 0x000fea0003800000 */
.L_x_444:
[----:B------:R0:W-:Y:S01]  /*bba0*/  STG.E.U8 [R16.64], R8 ;  /* 0x0000000810007986 */ /* 0x0001e2000c101124 */
[----:B------:R-:W-:Y:S05]  /*bbb0*/  BRA `(.L_x_424) ;  /* 0x0000049000007947 */ /* 0x000fea0003800000 */
.L_x_442:
        /* <DEDUP_REMOVED lines=17> */
.L_x_449:
[----:B------:R-:W-:-:S04]  /*bcd0*/  LOP3.LUT R2, R19, 0x80000000, RZ, 0xc0, !PT ;  /* 0x8000000013027812 */ /* 0x000fc800078ec0ff */
[----:B------:R-:W-:-:S04]  /*bce0*/  SHF.R.U32.HI R3, RZ, 0x18, R2 ;  /* 0x00000018ff037819 */ /* 0x000fc80000011602 */
[----:B------:R-:W-:-:S04]  /*bcf0*/  LOP3.LUT R0, R0, R3, RZ, 0xfc, !PT ;  /* 0x0000000300007212 */ /* 0x000fc800078efcff */
[----:B------:R-:W-:Y:S02]  /*bd00*/  PRMT R8, R0, 0x7610, R8 ;  /* 0x0000761000087816 */ /* 0x000fe40000000008 */
.L_x_448:
[----:B------:R-:W-:Y:S05]  /*bd10*/  BSYNC B0 ;  /* 0x0000000000007941 */ /* 0x000fea0003800000 */
.L_x_447:
[----:B------:R0:W-:Y:S01]  /*bd20*/  STG.E.U8 [R16.64], R8 ;  /* 0x0000000810007986 */ /* 0x0001e2000c101124 */
[----:B------:R-:W-:Y:S05]  /*bd30*/  BRA `(.L_x_424) ;  /* 0x0000031000007947 */ /* 0x000fea0003800000 */
.L_x_441:
        /* <DEDUP_REMOVED lines=22> */
.L_x_423:
        /* <DEDUP_REMOVED lines=20> */
.L_x_451:
[----:B------:R-:W-:-:S06]  /*bfe0*/  HADD2.F32 R2, -RZ, R19.H0_H0 ;  /* 0x20000013ff027230 */ /* 0x000fcc0000004100 */
[----:B------:R-:W0:Y:S02]  /*bff0*/  F2I.U64.TRUNC R2, R2 ;  /* 0x0000000200027311 */ /* 0x000e24000020d800 */
[----:B0-----:R0:W-:Y:S01]  /*c000*/  STG.E.64 [R16.64], R2 ;  /* 0x0000000210007986 */ /* 0x0011e2000c101b24 */
[----:B------:R-:W-:Y:S05]  /*c010*/  BRA `(.L_x_424) ;  /* 0x0000003000007947 */ /* 0x000fea0003800000 */
.L_x_450:
[----:B------:R-:W-:-:S06]  /*c020*/  HADD2.F32 R19, -RZ, R19.H0_H0 ;  /* 0x20000013ff137230 */ /* 0x000fcc0000004100 */
[----:B------:R-:W0:Y:S02]  /*c030*/  F2I.FTZ.U32.TRUNC.NTZ R19, R19 ;  /* 0x0000001300137305 */ /* 0x000e24000021f000 */
[----:B0-----:R0:W-:Y:S02]  /*c040*/  STG.E [R16.64], R19 ;  /* 0x0000001310007986 */ /* 0x0011e4000c101924 */
.L_x_424:
[----:B------:R-:W-:Y:S02]  /*c050*/  IADD3 R23, R23, 0x80, RZ ;  /* 0x0000008017177810 */ /* 0x000fe40007ffe0ff */
.L_x_255:
[----:B------:R-:W-:Y:S05]  /*c060*/  BSYNC B6 ;  /* 0x0000000000067941 */ /* 0x000fea0003800000 */
.L_x_254:
[----:B------:R-:W-:-:S13]  /*c070*/  ISETP.GE.AND P0, PT, R23, c[0x0][0x160], PT ;  /* 0x0000580017007a0c */ /* 0x000fda0003f06270 */
[----:B------:R-:W-:Y:S05]  /*c080*/  @P0 EXIT ;  /* 0x000000000000094d */ /* 0x000fea0003800000 */
        /* <DEDUP_REMOVED lines=255> */
.L_x_452:
        /* <DEDUP_REMOVED lines=21> */
.L_x_456:
[----:B------:R-:W2:Y:S02]  /*d1d0*/  LDG.E.U8 R2, [R2.64] ;  /* 0x0000002402027981 */ /* 0x000ea4000c1e1100 */
[----:B--2---:R-:W0:Y:S02]  /*d1e0*/  I2F.U16 R0, R2 ;  /* 0x0000000200007306 */ /* 0x004e240000101000 */
[----:B0-----:R-:W-:-:S04]  /*d1f0*/  F2FP.PACK_AB R0, RZ, R0 ;  /* 0x00000000ff00723e */ /* 0x001fc800000000ff */
[----:B------:R-:W-:Y:S01]  /*d200*/  PRMT R19, R0, 0x7610, R19 ;  /* 0x0000761000137816 */ /* 0x000fe20000000013 */
[----:B------:R-:W-:Y:S05]  /*d210*/  BRA `(.L_x_458) ;  /* 0x00000ed000007947 */ /* 0x000fea0003800000 */
.L_x_455:
        /* <DEDUP_REMOVED lines=11> */
.L_x_460:
[----:B------:R-:W2:Y:S02]  /*d2d0*/  LDG.E R2, [R2.64] ;  /* 0x0000002402027981 */ /* 0x000ea4000c1e1900 */
[----:B--2---:R-:W0:Y:S02]  /*d2e0*/  I2F R0, R2 ;  /* 0x0000000200007306 */ /* 0x004e240000201400 */
[----:B0-----:R-:W-:-:S04]  /*d2f0*/  F2FP.PACK_AB R0, RZ, R0 ;  /* 0x00000000ff00723e */ /* 0x001fc800000000ff */
[----:B------:R-:W-:Y:S01]  /*d300*/  PRMT R19, R0, 0x7610, R19 ;  /* 0x0000761000137816 */ /* 0x000fe20000000013 */
[----:B------:R-:W-:Y:S05]  /*d310*/  BRA `(.L_x_458) ;  /* 0x00000dd000007947 */ /* 0x000fea0003800000 */
.L_x_459:
[----:B------:R-:W2:Y:S02]  /*d320*/  LDG.E.U16 R2, [R2.64] ;  /* 0x0000002402027981 */ /* 0x000ea4000c1e1500 */
[----:B--2---:R-:W0:Y:S02]  /*d330*/  I2F.S16 R0, R2 ;  /* 0x0000000200007306 */ /* 0x004e240000101400 */
[----:B0-----:R-:W-:-:S04]  /*d340*/  F2FP.PACK_AB R0, RZ, R0 ;  /* 0x00000000ff00723e */ /* 0x001fc800000000ff */
[----:B------:R-:W-:Y:S01]  /*d350*/  PRMT R19, R0, 0x7610, R19 ;  /* 0x0000761000137816 */ /* 0x000fe20000000013 */
[----:B------:R-:W-:Y:S05]  /*d360*/  BRA `(.L_x_458) ;  /* 0x00000d8000007947 */ /* 0x000fea0003800000 */
.L_x_454:
        /* <DEDUP_REMOVED lines=9> */
.L_x_462:
[----:B------:R0:W5:Y:S01]  /*d400*/  LDG.E.U16 R19, [R2.64] ;  /* 0x0000002402137981 */ /* 0x000162000c1e1500 */
[----:B------:R-:W-:Y:S05]  /*d410*/  BRA `(.L_x_458) ;  /* 0x00000cd000007947 */ /* 0x000fea0003800000 */
.L_x_461:
        /* <DEDUP_REMOVED lines=9> */
.L_x_464:
[----:B------:R0:W5:Y:S01]  /*d4b0*/  LDG.E.U16 R19, [R2.64] ;  /* 0x0000002402137981 */ /* 0x000162000c1e1500 */
[----:B------:R-:W-:Y:S05]  /*d4c0*/  BRA `(.L_x_458) ;  /* 0x00000c2000007947 */ /* 0x000fea0003800000 */
.L_x_463:
[----:B------:R-:W2:Y:S02]  /*d4d0*/  LDG.E.64 R2, [R2.64] ;  /* 0x0000002402027981 */ /* 0x000ea4000c1e1b00 */
[----:B--2---:R-:W0:Y:S01]  /*d4e0*/  F2F.F32.F64 R0, R2 ;  /* 0x0000000200007310 */ /* 0x004e220000301000 */
[----:B------:R-:W0:-:S14]  /*d4f0*/  DSETP.GEU.AND P0, PT, |R2|, c[0x2][0x0], PT ;  /* 0x008000000200762a */ /* 0x000e1c0003f0e200 */
[----:B0-----:R-:W-:-:S05]  /*d500*/  @!P0 FMUL R0, R0, 1.175494350822287508e-38 ;  /* 0x0080000000008820 */ /* 0x001fca0000400000 */
[----:B------:R-:W-:-:S04]  /*d510*/  F2FP.PACK_AB R0, RZ, R0 ;  /* 0x00000000ff00723e */ /* 0x000fc800000000ff */
[----:B------:R-:W-:Y:S01]  /*d520*/  PRMT R19, R0, 0x7610, R19 ;  /* 0x0000761000137816 */ /* 0x000fe20000000013 */
[----:B------:R-:W-:Y:S05]  /*d530*/  BRA `(.L_x_458) ;  /* 0x00000bb000007947 */ /* 0x000fea0003800000 */
.L_x_453:
        /* <DEDUP_REMOVED lines=14> */
.L_x_467:
[----:B------:R-:W2:Y:S02]  /*d620*/  LDG.E.64 R2, [R2.64] ;  /* 0x0000002402027981 */ /* 0x000ea4000c1e1b00 */
[----:B--2---:R-:W0:Y:S01]  /*d630*/  F2F.F32.F64 R0, R2 ;  /* 0x0000000200007310 */ /* 0x004e220000301000 */
[----:B------:R-:W0:-:S14]  /*d640*/  DSETP.GEU.AND P0, PT, |R2|, c[0x2][0x0], PT ;  /* 0x008000000200762a */ /* 0x000e1c0003f0e200 */
[----:B0-----:R-:W-:-:S05]  /*d650*/  @!P0 FMUL R0, R0, 1.175494350822287508e-38 ;  /* 0x0080000000008820 */ /* 0x001fca0000400000 */
[----:B------:R-:W-:-:S04]  /*d660*/  F2FP.PACK_AB R0, RZ, R0 ;  /* 0x00000000ff00723e */ /* 0x000fc800000000ff */
[----:B------:R-:W-:Y:S01]  /*d670*/  PRMT R19, R0, 0x7610, R19 ;  /* 0x0000761000137816 */ /* 0x000fe20000000013 */
[----:B------:R-:W-:Y:S05]  /*d680*/  BRA `(.L_x_458) ;  /* 0x00000a6000007947 */ /* 0x000fea0003800000 */
.L_x_466:
        /* <DEDUP_REMOVED lines=28> */
.L_x_469:
        /* <DEDUP_REMOVED lines=15> */
.L_x_468:
[----:B------:R-:W2:Y:S02]  /*d940*/  LDG.E.U16 R0, [R2.64] ;  /* 0x0000002402007981 */ /* 0x000ea4000c1e1500 */
[----:B--2---:R-:W-:-:S04]  /*d950*/  PRMT R0, RZ, 0x5410, R0 ;  /* 0x00005410ff007816 */ /* 0x004fc80000000000 */
[----:B------:R-:W-:-:S04]  /*d960*/  F2FP.PACK_AB R0, RZ, R0 ;  /* 0x00000000ff00723e */ /* 0x000fc800000000ff */
[----:B------:R-:W-:Y:S01]  /*d970*/  PRMT R19, R0, 0x7610, R19 ;  /* 0x0000761000137816 */ /* 0x000fe20000000013 */
[----:B------:R-:W-:Y:S05]  /*d980*/  BRA `(.L_x_458) ;  /* 0x0000076000007947 */ /* 0x000fea0003800000 */
.L_x_465:
        /* <DEDUP_REMOVED lines=12> */
.L_x_472:
        /* <DEDUP_REMOVED lines=21> */
.L_x_476:
[----:B------:R-:W-:Y:S05]  /*dba0*/  BSYNC B1 ;  /* 0x0000000000017941 */ /* 0x000fea0003800000 */
.L_x_475:
[----:B------:R-:W-:Y:S01]  /*dbb0*/  LEA R3, R0, 0x3b800000, 0x17 ;  /* 0x3b80000000037811 */ /* 0x000fe200078eb8ff */
[----:B------:R-:W-:-:S05]  /*dbc0*/  IMAD.SHL.U32 R0, R2, 0x100000, RZ ;  /* 0x0010000002007824 */ /* 0x000fca00078e00ff */
[----:B------:R-:W-:Y:S02]  /*dbd0*/  LOP3.LUT R0, R3, R0, R4, 0xfe, !PT ;  /* 0x0000000003007212 */ /* 0x000fe400078efe04 */
.L_x_474:
[----:B------:R-:W-:Y:S05]  /*dbe0*/  BSYNC B0 ;  /* 0x0000000000007941 */ /* 0x000fea0003800000 */
.L_x_473:
[----:B------:R-:W-:-:S04]  /*dbf0*/  F2FP.PACK_AB R0, RZ, R0 ;  /* 0x00000000ff00723e */ /* 0x000fc800000000ff */
[----:B------:R-:W-:Y:S01]  /*dc00*/  PRMT R19, R0, 0x7610, R19 ;  /* 0x0000761000137816 */ /* 0x000fe20000000013 */
[----:B------:R-:W-:Y:S05]  /*dc10*/  BRA `(.L_x_458) ;  /* 0x000004d000007947 */ /* 0x000fea0003800000 */
.L_x_471:
        /* <DEDUP_REMOVED lines=21> */
.L_x_480:
[----:B------:R-:W-:Y:S05]  /*dd70*/  BSYNC B1 ;  /* 0x0000000000017941 */ /* 0x000fea0003800000 */
.L_x_479:
[----:B------:R-:W-:Y:S01]  /*dd80*/  LEA R3, R0, 0x37800000, 0x17 ;  /* 0x3780000000037811 */ /* 0x000fe200078eb8ff */
[----:B------:R-:W-:-:S05]  /*dd90*/  IMAD.SHL.U32 R0, R2, 0x200000, RZ ;  /* 0x0020000002007824 */ /* 0x000fca00078e00ff */
[----:B------:R-:W-:Y:S02]  /*dda0*/  LOP3.LUT R0, R3, R0, R4, 0xfe, !PT ;  /* 0x0000000003007212 */ /* 0x000fe400078efe04 */
.L_x_478:
[----:B------:R-:W-:Y:S05]  /*ddb0*/  BSYNC B0 ;  /* 0x0000000000007941 */ /* 0x000fea0003800000 */
.L_x_477:
[----:B------:R-:W-:-:S04]  /*ddc0*/  F2FP.PACK_AB R0, RZ, R0 ;  /* 0x00000000ff00723e */ /* 0x000fc800000000ff */
[----:B------:R-:W-:Y:S01]  /*ddd0*/  PRMT R19, R0, 0x7610, R19 ;  /* 0x0000761000137816 */ /* 0x000fe20000000013 */
[----:B------:R-:W-:Y:S05]  /*dde0*/  BRA `(.L_x_458) ;  /* 0x0000030000007947 */ /* 0x000fea0003800000 */
.L_x_470:
        /* <DEDUP_REMOVED lines=14> */
.L_x_484:
[----:B------:R-:W-:Y:S05]  /*ded0*/  BSYNC B0 ;  /* 0x0000000000007941 */ /* 0x000fea0003800000 */
.L_x_483:
[----:B------:R-:W-:-:S04]  /*dee0*/  F2FP.PACK_AB R0, RZ, R0 ;  /* 0x00000000ff00723e */ /* 0x000fc800000000ff */
[----:B------:R-:W-:Y:S01]  /*def0*/  PRMT R19, R0, 0x7610, R19 ;  /* 0x0000761000137816 */ /* 0x000fe20000000013 */
[----:B------:R-:W-:Y:S05]  /*df00*/  BRA `(.L_x_458) ;  /* 0x000001e000007947 */ /* 0x000fea0003800000 */
.L_x_457:
        /* <DEDUP_REMOVED lines=21> */
.L_x_482:
[----:B------:R-:W2:Y:S02]  /*e060*/  LDG.E.64 R2, [R2.64] ;  /* 0x0000002402027981 */ /* 0x000ea4000c1e1b00 */
[----:B--2---:R-:W0:Y:S02]  /*e070*/  I2F.U64 R0, R2 ;  /* 0x0000000200007312 */ /* 0x004e240000301000 */
[----:B0-----:R-:W-:-:S04]  /*e080*/  F2FP.PACK_AB R0, RZ, R0 ;  /* 0x00000000ff00723e */ /* 0x001fc800000000ff */
[----:B------:R-:W-:Y:S01]  /*e090*/  PRMT R19, R0, 0x7610, R19 ;  /* 0x0000761000137816 */ /* 0x000fe20000000013 */
[----:B------:R-:W-:Y:S05]  /*e0a0*/  BRA `(.L_x_458) ;  /* 0x0000004000007947 */ /* 0x000fea0003800000 */
.L_x_481:
[----:B------:R-:W2:Y:S02]  /*e0b0*/  LDG.E R2, [R2.64] ;  /* 0x0000002402027981 */ /* 0x000ea4000c1e1900 */
[----:B--2---:R-:W0:Y:S02]  /*e0c0*/  I2F.U32 R0, R2 ;  /* 0x0000000200007306 */ /* 0x004e240000201000 */
[----:B0-----:R-:W-:-:S04]  /*e0d0*/  F2FP.PACK_AB R0, RZ, R0 ;  /* 0x00000000ff00723e */ /* 0x001fc800000000ff */
[----:B------:R-:W-:Y:S02]  /*e0e0*/  PRMT R19, R0, 0x7610, R19 ;  /* 0x0000761000137816 */ /* 0x000fe40000000013 */
.L_x_458:
        /* <DEDUP_REMOVED lines=18> */
.L_x_488:
[----:B------:R-:W2:Y:S02]  /*e210*/  LDG.E.U8 R2, [R2.64] ;  /* 0x0000002402027981 */ /* 0x000ea4000c1e1100 */
[----:B--2---:R-:W0:Y:S02]  /*e220*/  I2F.U16 R0, R2 ;  /* 0x0000000200007306 */ /* 0x004e240000101000 */
[----:B0-----:R-:W-:Y:S01]  /*e230*/  F2FP.PACK_AB R0, RZ, R0 ;  /* 0x00000000ff00723e */ /* 0x001fe200000000ff */
[----:B------:R-:W-:Y:S05]  /*e240*/  BRA `(.L_x_490) ;  /* 0x00000e1000007947 */ /* 0x000fea0003800000 */
.L_x_487:
        /* <DEDUP_REMOVED lines=10> */
.L_x_492:
[----:B------:R-:W2:Y:S02]  /*e2f0*/  LDG.E R2, [R2.64] ;  /* 0x0000002402027981 */ /* 0x000ea4000c1e1900 */
[----:B--2---:R-:W0:Y:S02]  /*e300*/  I2F R0, R2 ;  /* 0x0000000200007306 */ /* 0x004e240000201400 */
[----:B0-----:R-:W-:Y:S01]  /*e310*/  F2FP.PACK_AB R0, RZ, R0 ;  /* 0x00000000ff00723e */ /* 0x001fe200000000ff */
[----:B------:R-:W-:Y:S05]  /*e320*/  BRA `(.L_x_490) ;  /* 0x00000d3000007947 */ /* 0x000fea0003800000 */
.L_x_491:
[----:B------:R-:W2:Y:S02]  /*e330*/  LDG.E.U16 R2, [R2.64] ;  /* 0x0000002402027981 */ /* 0x000ea4000c1e1500 */
[----:B--2---:R-:W0:Y:S02]  /*e340*/  I2F.S16 R0, R2 ;  /* 0x0000000200007306 */ /* 0x004e240000101400 */
[----:B0-----:R-:W-:Y:S01]  /*e350*/  F2FP.PACK_AB R0, RZ, R0 ;  /* 0x00000000ff00723e */ /* 0x001fe200000000ff */
[----:B------:R-:W-:Y:S05]  /*e360*/  BRA `(.L_x_490) ;  /* 0x00000cf000007947 */ /* 0x000fea0003800000 */
.L_x_486:
        /* <DEDUP_REMOVED lines=9> */
.L_x_494:
[----:B------:R0:W5:Y:S01]  /*e400*/  LDG.E.U16 R0, [R2.64] ;  /* 0x0000002402007981 */ /* 0x000162000c1e1500 */
[----:B------:R-:W-:Y:S05]  /*e410*/  BRA `(.L_x_490) ;  /* 0x00000c4000007947 */ /* 0x000fea0003800000 */
.L_x_493:
        /* <DEDUP_REMOVED lines=9> */
.L_x_496:
[----:B------:R0:W5:Y:S01]  /*e4b0*/  LDG.E.U16 R0, [R2.64] ;  /* 0x0000002402007981 */ /* 0x000162000c1e1500 */
[----:B------:R-:W-:Y:S05]  /*e4c0*/  BRA `(.L_x_490) ;  /* 0x00000b9000007947 */ /* 0x000fea0003800000 */
.L_x_495:
[----:B------:R-:W2:Y:S02]  /*e4d0*/  LDG.E.64 R2, [R2.64] ;  /* 0x0000002402027981 */ /* 0x000ea4000c1e1b00 */
[----:B--2---:R-:W0:Y:S01]  /*e4e0*/  F2F.F32.F64 R0, R2 ;  /* 0x0000000200007310 */ /* 0x004e220000301000 */
[----:B------:R-:W0:-:S14]  /*e4f0*/  DSETP.GEU.AND P0, PT, |R2|, c[0x2][0x0], PT ;  /* 0x008000000200762a */ /* 0x000e1c0003f0e200 */
[----:B0-----:R-:W-:-:S05]  /*e500*/  @!P0 FMUL R0, R0, 1.175494350822287508e-38 ;  /* 0x0080000000008820 */ /* 0x001fca0000400000 */
[----:B------:R-:W-:Y:S01]  /*e510*/  F2FP.PACK_AB R0, RZ, R0 ;  /* 0x00000000ff00723e */ /* 0x000fe200000000ff */
[----:B------:R-:W-:Y:S05]  /*e520*/  BRA `(.L_x_490) ;  /* 0x00000b3000007947 */ /* 0x000fea0003800000 */
.L_x_485:
        /* <DEDUP_REMOVED lines=13> */
.L_x_499:
[----:B------:R-:W2:Y:S02]  /*e600*/  LDG.E.64 R2, [R2.64] ;  /* 0x0000002402027981 */ /* 0x000ea4000c1e1b00 */
[----:B--2---:R-:W0:Y:S01]  /*e610*/  F2F.F32.F64 R0, R2 ;  /* 0x0000000200007310 */ /* 0x004e220000301000 */
[----:B------:R-:W0:-:S14]  /*e620*/  DSETP.GEU.AND P0, PT, |R2|, c[0x2][0x0], PT ;  /* 0x008000000200762a */ /* 0x000e1c0003f0e200 */
[----:B0-----:R-:W-:-:S05]  /*e630*/  @!P0 FMUL R0, R0, 1.175494350822287508e-38 ;  /* 0x0080000000008820 */ /* 0x001fca0000400000 */
[----:B------:R-:W-:Y:S01]  /*e640*/  F2FP.PACK_AB R0, RZ, R0 ;  /* 0x00000000ff00723e */ /* 0x000fe200000000ff */
[----:B------:R-:W-:Y:S05]  /*e650*/  BRA `(.L_x_490) ;  /* 0x00000a0000007947 */ /* 0x000fea0003800000 */
.L_x_498:
        /* <DEDUP_REMOVED lines=28> */
.L_x_501:
        /* <DEDUP_REMOVED lines=15> */
.L_x_500:
[----:B------:R-:W2:Y:S02]  /*e910*/  LDG.E.U16 R0, [R2.64] ;  /* 0x0000002402007981 */ /* 0x000ea4000c1e1500 */
[----:B--2---:R-:W-:-:S04]  /*e920*/  PRMT R0, RZ, 0x5410, R0 ;  /* 0x00005410ff007816 */ /* 0x004fc80000000000 */
[----:B------:R-:W-:Y:S01]  /*e930*/  F2FP.PACK_AB R0, RZ, R0 ;  /* 0x00000000ff00723e */ /* 0x000fe200000000ff */
[----:B------:R-:W-:Y:S05]  /*e940*/  BRA `(.L_x_490) ;  /* 0x0000071000007947 */ /* 0x000fea0003800000 */
.L_x_497:
        /* <DEDUP_REMOVED lines=12> */
.L_x_504:
        /* <DEDUP_REMOVED lines=21> */
.L_x_508:
[----:B------:R-:W-:Y:S05]  /*eb60*/  BSYNC B1 ;  /* 0x0000000000017941 */ /* 0x000fea0003800000 */
.L_x_507:
[----:B------:R-:W-:Y:S01]  /*eb70*/  LEA R3, R0, 0x3b800000, 0x17 ;  /* 0x3b80000000037811 */ /* 0x000fe200078eb8ff */
[----:B------:R-:W-:-:S05]  /*eb80*/  IMAD.SHL.U32 R0, R2, 0x100000, RZ ;  /* 0x0010000002007824 */ /* 0x000fca00078e00ff */
[----:B------:R-:W-:Y:S02]  /*eb90*/  LOP3.LUT R0, R3, R0, R4, 0xfe, !PT ;  /* 0x0000000003007212 */ /* 0x000fe400078efe04 */
.L_x_506:
[----:B------:R-:W-:Y:S05]  /*eba0*/  BSYNC B0 ;  /* 0x0000000000007941 */ /* 0x000fea0003800000 */
.L_x_505:
[----:B------:R-:W-:Y:S01]  /*ebb0*/  F2FP.PACK_AB R0, RZ, R0 ;  /* 0x00000000ff00723e */ /* 0x000fe200000000ff */
[----:B------:R-:W-:Y:S05]  /*ebc0*/  BRA `(.L_x_490) ;  /* 0x0000049000007947 */ /* 0x000fea0003800000 */
.L_x_503:
        /* <DEDUP_REMOVED lines=21> */
.L_x_512:
[----:B------:R-:W-:Y:S05]  /*ed20*/  BSYNC B1 ;  /* 0x0000000000017941 */ /* 0x000fea0003800000 */
.L_x_511:
[----:B------:R-:W-:Y:S01]  /*ed30*/  LEA R3, R0, 0x37800000, 0x17 ;  /* 0x3780000000037811 */ /* 0x000fe200078eb8ff */
[----:B------:R-:W-:-:S05]  /*ed40*/  IMAD.SHL.U32 R0, R2, 0x200000, RZ ;  /* 0x0020000002007824 */ /* 0x000fca00078e00ff */
[----:B------:R-:W-:Y:S02]  /*ed50*/  LOP3.LUT R0, R3, R0, R4, 0xfe, !PT ;  /* 0x0000000003007212 */ /* 0x000fe400078efe04 */
.L_x_510:
[----:B------:R-:W-:Y:S05]  /*ed60*/  BSYNC B0 ;  /* 0x0000000000007941 */ /* 0x000fea0003800000 */
.L_x_509:
[----:B------:R-:W-:Y:S01]  /*ed70*/  F2FP.PACK_AB R0, RZ, R0 ;  /* 0x00000000ff00723e */ /* 0x000fe200000000ff */
[----:B------:R-:W-:Y:S05]  /*ed80*/  BRA `(.L_x_490) ;  /* 0x000002d000007947 */ /* 0x000fea0003800000 */
.L_x_502:
        /* <DEDUP_REMOVED lines=14> */
.L_x_516:
[----:B------:R-:W-:Y:S05]  /*ee70*/  BSYNC B0 ;  /* 0x0000000000007941 */ /* 0x000fea0003800000 */
.L_x_515:
[----:B------:R-:W-:Y:S01]  /*ee80*/  F2FP.PACK_AB R0, RZ, R0 ;  /* 0x00000000ff00723e */ /* 0x000fe200000000ff */
[----:B------:R-:W-:Y:S05]  /*ee90*/  BRA `(.L_x_490) ;  /* 0x000001c000007947 */ /* 0x000fea0003800000 */
.L_x_489:
        /* <DEDUP_REMOVED lines=21> */
.L_x_514:
[----:B------:R-:W2:Y:S02]  /*eff0*/  LDG.E.64 R2, [R2.64] ;  /* 0x0000002402027981 */ /* 0x000ea4000c1e1b00 */
[----:B--2---:R-:W0:Y:S02]  /*f000*/  I2F.U64 R0, R2 ;  /* 0x0000000200007312 */ /* 0x004e240000301000 */
[----:B0-----:R-:W-:Y:S01]  /*f010*/  F2FP.PACK_AB R0, RZ, R0 ;  /* 0x00000000ff00723e */ /* 0x001fe200000000ff */
[----:B------:R-:W-:Y:S05]  /*f020*/  BRA `(.L_x_490) ;  /* 0x0000003000007947 */ /* 0x000fea0003800000 */
.L_x_513:
[----:B------:R-:W2:Y:S02]  /*f030*/  LDG.E R2, [R2.64] ;  /* 0x0000002402027981 */ /* 0x000ea4000c1e1900 */
[----:B--2---:R-:W0:Y:S02]  /*f040*/  I2F.U32 R0, R2 ;  /* 0x0000000200007306 */ /* 0x004e240000201000 */
[----:B0-----:R-:W-:-:S06]  /*f050*/  F2FP.PACK_AB R0, RZ, R0 ;  /* 0x00000000ff00723e */ /* 0x001fcc00000000ff */
.L_x_490:
        /* <DEDUP_REMOVED lines=21> */
[----:B0-----:R-:W-:Y:S01]  /*f1b0*/  STG.E.U8 [R16.64], R19 ;  /* 0x0000001310007986 */ /* 0x001fe2000c101124 */
[----:B------:R-:W-:Y:S05]  /*f1c0*/  EXIT ;  /* 0x000000000000794d */ /* 0x000fea0003800000 */
.L_x_520:
[----:B------:R-:W-:-:S06]  /*f1d0*/  HADD2.F32 R3, -RZ, R19.H0_H0 ;  /* 0x20000013ff037230 */ /* 0x000fcc0000004100 */
[----:B------:R-:W0:Y:S02]  /*f1e0*/  F2I.S64.TRUNC R2, R3 ;  /* 0x0000000300027311 */ /* 0x000e24000020d900 */
[----:B0-----:R-:W-:Y:S01]  /*f1f0*/  STG.E.U8 [R16.64], R2 ;  /* 0x0000000210007986 */ /* 0x001fe2000c101124 */
[----:B------:R-:W-:Y:S05]  /*f200*/  EXIT ;  /* 0x000000000000794d */ /* 0x000fea0003800000 */
.L_x_519:
        /* <DEDUP_REMOVED lines=8> */
[----:B0-----:R-:W-:Y:S01]  /*f290*/  STG.E.64 [R16.64], R2 ;  /* 0x0000000210007986 */ /* 0x001fe2000c101b24 */
[----:B------:R-:W-:Y:S05]  /*f2a0*/  EXIT ;  /* 0x000000000000794d */ /* 0x000fea0003800000 */
.L_x_523:
[----:B------:R-:W-:-:S06]  /*f2b0*/  HADD2.F32 R19, -RZ, R19.H0_H0 ;  /* 0x20000013ff137230 */ /* 0x000fcc0000004100 */
[----:B------:R-:W0:Y:S02]  /*f2c0*/  F2I.FTZ.TRUNC.NTZ R19, R19 ;  /* 0x0000001300137305 */ /* 0x000e24000021f100 */
[----:B0-----:R-:W-:Y:S01]  /*f2d0*/  STG.E [R16.64], R19 ;  /* 0x0000001310007986 */ /* 0x001fe2000c101924 */
[----:B------:R-:W-:Y:S05]  /*f2e0*/  EXIT ;  /* 0x000000000000794d */ /* 0x000fea0003800000 */
.L_x_522:
[----:B------:R-:W-:-:S06]  /*f2f0*/  HADD2.F32 R19, -RZ, R19.H0_H0 ;  /* 0x20000013ff137230 */ /* 0x000fcc0000004100 */
[----:B------:R-:W0:Y:S02]  /*f300*/  F2I.FTZ.TRUNC.NTZ R19, R19 ;  /* 0x0000001300137305 */ /* 0x000e24000021f100 */
[----:B0-----:R-:W-:Y:S01]  /*f310*/  STG.E.U16 [R16.64], R19 ;  /* 0x0000001310007986 */ /* 0x001fe2000c101524 */
[----:B------:R-:W-:Y:S05]  /*f320*/  EXIT ;  /* 0x000000000000794d */ /* 0x000fea0003800000 */
.L_x_518:
[----:B------:R-:W-:-:S13]  /*f330*/  ISETP.GT.AND P0, PT, R0, 0x6, PT ;  /* 0x000000060000780c */ /* 0x000fda0003f04270 */
[----:B------:R-:W-:Y:S05]  /*f340*/  @P0 BRA `(.L_x_524) ;  /* 0x0000009000000947 */ /* 0x000fea0003800000 */
[----:B------:R-:W-:-:S13]  /*f350*/  ISETP.NE.AND P0, PT, R0, 0x5, PT ;  /* 0x000000050000780c */ /* 0x000fda0003f05270 */
[----:B------:R-:W-:Y:S05]  /*f360*/  @!P0 BRA `(.L_x_525) ;  /* 0x0000005000008947 */ /* 0x000fea0003800000 */
[----:B------:R-:W-:-:S13]  /*f370*/  ISETP.NE.AND P0, PT, R0, 0x6, PT ;  /* 0x000000060000780c */ /* 0x000fda0003f05270 */
[----:B------:R-:W-:Y:S05]  /*f380*/  @P0 BRA `(.L_x_521) ;  /* 0x00000b1000000947 */ /* 0x000fea0003800000 */
[----:B------:R-:W-:-:S05]  /*f390*/  HADD2.F32 R19, -RZ, R19.H0_H0 ;  /* 0x20000013ff137230 */ /* 0x000fca0000004100 */
[----:B------:R-:W-:Y:S01]  /*f3a0*/  STG.E [R16.64], R19 ;  /* 0x0000001310007986 */ /* 0x000fe2000c101924 */
[----:B------:R-:W-:Y:S05]  /*f3b0*/  EXIT ;  /* 0x000000000000794d */ /* 0x000fea0003800000 */
.L_x_525:
[----:B------:R-:W-:Y:S01]  /*f3c0*/  STG.E.U16 [R16.64], R19 ;  /* 0x0000001310007986 */ /* 0x000fe2000c101524 */
[----:B------:R-:W-:Y:S05]  /*f3d0*/  EXIT ;  /* 0x000000000000794d */ /* 0x000fea0003800000 */
.L_x_524:
        /* <DEDUP_REMOVED lines=8> */
[----:B------:R-:W-:Y:S01]  /*f460*/  STG.E.64 [R16.64], R2 ;  /* 0x0000000210007986 */ /* 0x000fe2000c101b24 */
[----:B------:R-:W-:Y:S05]  /*f470*/  EXIT ;  /* 0x000000000000794d */ /* 0x000fea0003800000 */
.L_x_527:
[----:B------:R-:W-:-:S05]  /*f480*/  HADD2.F32 R0, -RZ, R19.H0_H0 ;  /* 0x20000013ff007230 */ /* 0x000fca0000004100 */
[----:B------:R-:W-:-:S04]  /*f490*/  F2FP.PACK_AB R0, RZ, R0 ;  /* 0x00000000ff00723e */ /* 0x000fc800000000ff */
[----:B------:R-:W-:-:S05]  /*f4a0*/  PRMT R0, R0, 0x5410, RZ ;  /* 0x0000541000007816 */ /* 0x000fca00000000ff */
[----:B------:R-:W-:Y:S01]  /*f4b0*/  STG.E [R16.64], R0 ;  /* 0x0000000010007986 */ /* 0x000fe2000c101924 */
[----:B------:R-:W-:Y:S05]  /*f4c0*/  EXIT ;  /* 0x000000000000794d */ /* 0x000fea0003800000 */
.L_x_526:
[----:B------:R-:W-:-:S05]  /*f4d0*/  HADD2.F32 R2, -RZ, R19.H0_H0 ;  /* 0x20000013ff027230 */ /* 0x000fca0000004100 */
[----:B------:R-:W-:-:S06]  /*f4e0*/  FMUL.FTZ R2, R2, 1 ;  /* 0x3f80000002027820 */ /* 0x000fcc0000410000 */
[----:B------:R-:W0:Y:S02]  /*f4f0*/  F2F.F64.F32 R2, R2 ;  /* 0x0000000200027310 */ /* 0x000e240000201800 */
[----:B0-----:R-:W-:Y:S01]  /*f500*/  STG.E.64 [R16.64], R2 ;  /* 0x0000000210007986 */ /* 0x001fe2000c101b24 */
[----:B------:R-:W-:Y:S05]  /*f510*/  EXIT ;  /* 0x000000000000794d */ /* 0x000fea0003800000 */
.L_x_517:
        /* <DEDUP_REMOVED lines=11> */
[----:B------:R-:W-:Y:S01]  /*f5d0*/  STG.E.U8 [R16.64], R3 ;  /* 0x0000000310007986 */ /* 0x000fe2000c101124 */
[----:B------:R-:W-:Y:S05]  /*f5e0*/  EXIT ;  /* 0x000000000000794d */ /* 0x000fea0003800000 */
.L_x_530:
[----:B------:R-:W-:Y:S01]  /*f5f0*/  HADD2.F32 R19, -RZ, R19.H0_H0 ;  /* 0x20000013ff137230 */ /* 0x000fe20000004100 */
[----:B------:R-:W-:-:S04]  /*f600*/  CS2R R6, SRZ ;  /* 0x0000000000067805 */ /* 0x000fc8000001ff00 */
[----:B------:R-:W-:-:S06]  /*f610*/  FMUL.FTZ R4, R19, 1 ;  /* 0x3f80000013047820 */ /* 0x000fcc0000410000 */
[----:B------:R-:W0:Y:S02]  /*f620*/  F2F.F64.F32 R4, R4 ;  /* 0x0000000400047310 */ /* 0x000e240000201800 */
[----:B0-----:R-:W-:Y:S01]  /*f630*/  STG.E.128 [R16.64], R4 ;  /* 0x0000000410007986 */ /* 0x001fe2000c101d24 */
[----:B------:R-:W-:Y:S05]  /*f640*/  EXIT ;  /* 0x000000000000794d */ /* 0x000fea0003800000 */
.L_x_529:
        /* <DEDUP_REMOVED lines=21> */
.L_x_534:
[----:B------:R-:W-:Y:S05]  /*f7a0*/  BSYNC B0 ;  /* 0x0000000000007941 */ /* 0x000fea0003800000 */
.L_x_533:
[----:B------:R-:W-:-:S05]  /*f7b0*/  LOP3.LUT R3, R0, R3, RZ, 0xfc, !PT ;  /* 0x0000000300037212 */ /* 0x000fca00078efcff */
[----:B------:R-:W-:Y:S01]  /*f7c0*/  STG.E.U8 [R16.64], R3 ;  /* 0x0000000310007986 */ /* 0x000fe2000c101124 */
[----:B------:R-:W-:Y:S05]  /*f7d0*/  EXIT ;  /* 0x000000000000794d */ /* 0x000fea0003800000 */
.L_x_532:
        /* <DEDUP_REMOVED lines=13> */
.L_x_536:
[----:B------:R-:W-:Y:S01]  /*f8b0*/  IMAD.MOV.U32 R0, RZ, RZ, 0x7f ;  /* 0x0000007fff007424 */ /* 0x000fe200078e00ff */
[----:B------:R-:W-:-:S04]  /*f8c0*/  ISETP.GT.U32.AND P0, PT, R2, 0x7f800000, PT ;  /* 0x7f8000000200780c */ /* 0x000fc80003f04070 */
[----:B------:R-:W-:-:S04]  /*f8d0*/  SEL R0, R0, 0x7c, P0 ;  /* 0x0000007c00007807 */ /* 0x000fc80000000000 */
.L_x_537:
[----:B------:R-:W-:Y:S05]  /*f8e0*/  BSYNC B0 ;  /* 0x0000000000007941 */ /* 0x000fea0003800000 */
.L_x_535:
[----:B------:R-:W-:-:S04]  /*f8f0*/  LOP3.LUT R2, R19, 0x80000000, RZ, 0xc0, !PT ;  /* 0x8000000013027812 */ /* 0x000fc800078ec0ff */
[----:B------:R-:W-:-:S04]  /*f900*/  SHF.R.U32.HI R3, RZ, 0x18, R2 ;  /* 0x00000018ff037819 */ /* 0x000fc80000011602 */
[----:B------:R-:W-:-:S05]  /*f910*/  LOP3.LUT R3, R0, R3, RZ, 0xfc, !PT ;  /* 0x0000000300037212 */ /* 0x000fca00078efcff */
[----:B------:R-:W-:Y:S01]  /*f920*/  STG.E.U8 [R16.64], R3 ;  /* 0x0000000310007986 */ /* 0x000fe2000c101124 */
[----:B------:R-:W-:Y:S05]  /*f930*/  EXIT ;  /* 0x000000000000794d */ /* 0x000fea0003800000 */
.L_x_531:
[----:B------:R-:W-:-:S05]  /*f940*/  HADD2.F32 R0, -RZ, R19.H0_H0 ;  /* 0x20000013ff007230 */ /* 0x000fca0000004100 */
[----:B------:R-:W-:-:S05]  /*f950*/  F2FP.BF16.PACK_AB R0, RZ, R0 ;  /* 0x00000000ff00723e */ /* 0x000fca00000010ff */
[----:B------:R-:W-:Y:S01]  /*f960*/  STG.E.U16 [R16.64], R0 ;  /* 0x0000000010007986 */ /* 0x000fe2000c101524 */
[----:B------:R-:W-:Y:S05]  /*f970*/  EXIT ;  /* 0x000000000000794d */ /* 0x000fea0003800000 */
.L_x_528:
        /* <DEDUP_REMOVED lines=10> */
[----:B0-----:R-:W-:Y:S01]  /*fa20*/  STG.E.U16 [R16.64], R3 ;  /* 0x0000000310007986 */ /* 0x001fe2000c101524 */
[----:B------:R-:W-:Y:S05]  /*fa30*/  EXIT ;  /* 0x000000000000794d */ /* 0x000fea0003800000 */
.L_x_540:
        /* <DEDUP_REMOVED lines=17> */
.L_x_543:
[----:B------:R-:W-:-:S04]  /*fb50*/  LOP3.LUT R2, R19, 0x80000000, RZ, 0xc0, !PT ;  /* 0x8000000013027812 */ /* 0x000fc800078ec0ff */
[----:B------:R-:W-:-:S04]  /*fb60*/  SHF.R.U32.HI R3, RZ, 0x18, R2 ;  /* 0x00000018ff037819 */ /* 0x000fc80000011602 */
[----:B------:R-:W-:-:S04]  /*fb70*/  LOP3.LUT R0, R0, R3, RZ, 0xfc, !PT ;  /* 0x0000000300007212 */ /* 0x000fc800078efcff */
[----:B------:R-:W-:Y:S02]  /*fb80*/  PRMT R8, R0, 0x7610, R8 ;  /* 0x0000761000087816 */ /* 0x000fe40000000008 */
.L_x_542:
[----:B------:R-:W-:Y:S05]  /*fb90*/  BSYNC B0 ;  /* 0x0000000000007941 */ /* 0x000fea0003800000 */
.L_x_541:
[----:B------:R-:W-:Y:S01]  /*fba0*/  STG.E.U8 [R16.64], R8 ;  /* 0x0000000810007986 */ /* 0x000fe2000c101124 */
[----:B------:R-:W-:Y:S05]  /*fbb0*/  EXIT ;  /* 0x000000000000794d */ /* 0x000fea0003800000 */
.L_x_539:
        /* <DEDUP_REMOVED lines=17> */
.L_x_546:
[----:B------:R-:W-:-:S04]  /*fcd0*/  LOP3.LUT R2, R19, 0x80000000, RZ, 0xc0, !PT ;  /* 0x8000000013027812 */ /* 0x000fc800078ec0ff */
[----:B------:R-:W-:-:S04]  /*fce0*/  SHF.R.U32.HI R3, RZ, 0x18, R2 ;  /* 0x00000018ff037819 */ /* 0x000fc80000011602 */
[----:B------:R-:W-:-:S04]  /*fcf0*/  LOP3.LUT R0, R0, R3, RZ, 0xfc, !PT ;  /* 0x0000000300007212 */ /* 0x000fc800078efcff */
[----:B------:R-:W-:Y:S02]  /*fd00*/  PRMT R8, R0, 0x7610, R8 ;  /* 0x0000761000087816 */ /* 0x000fe40000000008 */
.L_x_545:
[----:B------:R-:W-:Y:S05]  /*fd10*/  BSYNC B0 ;  /* 0x0000000000007941 */ /* 0x000fea0003800000 */
.L_x_544:
[----:B------:R-:W-:Y:S01]  /*fd20*/  STG.E.U8 [R16.64], R8 ;  /* 0x0000000810007986 */ /* 0x000fe2000c101124 */
[----:B------:R-:W-:Y:S05]  /*fd30*/  EXIT ;  /* 0x000000000000794d */ /* 0x000fea0003800000 */
.L_x_538:
        /* <DEDUP_REMOVED lines=20> */
[----:B------:R-:W-:Y:S01]  /*fe80*/  STG.E.U8 [R16.64], R3 ;  /* 0x0000000310007986 */ /* 0x000fe2000c101124 */
[----:B------:R-:W-:Y:S05]  /*fe90*/  EXIT ;  /* 0x000000000000794d */ /* 0x000fea0003800000 */
.L_x_521:
        /* <DEDUP_REMOVED lines=19> */
[----:B------:R-:W-:Y:S05]  /*ffd0*/  EXIT ;  /* 0x000000000000794d */ /* 0x000fea0003800000 */
.L_x_548:
[----:B------:R-:W-:-:S06]  /*ffe0*/  HADD2.F32 R2, -RZ, R19.H0_H0 ;  /* 0x20000013ff027230 */ /* 0x000fcc0000004100 */
[----:B------:R-:W0:Y:S02]  /*fff0*/  F2I.U64.TRUNC R2, R2 ;  /* 0x0000000200027311 */ /* 0x000e24000020d800 */
[----:B0-----:R-:W-:Y:S01]  /*10000*/  STG.E.64 [R16.64], R2 ;  /* 0x0000000210007986 */ /* 0x001fe2000c101b24 */
[----:B------:R-:W-:Y:S05]  /*10010*/  EXIT ;  /* 0x000000000000794d */ /* 0x000fea0003800000 */
.L_x_547:
[----:B------:R-:W-:-:S06]  /*10020*/  HADD2.F32 R19, -RZ, R19.H0_H0 ;  /* 0x20000013ff137230 */ /* 0x000fcc0000004100 */
[----:B------:R-:W0:Y:S02]  /*10030*/  F2I.FTZ.U32.TRUNC.NTZ R19, R19 ;  /* 0x0000001300137305 */ /* 0x000e24000021f000 */
[----:B0-----:R-:W-:Y:S01]  /*10040*/  STG.E [R16.64], R19 ;  /* 0x0000001310007986 */ /* 0x001fe2000c101924 */
[----:B------:R-:W-:Y:S05]  /*10050*/  EXIT ;  /* 0x000000000000794d */ /* 0x000fea0003800000 */
.L_x_549:
        /* <DEDUP_REMOVED lines=10> */
.L_x_3373:


//--------------------- .text._ZN2at6native27unrolled_elementwise_kernelIZZZNS0_12prelu_kernelERNS_14TensorIteratorEENKUlvE_clEvENKUlvE2_clEvEUlN3c104HalfES7_E_St5arrayIPcLm3EELi4E23TrivialOffsetCalculatorILi2EjESC_ILi1EjENS0_6memory12LoadWithCastILi2EEENSF_13StoreWithCastILi1EEEEEviT_T0_T2_T3_T4_T5_ --------------------------
	.section	.text._ZN2at6native27unrolled_elementwise_kernelIZZZNS0_12prelu_kernelERNS_14TensorIteratorEENKUlvE_clEvENKUlvE2_clEvEUlN3c104HalfES7_E_St5arrayIPcLm3EELi4E23TrivialOffsetCalculatorILi2EjESC_ILi1EjENS0_6memory12LoadWithCastILi2EEENSF_13StoreWithCastILi1EEEEEviT_T0_T2_T3_T4_T5_,"ax",@progbits
	.sectioninfo	@"SHI_REGISTERS=31"
	.align	128
        .global         _ZN2at6native27unrolled_elementwise_kernelIZZZNS0_12prelu_kernelERNS_14TensorIteratorEENKUlvE_clEvENKUlvE2_clEvEUlN3c104HalfES7_E_St5arrayIPcLm3EELi4E23TrivialOffsetCalculatorILi2EjESC_ILi1EjENS0_6memory12LoadWithCastILi2EEENSF_13StoreWithCastILi1EEEEEviT_T0_T2_T3_T4_T5_
        .type           _ZN2at6native27unrolled_elementwise_kernelIZZZNS0_12prelu_kernelERNS_14TensorIteratorEENKUlvE_clEvENKUlvE2_clEvEUlN3c104HalfES7_E_St5arrayIPcLm3EELi4E23TrivialOffsetCalculatorILi2EjESC_ILi1EjENS0_6memory12LoadWithCastILi2EEENSF_13StoreWithCastILi1EEEEEviT_T0_T2_T3_T4_T5_,@function
        .size           _ZN2at6native27unrolled_elementwise_kernelIZZZNS0_12prelu_kernelERNS_14TensorIteratorEENKUlvE_clEvENKUlvE2_clEvEUlN3c104HalfES7_E_St5arrayIPcLm3EELi4E23TrivialOffsetCalculatorILi2EjESC_ILi1EjENS0_6memory12LoadWithCastILi2EEENSF_13StoreWithCastILi1EEEEEviT_T0_T2_T3_T4_T5_,(.L_x_3374 - _ZN2at6native27unrolled_elementwise_kernelIZZZNS0_12prelu_kernelERNS_14TensorIteratorEENKUlvE_clEvENKUlvE2_clEvEUlN3c104HalfES7_E_St5arrayIPcLm3EELi4E23TrivialOffsetCalculatorILi2EjESC_ILi1EjENS0_6memory12LoadWithCastILi2EEENSF_13StoreWithCastILi1EEEEEviT_T0_T2_T3_T4_T5_)
        .other          _ZN2at6native27unrolled_elementwise_kernelIZZZNS0_12prelu_kernelERNS_14TensorIteratorEENKUlvE_clEvENKUlvE2_clEvEUlN3c104HalfES7_E_St5arrayIPcLm3EELi4E23TrivialOffsetCalculatorILi2EjESC_ILi1EjENS0_6memory12LoadWithCastILi2EEENSF_13StoreWithCastILi1EEEEEviT_T0_T2_T3_T4_T5_,@"STO_CUDA_ENTRY STV_DEFAULT"
_ZN2at6native27unrolled_elementwise_kernelIZZZNS0_12prelu_kernelERNS_14TensorIteratorEENKUlvE_clEvENKUlvE2_clEvEUlN3c104HalfES7_E_St5arrayIPcLm3EELi4E23TrivialOffsetCalculatorILi2EjESC_ILi1EjENS0_6memory12LoadWithCastILi2EEENSF_13StoreWithCastILi1EEEEEviT_T0_T2_T3_T4_T5_:
.text._ZN2at6native27unrolled_elementwise_kernelIZZZNS0_12prelu_kernelERNS_14TensorIteratorEENKUlvE_clEvENKUlvE2_clEvEUlN3c104HalfES7_E_St5arrayIPcLm3EELi4E23TrivialOffsetCalculatorILi2EjESC_ILi1EjENS0_6memory12LoadWithCastILi2EEENSF_13StoreWithCastILi1EEEEEviT_T0_T2_T3_T4_T5_:
[----:B------:R-:W-:Y:S02]  /*0000*/  IMAD.MOV.U32 R1, RZ, RZ, c[0x0][0x28] ;  /* 0x00000a00ff017624 */ /* 0x000fe400078e00ff */
[----:B------:R-:W0:Y:S01]  /*0010*/  S2R R2, SR_CTAID.X ;  /* 0x0000000000027919 */ /* 0x000e220000002500 */
[----:B------:R-:W-:Y:S01]  /*0020*/  IMAD.MOV.U32 R3, RZ, RZ, -0x200 ;  /* 0xfffffe00ff037424 */ /* 0x000fe200078e00ff */
[----:B------:R-:W1:Y:S01]  /*0030*/  LDC.U8 R23, c[0x0][0x184] ;  /* 0x00006100ff177b82 */ /* 0x000e620000000000 */
[----:B------:R-:W-:Y:S01]  /*0040*/  ULDC.64 UR36, c[0x0][0x118] ;  /* 0x0000460000247ab9 */ /* 0x000fe20000000a00 */
[----:B------:R-:W2:Y:S01]  /*0050*/  S2R R25, SR_TID.X ;  /* 0x0000000000197919 */ /* 0x000ea20000002100 */
[----:B------:R-:W-:Y:S01]  /*0060*/  BSSY B6, `(.L_x_550) ;  /* 0x0000214000067945 */ /* 0x000fe20003800000 */
[----:B------:R-:W-:Y:S02]  /*0070*/  PRMT R22, RZ, 0x7610, R22 ;  /* 0x00007610ff167816 */ /* 0x000fe40000000016 */
[----:B------:R-:W-:Y:S02]  /*0080*/  PRMT R24, RZ, 0x7610, R24 ;  /* 0x00007610ff187816 */ /* 0x000fe40000000018 */
[----:B------:R-:W3:Y:S01]  /*0090*/  LDC.U8 R19, c[0x0][0x185] ;  /* 0x00006140ff137b82 */ /* 0x000ee20000000000 */
[----:B------:R-:W-:Y:S01]  /*00a0*/  PRMT R26, RZ, 0x7610, R26 ;  /* 0x00007610ff1a7816 */ /* 0x000fe2000000001a */
[----:B0-----:R-:W-:-:S05]  /*00b0*/  IMAD R16, R2, R3, c[0x0][0x160] ;  /* 0x0000580002107624 */ /* 0x001fca00078e0203 */
[----:B--2---:R-:W-:-:S13]  /*00c0*/  ISETP.GE.AND P0, PT, R25, R16, PT ;  /* 0x000000101900720c */ /* 0x004fda0003f06270 */
[----:B------:R-:W-:Y:S05]  /*00d0*/  @P0 BRA `(.L_x_551) ;  /* 0x000020c000000947 */ /* 0x000fea0003800000 */
[----:B-1-3--:R-:W-:Y:S01]  /*00e0*/  PRMT R0, R23, 0x9910, RZ ;  /* 0x0000991017007816 */ /* 0x00afe200000000ff */
[----:B------:R-:W-:-:S03]  /*00f0*/  IMAD R17, R2, 0x200, R25 ;  /* 0x0000020002117824 */ /* 0x000fc600078e0219 */
[----:B------:R-:W-:Y:S01]  /*0100*/  ISETP.GT.AND P0, PT, R0, 0x9, PT ;  /* 0x000000090000780c */ /* 0x000fe20003f04270 */
[----:B------:R-:W-:-:S05]  /*0110*/  IMAD R4, R17, c[0x0][0x188], RZ ;  /* 0x0000620011047a24 */ /* 0x000fca00078e02ff */
[----:B------:R-:W-:-:S05]  /*0120*/  IADD3 R4, P1, R4, c[0x0][0x170], RZ ;  /* 0x00005c0004047a10 */ /* 0x000fca0007f3e0ff */
[----:B------:R-:W-:Y:S02]  /*0130*/  IMAD.X R5, RZ, RZ, c[0x0][0x174], P1 ;  /* 0x00005d00ff057624 */ /* 0x000fe400008e06ff */
        /* <DEDUP_REMOVED lines=14> */
.L_x_555:
[----:B------:R-:W2:Y:S02]  /*0220*/  LDG.E.U8 R4, [R4.64] ;  /* 0x0000002404047981 */ /* 0x000ea4000c1e1100 */
[----:B--2---:R-:W0:Y:S02]  /*0230*/  I2F.U16 R0, R4 ;  /* 0x0000000400007306 */ /* 0x004e240000101000 */
[----:B0-----:R-:W-:-:S04]  /*0240*/  F2FP.PACK_AB R0, RZ, R0 ;  /* 0x00000000ff00723e */ /* 0x001fc800000000ff */
[----:B------:R-:W-:Y:S01]  /*0250*/  PRMT R24, R0, 0x7610, R24 ;  /* 0x0000761000187816 */ /* 0x000fe20000000018 */
[----:B------:R-:W-:Y:S05]  /*0260*/  BRA `(.L_x_557) ;  /* 0x00000ed000007947 */ /* 0x000fea0003800000 */
.L_x_554:
        /* <DEDUP_REMOVED lines=11> */
.L_x_559:
[----:B------:R-:W2:Y:S02]  /*0320*/  LDG.E R4, [R4.64] ;  /* 0x0000002404047981 */ /* 0x000ea4000c1e1900 */
[----:B--2---:R-:W0:Y:S02]  /*0330*/  I2F R0, R4 ;  /* 0x0000000400007306 */ /* 0x004e240000201400 */
[----:B0-----:R-:W-:-:S04]  /*0340*/  F2FP.PACK_AB R0, RZ, R0 ;  /* 0x00000000ff00723e */ /* 0x001fc800000000ff */
[----:B------:R-:W-:Y:S01]  /*0350*/  PRMT R24, R0, 0x7610, R24 ;  /* 0x0000761000187816 */ /* 0x000fe20000000018 */
[----:B------:R-:W-:Y:S05]  /*0360*/  BRA `(.L_x_557) ;  /* 0x00000dd000007947 */ /* 0x000fea0003800000 */
.L_x_558:
[----:B------:R-:W2:Y:S02]  /*0370*/  LDG.E.U16 R4, [R4.64] ;  /* 0x0000002404047981 */ /* 0x000ea4000c1e1500 */
[----:B--2---:R-:W0:Y:S02]  /*0380*/  I2F.S16 R0, R4 ;  /* 0x0000000400007306 */ /* 0x004e240000101400 */
[----:B0-----:R-:W-:-:S04]  /*0390*/  F2FP.PACK_AB R0, RZ, R0 ;  /* 0x00000000ff00723e */ /* 0x001fc800000000ff */
[----:B------:R-:W-:Y:S01]  /*03a0*/  PRMT R24, R0, 0x7610, R24 ;  /* 0x0000761000187816 */ /* 0x000fe20000000018 */
[----:B------:R-:W-:Y:S05]  /*03b0*/  BRA `(.L_x_557) ;  /* 0x00000d8000007947 */ /* 0x000fea0003800000 */
.L_x_553:
        /* <DEDUP_REMOVED lines=9> */
.L_x_561:
[----:B------:R0:W5:Y:S01]  /*0450*/  LDG.E.U16 R24, [R4.64] ;  /* 0x0000002404187981 */ /* 0x000162000c1e1500 */
[----:B------:R-:W-:Y:S05]  /*0460*/  BRA `(.L_x_557) ;  /* 0x00000cd000007947 */ /* 0x000fea0003800000 */
.L_x_560:
        /* <DEDUP_REMOVED lines=9> */
.L_x_563:
[----:B------:R0:W5:Y:S01]  /*0500*/  LDG.E.U16 R24, [R4.64] ;  /* 0x0000002404187981 */ /* 0x000162000c1e1500 */
[----:B------:R-:W-:Y:S05]  /*0510*/  BRA `(.L_x_557) ;  /* 0x00000c2000007947 */ /* 0x000fea0003800000 */
.L_x_562:
[----:B------:R-:W2:Y:S02]  /*0520*/  LDG.E.64 R4, [R4.64] ;  /* 0x0000002404047981 */ /* 0x000ea4000c1e1b00 */
[----:B--2---:R-:W0:Y:S01]  /*0530*/  F2F.F32.F64 R0, R4 ;  /* 0x0000000400007310 */ /* 0x004e220000301000 */
[----:B------:R-:W0:-:S14]  /*0540*/  DSETP.GEU.AND P0, PT, |R4|, c[0x2][0x0], PT ;  /* 0x008000000400762a */ /* 0x000e1c0003f0e200 */
[----:B0-----:R-:W-:-:S05]  /*0550*/  @!P0 FMUL R0, R0, 1.175494350822287508e-38 ;  /* 0x0080000000008820 */ /* 0x001fca0000400000 */
[----:B------:R-:W-:-:S04]  /*0560*/  F2FP.PACK_AB R0, RZ, R0 ;  /* 0x00000000ff00723e */ /* 0x000fc800000000ff */
[----:B------:R-:W-:Y:S01]  /*0570*/  PRMT R24, R0, 0x7610, R24 ;  /* 0x0000761000187816 */ /* 0x000fe20000000018 */
[----:B------:R-:W-:Y:S05]  /*0580*/  BRA `(.L_x_557) ;  /* 0x00000bb000007947 */ /* 0x000fea0003800000 */
.L_x_552:
        /* <DEDUP_REMOVED lines=14> */
.L_x_566:
[----:B------:R-:W2:Y:S02]  /*0670*/  LDG.E.64 R4, [R4.64] ;  /* 0x0000002404047981 */ /* 0x000ea4000c1e1b00 */
[----:B--2---:R-:W0:Y:S01]  /*0680*/  F2F.F32.F64 R0, R4 ;  /* 0x0000000400007310 */ /* 0x004e220000301000 */
[----:B------:R-:W0:-:S14]  /*0690*/  DSETP.GEU.AND P0, PT, |R4|, c[0x2][0x0], PT ;  /* 0x008000000400762a */ /* 0x000e1c0003f0e200 */
[----:B0-----:R-:W-:-:S05]  /*06a0*/  @!P0 FMUL R0, R0, 1.175494350822287508e-38 ;  /* 0x0080000000008820 */ /* 0x001fca0000400000 */
[----:B------:R-:W-:-:S04]  /*06b0*/  F2FP.PACK_AB R0, RZ, R0 ;  /* 0x00000000ff00723e */ /* 0x000fc800000000ff */
[----:B------:R-:W-:Y:S01]  /*06c0*/  PRMT R24, R0, 0x7610, R24 ;  /* 0x0000761000187816 */ /* 0x000fe20000000018 */
[----:B------:R-:W-:Y:S05]  /*06d0*/  BRA `(.L_x_557) ;  /* 0x00000a6000007947 */ /* 0x000fea0003800000 */
.L_x_565:
        /* <DEDUP_REMOVED lines=28> */
.L_x_568:
[----:B------:R-:W2:Y:S02]  /*08a0*/  LDG.E.U8 R4, [R4.64] ;  /* 0x0000002404047981 */ /* 0x000ea4000c1e1100 */
[----:B--2---:R-:W-:-:S05]  /*08b0*/  IMAD.SHL.U32 R0, R4, 0x2000000, RZ ;  /* 0x0200000004007824 */ /* 0x004fca00078e00ff */
[----:B------:R-:W-:-:S13]  /*08c0*/  ISETP.GE.U32.AND P0, PT, R0, 0x8000000, PT ;  /* 0x080000000000780c */ /* 0x000fda0003f06070 */
[C---:B------:R-:W-:Y:S02]  /*08d0*/  @!P0 IMAD.SHL.U32 R0, R4.reuse, 0x100, RZ ;  /* 0x0000010004008824 */ /* 0x040fe400078e00ff */
[----:B------:R-:W-:-:S03]  /*08e0*/  @P0 IMAD.SHL.U32 R3, R4, 0x200000, RZ ;  /* 0x0020000004030824 */ /* 0x000fc600078e00ff */
[----:B------:R-:W-:Y:S02]  /*08f0*/  @!P0 LOP3.LUT R0, R0, 0x7f00, RZ, 0xc0, !PT ;  /* 0x00007f0000008812 */ /* 0x000fe400078ec0ff */
[----:B------:R-:W-:Y:S02]  /*0900*/  @P0 LOP3.LUT R3, R3, 0x70000000, RZ, 0xfc, !PT ;  /* 0x7000000003030812 */ /* 0x000fe400078efcff */
[----:B------:R-:W-:-:S03]  /*0910*/  @!P0 LOP3.LUT R0, R0, 0x3f000000, RZ, 0xfc, !PT ;  /* 0x3f00000000008812 */ /* 0x000fc600078efcff */
[----:B------:R-:W-:Y:S02]  /*0920*/  @P0 FMUL.FTZ R3, R3, 1.9259299443872358531e-34 ;  /* 0x0780000003030820 */ /* 0x000fe40000410000 */
[----:B------:R-:W-:Y:S02]  /*0930*/  @!P0 FADD.FTZ R3, R0, -0.5 ;  /* 0xbf00000000038421 */ /* 0x000fe40000010000 */
[----:B------:R-:W-:-:S05]  /*0940*/  IMAD.SHL.U32 R0, R4, 0x1000000, RZ ;  /* 0x0100000004007824 */ /* 0x000fca00078e00ff */
[----:B------:R-:W-:-:S04]  /*0950*/  LOP3.LUT R0, R3, 0x80000000, R0, 0xf8, !PT ;  /* 0x8000000003007812 */ /* 0x000fc800078ef800 */
[----:B------:R-:W-:-:S04]  /*0960*/  F2FP.PACK_AB R0, RZ, R0 ;  /* 0x00000000ff00723e */ /* 0x000fc800000000ff */
[----:B------:R-:W-:Y:S01]  /*0970*/  PRMT R24, R0, 0x7610, R24 ;  /* 0x0000761000187816 */ /* 0x000fe20000000018 */
[----:B------:R-:W-:Y:S05]  /*0980*/  BRA `(.L_x_557) ;  /* 0x000007b000007947 */ /* 0x000fea0003800000 */
.L_x_567:
[----:B------:R-:W2:Y:S02]  /*0990*/  LDG.E.U16 R0, [R4.64] ;  /* 0x0000002404007981 */ /* 0x000ea4000c1e1500 */
[----:B--2---:R-:W-:-:S04]  /*09a0*/  PRMT R0, RZ, 0x5410, R0 ;  /* 0x00005410ff007816 */ /* 0x004fc80000000000 */
[----:B------:R-:W-:-:S04]  /*09b0*/  F2FP.PACK_AB R0, RZ, R0 ;  /* 0x00000000ff00723e */ /* 0x000fc800000000ff */
[----:B------:R-:W-:Y:S01]  /*09c0*/  PRMT R24, R0, 0x7610, R24 ;  /* 0x0000761000187816 */ /* 0x000fe20000000018 */
[----:B------:R-:W-:Y:S05]  /*09d0*/  BRA `(.L_x_557) ;  /* 0x0000076000007947 */ /* 0x000fea0003800000 */
.L_x_564:
        /* <DEDUP_REMOVED lines=12> */
.L_x_571:
        /* <DEDUP_REMOVED lines=21> */
.L_x_575:
[----:B------:R-:W-:Y:S05]  /*0bf0*/  BSYNC B1 ;  /* 0x0000000000017941 */ /* 0x000fea0003800000 */
.L_x_574:
[----:B------:R-:W-:Y:S01]  /*0c00*/  LEA R5, R0, 0x3b800000, 0x17 ;  /* 0x3b80000000057811 */ /* 0x000fe200078eb8ff */
[----:B------:R-:W-:-:S05]  /*0c10*/  IMAD.SHL.U32 R0, R3, 0x100000, RZ ;  /* 0x0010000003007824 */ /* 0x000fca00078e00ff */
[----:B------:R-:W-:Y:S02]  /*0c20*/  LOP3.LUT R0, R5, R0, R6, 0xfe, !PT ;  /* 0x0000000005007212 */ /* 0x000fe400078efe06 */
.L_x_573:
[----:B------:R-:W-:Y:S05]  /*0c30*/  BSYNC B0 ;  /* 0x0000000000007941 */ /* 0x000fea0003800000 */
.L_x_572:
[----:B------:R-:W-:-:S04]  /*0c40*/  F2FP.PACK_AB R0, RZ, R0 ;  /* 0x00000000ff00723e */ /* 0x000fc800000000ff */
[----:B------:R-:W-:Y:S01]  /*0c50*/  PRMT R24, R0, 0x7610, R24 ;  /* 0x0000761000187816 */ /* 0x000fe20000000018 */
[----:B------:R-:W-:Y:S05]  /*0c60*/  BRA `(.L_x_557) ;  /* 0x000004d000007947 */ /* 0x000fea0003800000 */
.L_x_570:
        /* <DEDUP_REMOVED lines=21> */
.L_x_579:
[----:B------:R-:W-:Y:S05]  /*0dc0*/  BSYNC B1 ;  /* 0x0000000000017941 */ /* 0x000fea0003800000 */
.L_x_578:
[----:B------:R-:W-:Y:S01]  /*0dd0*/  LEA R5, R0, 0x37800000, 0x17 ;  /* 0x3780000000057811 */ /* 0x000fe200078eb8ff */
[----:B------:R-:W-:-:S05]  /*0de0*/  IMAD.SHL.U32 R0, R3, 0x200000, RZ ;  /* 0x0020000003007824 */ /* 0x000fca00078e00ff */
[----:B------:R-:W-:Y:S02]  /*0df0*/  LOP3.LUT R0, R5, R0, R6, 0xfe, !PT ;  /* 0x0000000005007212 */ /* 0x000fe400078efe06 */
.L_x_577:
[----:B------:R-:W-:Y:S05]  /*0e00*/  BSYNC B0 ;  /* 0x0000000000007941 */ /* 0x000fea0003800000 */
.L_x_576:
[----:B------:R-:W-:-:S04]  /*0e10*/  F2FP.PACK_AB R0, RZ, R0 ;  /* 0x00000000ff00723e */ /* 0x000fc800000000ff */
[----:B------:R-:W-:Y:S01]  /*0e20*/  PRMT R24, R0, 0x7610, R24 ;  /* 0x0000761000187816 */ /* 0x000fe20000000018 */
[----:B------:R-:W-:Y:S05]  /*0e30*/  BRA `(.L_x_557) ;  /* 0x0000030000007947 */ /* 0x000fea0003800000 */
.L_x_569:
        /* <DEDUP_REMOVED lines=14> */
.L_x_583:
[----:B------:R-:W-:Y:S05]  /*0f20*/  BSYNC B0 ;  /* 0x0000000000007941 */ /* 0x000fea0003800000 */
.L_x_582:
[----:B------:R-:W-:-:S04]  /*0f30*/  F2FP.PACK_AB R0, RZ, R0 ;  /* 0x00000000ff00723e */ /* 0x000fc800000000ff */
[----:B------:R-:W-:Y:S01]  /*0f40*/  PRMT R24, R0, 0x7610, R24 ;  /* 0x0000761000187816 */ /* 0x000fe20000000018 */
[----:B------:R-:W-:Y:S05]  /*0f50*/  BRA `(.L_x_557) ;  /* 0x000001e000007947 */ /* 0x000fea0003800000 */
.L_x_556:
        /* <DEDUP_REMOVED lines=21> */
.L_x_581:
[----:B------:R-:W2:Y:S02]  /*10b0*/  LDG.E.64 R4, [R4.64] ;  /* 0x0000002404047981 */ /* 0x000ea4000c1e1b00 */
[----:B--2---:R-:W0:Y:S02]  /*10c0*/  I2F.U64 R0, R4 ;  /* 0x0000000400007312 */ /* 0x004e240000301000 */
[----:B0-----:R-:W-:-:S04]  /*10d0*/  F2FP.PACK_AB R0, RZ, R0 ;  /* 0x00000000ff00723e */ /* 0x001fc800000000ff */
[----:B------:R-:W-:Y:S01]  /*10e0*/  PRMT R24, R0, 0x7610, R24 ;  /* 0x0000761000187816 */ /* 0x000fe20000000018 */
[----:B------:R-:W-:Y:S05]  /*10f0*/  BRA `(.L_x_557) ;  /* 0x0000004000007947 */ /* 0x000fea0003800000 */
.L_x_580:
[----:B------:R-:W2:Y:S02]  /*1100*/  LDG.E R4, [R4.64] ;  /* 0x0000002404047981 */ /* 0x000ea4000c1e1900 */
[----:B--2---:R-:W0:Y:S02]  /*1110*/  I2F.U32 R0, R4 ;  /* 0x0000000400007306 */ /* 0x004e240000201000 */
[----:B0-----:R-:W-:-:S04]  /*1120*/  F2FP.PACK_AB R0, RZ, R0 ;  /* 0x00000000ff00723e */ /* 0x001fc800000000ff */
[----:B------:R-:W-:Y:S02]  /*1130*/  PRMT R24, R0, 0x7610, R24 ;  /* 0x0000761000187816 */ /* 0x000fe40000000018 */
.L_x_557:
[----:B------:R-:W-:Y:S01]  /*1140*/  PRMT R0, R19, 0x9910, RZ ;  /* 0x0000991013007816 */ /* 0x000fe200000000ff */
[----:B0-----:R-:W-:-:S03]  /*1150*/  IMAD R4, R17, c[0x0][0x18c], RZ ;  /* 0x0000630011047a24 */ /* 0x001fc600078e02ff */
[----:B------:R-:W-:Y:S02]  /*1160*/  ISETP.GT.AND P0, PT, R0, 0x9, PT ;  /* 0x000000090000780c */ /* 0x000fe40003f04270 */
[----:B------:R-:W-:-:S05]  /*1170*/  IADD3 R4, P1, R4, c[0x0][0x178], RZ ;  /* 0x00005e0004047a10 */ /* 0x000fca0007f3e0ff */
[----:B------:R-:W-:-:S06]  /*1180*/  IMAD.X R5, RZ, RZ, c[0x0][0x17c], P1 ;  /* 0x00005f00ff057624 */ /* 0x000fcc00008e06ff */
        /* <DEDUP_REMOVED lines=14> */
.L_x_587:
[----:B------:R-:W2:Y:S02]  /*1270*/  LDG.E.U8 R4, [R4.64] ;  /* 0x0000002404047981 */ /* 0x000ea4000c1e1100 */
[----:B--2---:R-:W0:Y:S02]  /*1280*/  I2F.U16 R0, R4 ;  /* 0x0000000400007306 */ /* 0x004e240000101000 */
[----:B0-----:R-:W-:-:S04]  /*1290*/  F2FP.PACK_AB R0, RZ, R0 ;  /* 0x00000000ff00723e */ /* 0x001fc800000000ff */
[----:B------:R-:W-:Y:S01]  /*12a0*/  PRMT R26, R0, 0x7610, R26 ;  /* 0x00007610001a7816 */ /* 0x000fe2000000001a */
[----:B------:R-:W-:Y:S05]  /*12b0*/  BRA `(.L_x_589) ;  /* 0x00000ed000007947 */ /* 0x000fea0003800000 */
.L_x_586:
        /* <DEDUP_REMOVED lines=11> */
.L_x_591:
[----:B------:R-:W2:Y:S02]  /*1370*/  LDG.E R4, [R4.64] ;  /* 0x0000002404047981 */ /* 0x000ea4000c1e1900 */
[----:B--2---:R-:W0:Y:S02]  /*1380*/  I2F R0, R4 ;  /* 0x0000000400007306 */ /* 0x004e240000201400 */
[----:B0-----:R-:W-:-:S04]  /*1390*/  F2FP.PACK_AB R0, RZ, R0 ;  /* 0x00000000ff00723e */ /* 0x001fc800000000ff */
[----:B------:R-:W-:Y:S01]  /*13a0*/  PRMT R26, R0, 0x7610, R26 ;  /* 0x00007610001a7816 */ /* 0x000fe2000000001a */
[----:B------:R-:W-:Y:S05]  /*13b0*/  BRA `(.L_x_589) ;  /* 0x00000dd000007947 */ /* 0x000fea0003800000 */
.L_x_590:
[----:B------:R-:W2:Y:S02]  /*13c0*/  LDG.E.U16 R4, [R4.64] ;  /* 0x0000002404047981 */ /* 0x000ea4000c1e1500 */
[----:B--2---:R-:W0:Y:S02]  /*13d0*/  I2F.S16 R0, R4 ;  /* 0x0000000400007306 */ /* 0x004e240000101400 */
[----:B0-----:R-:W-:-:S04]  /*13e0*/  F2FP.PACK_AB R0, RZ, R0 ;  /* 0x00000000ff00723e */ /* 0x001fc800000000ff */
[----:B------:R-:W-:Y:S01]  /*13f0*/  PRMT R26, R0, 0x7610, R26 ;  /* 0x00007610001a7816 */ /* 0x000fe2000000001a */
[----:B------:R-:W-:Y:S05]  /*1400*/  BRA `(.L_x_589) ;  /* 0x00000d8000007947 */ /* 0x000fea0003800000 */
.L_x_585:
        /* <DEDUP_REMOVED lines=9> */
.L_x_593:
[----:B------:R0:W5:Y:S01]  /*14a0*/  LDG.E.U16 R26, [R4.64] ;  /* 0x00000024041a7981 */ /* 0x000162000c1e1500 */
[----:B------:R-:W-:Y:S05]  /*14b0*/  BRA `(.L_x_589) ;  /* 0x00000cd000007947 */ /* 0x000fea0003800000 */
.L_x_592:
        /* <DEDUP_REMOVED lines=9> */
.L_x_595:
[----:B------:R0:W5:Y:S01]  /*1550*/  LDG.E.U16 R26, [R4.64] ;  /* 0x00000024041a7981 */ /* 0x000162000c1e1500 */
[----:B------:R-:W-:Y:S05]  /*1560*/  BRA `(.L_x_589) ;  /* 0x00000c2000007947 */ /* 0x000fea0003800000 */
.L_x_594:
[----:B------:R-:W2:Y:S02]  /*1570*/  LDG.E.64 R4, [R4.64] ;  /* 0x0000002404047981 */ /* 0x000ea4000c1e1b00 */
[----:B--2---:R-:W0:Y:S01]  /*1580*/  F2F.F32.F64 R0, R4 ;  /* 0x0000000400007310 */ /* 0x004e220000301000 */
[----:B------:R-:W0:-:S14]  /*1590*/  DSETP.GEU.AND P0, PT, |R4|, c[0x2][0x0], PT ;  /* 0x008000000400762a */ /* 0x000e1c0003f0e200 */
[----:B0-----:R-:W-:-:S05]  /*15a0*/  @!P0 FMUL R0, R0, 1.175494350822287508e-38 ;  /* 0x0080000000008820 */ /* 0x001fca0000400000 */
[----:B------:R-:W-:-:S04]  /*15b0*/  F2FP.PACK_AB R0, RZ, R0 ;  /* 0x00000000ff00723e */ /* 0x000fc800000000ff */
[----:B------:R-:W-:Y:S01]  /*15c0*/  PRMT R26, R0, 0x7610, R26 ;  /* 0x00007610001a7816 */ /* 0x000fe2000000001a */
[----:B------:R-:W-:Y:S05]  /*15d0*/  BRA `(.L_x_589) ;  /* 0x00000bb000007947 */ /* 0x000fea0003800000 */
.L_x_584:
        /* <DEDUP_REMOVED lines=14> */
.L_x_598:
[----:B------:R-:W2:Y:S02]  /*16c0*/  LDG.E.64 R4, [R4.64] ;  /* 0x0000002404047981 */ /* 0x000ea4000c1e1b00 */
[----:B--2---:R-:W0:Y:S01]  /*16d0*/  F2F.F32.F64 R0, R4 ;  /* 0x0000000400007310 */ /* 0x004e220000301000 */
[----:B------:R-:W0:-:S14]  /*16e0*/  DSETP.GEU.AND P0, PT, |R4|, c[0x2][0x0], PT ;  /* 0x008000000400762a */ /* 0x000e1c0003f0e200 */
[----:B0-----:R-:W-:-:S05]  /*16f0*/  @!P0 FMUL R0, R0, 1.175494350822287508e-38 ;  /* 0x0080000000008820 */ /* 0x001fca0000400000 */
[----:B------:R-:W-:-:S04]  /*1700*/  F2FP.PACK_AB R0, RZ, R0 ;  /* 0x00000000ff00723e */ /* 0x000fc800000000ff */
[----:B------:R-:W-:Y:S01]  /*1710*/  PRMT R26, R0, 0x7610, R26 ;  /* 0x00007610001a7816 */ /* 0x000fe2000000001a */
[----:B------:R-:W-:Y:S05]  /*1720*/  BRA `(.L_x_589) ;  /* 0x00000a6000007947 */ /* 0x000fea0003800000 */
.L_x_597:
        /* <DEDUP_REMOVED lines=28> */
.L_x_600:
        /* <DEDUP_REMOVED lines=15> */
.L_x_599:
[----:B------:R-:W2:Y:S02]  /*19e0*/  LDG.E.U16 R0, [R4.64] ;  /* 0x0000002404007981 */ /* 0x000ea4000c1e1500 */
[----:B--2---:R-:W-:-:S04]  /*19f0*/  PRMT R0, RZ, 0x5410, R0 ;  /* 0x00005410ff007816 */ /* 0x004fc80000000000 */
[----:B------:R-:W-:-:S04]  /*1a00*/  F2FP.PACK_AB R0, RZ, R0 ;  /* 0x00000000ff00723e */ /* 0x000fc800000000ff */
[----:B------:R-:W-:Y:S01]  /*1a10*/  PRMT R26, R0, 0x7610, R26 ;  /* 0x00007610001a7816 */ /* 0x000fe2000000001a */
[----:B------:R-:W-:Y:S05]  /*1a20*/  BRA `(.L_x_589) ;  /* 0x0000076000007947 */ /* 0x000fea0003800000 */
.L_x_596:
        /* <DEDUP_REMOVED lines=12> */
.L_x_603:
        /* <DEDUP_REMOVED lines=21> */
.L_x_607:
[----:B------:R-:W-:Y:S05]  /*1c40*/  BSYNC B1 ;  /* 0x0000000000017941 */ /* 0x000fea0003800000 */
.L_x_606:
[----:B------:R-:W-:Y:S01]  /*1c50*/  LEA R5, R0, 0x3b800000, 0x17 ;  /* 0x3b80000000057811 */ /* 0x000fe200078eb8ff */
[----:B------:R-:W-:-:S05]  /*1c60*/  IMAD.SHL.U32 R0, R3, 0x100000, RZ ;  /* 0x0010000003007824 */ /* 0x000fca00078e00ff */
[----:B------:R-:W-:Y:S02]  /*1c70*/  LOP3.LUT R0, R5, R0, R6, 0xfe, !PT ;  /* 0x0000000005007212 */ /* 0x000fe400078efe06 */
.L_x_605:
[----:B------:R-:W-:Y:S05]  /*1c80*/  BSYNC B0 ;  /* 0x0000000000007941 */ /* 0x000fea0003800000 */
.L_x_604:
[----:B------:R-:W-:-:S04]  /*1c90*/  F2FP.PACK_AB R0, RZ, R0 ;  /* 0x00000000ff00723e */ /* 0x000fc800000000ff */
[----:B------:R-:W-:Y:S01]  /*1ca0*/  PRMT R26, R0, 0x7610, R26 ;  /* 0x00007610001a7816 */ /* 0x000fe2000000001a */
[----:B------:R-:W-:Y:S05]  /*1cb0*/  BRA `(.L_x_589) ;  /* 0x000004d000007947 */ /* 0x000fea0003800000 */
.L_x_602:
        /* <DEDUP_REMOVED lines=21> */
.L_x_611:
[----:B------:R-:W-:Y:S05]  /*1e10*/  BSYNC B1 ;  /* 0x0000000000017941 */ /* 0x000fea0003800000 */
.L_x_610:
[----:B------:R-:W-:Y:S01]  /*1e20*/  LEA R5, R0, 0x37800000, 0x17 ;  /* 0x3780000000057811 */ /* 0x000fe200078eb8ff */
[----:B------:R-:W-:-:S05]  /*1e30*/  IMAD.SHL.U32 R0, R3, 0x200000, RZ ;  /* 0x0020000003007824 */ /* 0x000fca00078e00ff */
[----:B------:R-:W-:Y:S02]  /*1e40*/  LOP3.LUT R0, R5, R0, R6, 0xfe, !PT ;  /* 0x0000000005007212 */ /* 0x000fe400078efe06 */
.L_x_609:
[----:B------:R-:W-:Y:S05]  /*1e50*/  BSYNC B0 ;  /* 0x0000000000007941 */ /* 0x000fea0003800000 */
.L_x_608:
[----:B------:R-:W-:-:S04]  /*1e60*/  F2FP.PACK_AB R0, RZ, R0 ;  /* 0x00000000ff00723e */ /* 0x000fc800000000ff */
[----:B------:R-:W-:Y:S01]  /*1e70*/  PRMT R26, R0, 0x7610, R26 ;  /* 0x00007610001a7816 */ /* 0x000fe2000000001a */
[----:B------:R-:W-:Y:S05]  /*1e80*/  BRA `(.L_x_589) ;  /* 0x0000030000007947 */ /* 0x000fea0003800000 */
.L_x_601:
        /* <DEDUP_REMOVED lines=14> */
.L_x_615:
[----:B------:R-:W-:Y:S05]  /*1f70*/  BSYNC B0 ;  /* 0x0000000000007941 */ /* 0x000fea0003800000 */
.L_x_614:
[----:B------:R-:W-:-:S04]  /*1f80*/  F2FP.PACK_AB R0, RZ, R0 ;  /* 0x00000000ff00723e */ /* 0x000fc800000000ff */
[----:B------:R-:W-:Y:S01]  /*1f90*/  PRMT R26, R0, 0x7610, R26 ;  /* 0x00007610001a7816 */ /* 0x000fe2000000001a */
[----:B------:R-:W-:Y:S05]  /*1fa0*/  BRA `(.L_x_589) ;  /* 0x000001e000007947 */ /* 0x000fea0003800000 */
.L_x_588:
        /* <DEDUP_REMOVED lines=18> */
[----:B0----5:R-:W-:Y:S05]  /*20d0*/  CALL.ABS.NOINC R14 ;  /* 0x000000000e007343 */ /* 0x021fea0003c00000 */
[----:B------:R-:W-:Y:S01]  /*20e0*/  PRMT R26, RZ, 0x7610, R26 ;  /* 0x00007610ff1a7816 */ /* 0x000fe2000000001a */
[----:B------:R-:W-:Y:S05]  /*20f0*/  BRA `(.L_x_589) ;  /* 0x0000009000007947 */ /* 0x000fea0003800000 */
.L_x_613:
[----:B------:R-:W2:Y:S02]  /*2100*/  LDG.E.64 R4, [R4.64] ;  /* 0x0000002404047981 */ /* 0x000ea4000c1e1b00 */
[----:B--2---:R-:W0:Y:S02]  /*2110*/  I2F.U64 R0, R4 ;  /* 0x0000000400007312 */ /* 0x004e240000301000 */
[----:B0-----:R-:W-:-:S04]  /*2120*/  F2FP.PACK_AB R0, RZ, R0 ;  /* 0x00000000ff00723e */ /* 0x001fc800000000ff */
[----:B------:R-:W-:Y:S01]  /*2130*/  PRMT R26, R0, 0x7610, R26 ;  /* 0x00007610001a7816 */ /* 0x000fe2000000001a */
[----:B------:R-:W-:Y:S05]  /*2140*/  BRA `(.L_x_589) ;  /* 0x0000004000007947 */ /* 0x000fea0003800000 */
.L_x_612:
[----:B------:R-:W2:Y:S02]  /*2150*/  LDG.E R4, [R4.64] ;  /* 0x0000002404047981 */ /* 0x000ea4000c1e1900 */
[----:B--2---:R-:W0:Y:S02]  /*2160*/  I2F.U32 R0, R4 ;  /* 0x0000000400007306 */ /* 0x004e240000201000 */
[----:B0-----:R-:W-:-:S04]  /*2170*/  F2FP.PACK_AB R0, RZ, R0 ;  /* 0x00000000ff00723e */ /* 0x001fc800000000ff */
[----:B------:R-:W-:Y:S02]  /*2180*/  PRMT R26, R0, 0x7610, R26 ;  /* 0x00007610001a7816 */ /* 0x000fe4000000001a */
.L_x_589:
[----:B------:R-:W-:-:S05]  /*2190*/  IADD3 R25, R25, 0x80, RZ ;  /* 0x0000008019197810 */ /* 0x000fca0007ffe0ff */
.L_x_551:
[----:B-1-3--:R-:W-:Y:S05]  /*21a0*/  BSYNC B6 ;  /* 0x0000000000067941 */ /* 0x00afea0003800000 */
.L_x_550:
[----:B------:R-:W-:Y:S01]  /*21b0*/  ISETP.GE.AND P0, PT, R25, R16, PT ;  /* 0x000000101900720c */ /* 0x000fe20003f06270 */
[----:B------:R-:W-:Y:S01]  /*21c0*/  BSSY B6, `(.L_x_616) ;  /* 0x0000210000067945 */ /* 0x000fe20003800000 */
[----:B------:R-:W-:-:S11]  /*21d0*/  PRMT R27, RZ, 0x7610, R27 ;  /* 0x00007610ff1b7816 */ /* 0x000fd6000000001b */
[----:B------:R-:W-:Y:S05]  /*21e0*/  @P0 BRA `(.L_x_617) ;  /* 0x000020d000000947 */ /* 0x000fea0003800000 */
[----:B------:R-:W-:Y:S01]  /*21f0*/  PRMT R0, R23, 0x9910, RZ ;  /* 0x0000991017007816 */ /* 0x000fe200000000ff */
[----:B------:R-:W-:-:S03]  /*2200*/  IMAD R17, R2, 0x200, R25 ;  /* 0x0000020002117824 */ /* 0x000fc600078e0219 */
[----:B------:R-:W-:Y:S01]  /*2210*/  ISETP.GT.AND P1, PT, R0, 0x9, PT ;  /* 0x000000090000780c */ /* 0x000fe20003f24270 */
[----:B0-----:R-:W-:-:S05]  /*2220*/  IMAD R4, R17, c[0x0][0x188], RZ ;  /* 0x0000620011047a24 */ /* 0x001fca00078e02ff */
        /* <DEDUP_REMOVED lines=16> */
.L_x_621:
[----:B------:R-:W2:Y:S02]  /*2330*/  LDG.E.U8 R4, [R4.64] ;  /* 0x0000002404047981 */ /* 0x000ea4000c1e1100 */
[----:B--2---:R-:W0:Y:S02]  /*2340*/  I2F.U16 R0, R4 ;  /* 0x0000000400007306 */ /* 0x004e240000101000 */
[----:B0-----:R-:W-:-:S04]  /*2350*/  F2FP.PACK_AB R0, RZ, R0 ;  /* 0x00000000ff00723e */ /* 0x001fc800000000ff */
[----:B------:R-:W-:Y:S01]  /*2360*/  PRMT R22, R0, 0x7610, R22 ;  /* 0x0000761000167816 */ /* 0x000fe20000000016 */
[----:B------:R-:W-:Y:S05]  /*2370*/  BRA `(.L_x_623) ;  /* 0x00000ee000007947 */ /* 0x000fea0003800000 */
.L_x_620:
        /* <DEDUP_REMOVED lines=11> */
.L_x_625:
[----:B------:R-:W2:Y:S02]  /*2430*/  LDG.E R4, [R4.64] ;  /* 0x0000002404047981 */ /* 0x000ea4000c1e1900 */
[----:B--2---:R-:W0:Y:S02]  /*2440*/  I2F R0, R4 ;  /* 0x0000000400007306 */ /* 0x004e240000201400 */
[----:B0-----:R-:W-:-:S04]  /*2450*/  F2FP.PACK_AB R0, RZ, R0 ;  /* 0x00000000ff00723e */ /* 0x001fc800000000ff */
[----:B------:R-:W-:Y:S01]  /*2460*/  PRMT R22, R0, 0x7610, R22 ;  /* 0x0000761000167816 */ /* 0x000fe20000000016 */
[----:B------:R-:W-:Y:S05]  /*2470*/  BRA `(.L_x_623) ;  /* 0x00000de000007947 */ /* 0x000fea0003800000 */
.L_x_624:
[----:B------:R-:W2:Y:S02]  /*2480*/  LDG.E.U16 R4, [R4.64] ;  /* 0x0000002404047981 */ /* 0x000ea4000c1e1500 */
[----:B--2---:R-:W0:Y:S02]  /*2490*/  I2F.S16 R0, R4 ;  /* 0x0000000400007306 */ /* 0x004e240000101400 */
[----:B0-----:R-:W-:-:S04]  /*24a0*/  F2FP.PACK_AB R0, RZ, R0 ;  /* 0x00000000ff00723e */ /* 0x001fc800000000ff */
[----:B------:R-:W-:Y:S01]  /*24b0*/  PRMT R22, R0, 0x7610, R22 ;  /* 0x0000761000167816 */ /* 0x000fe20000000016 */
[----:B------:R-:W-:Y:S05]  /*24c0*/  BRA `(.L_x_623) ;  /* 0x00000d9000007947 */ /* 0x000fea0003800000 */
.L_x_619:
        /* <DEDUP_REMOVED lines=9> */
.L_x_627:
[----:B------:R0:W5:Y:S01]  /*2560*/  LDG.E.U16 R22, [R4.64] ;  /* 0x0000002404167981 */ /* 0x000162000c1e1500 */
[----:B------:R-:W-:Y:S05]  /*2570*/  BRA `(.L_x_623) ;  /* 0x00000ce000007947 */ /* 0x000fea0003800000 */
.L_x_626:
        /* <DEDUP_REMOVED lines=9> */
.L_x_629:
[----:B------:R0:W5:Y:S01]  /*2610*/  LDG.E.U16 R22, [R4.64] ;  /* 0x0000002404167981 */ /* 0x000162000c1e1500 */
[----:B------:R-:W-:Y:S05]  /*2620*/  BRA `(.L_x_623) ;  /* 0x00000c3000007947 */ /* 0x000fea0003800000 */
.L_x_628:
[----:B------:R-:W2:Y:S02]  /*2630*/  LDG.E.64 R4, [R4.64] ;  /* 0x0000002404047981 */ /* 0x000ea4000c1e1b00 */
[----:B--2---:R-:W0:Y:S01]  /*2640*/  F2F.F32.F64 R0, R4 ;  /* 0x0000000400007310 */ /* 0x004e220000301000 */
[----:B------:R-:W0:-:S14]  /*2650*/  DSETP.GEU.AND P0, PT, |R4|, c[0x2][0x0], PT ;  /* 0x008000000400762a */ /* 0x000e1c0003f0e200 */
[----:B0-----:R-:W-:-:S05]  /*2660*/  @!P0 FMUL R0, R0, 1.175494350822287508e-38 ;  /* 0x0080000000008820 */ /* 0x001fca0000400000 */
[----:B------:R-:W-:-:S04]  /*2670*/  F2FP.PACK_AB R0, RZ, R0 ;  /* 0x00000000ff00723e */ /* 0x000fc800000000ff */
[----:B------:R-:W-:Y:S01]  /*2680*/  PRMT R22, R0, 0x7610, R22 ;  /* 0x0000761000167816 */ /* 0x000fe20000000016 */
[----:B------:R-:W-:Y:S05]  /*2690*/  BRA `(.L_x_623) ;  /* 0x00000bc000007947 */ /* 0x000fea0003800000 */
.L_x_618:
        /* <DEDUP_REMOVED lines=14> */
.L_x_632:
[----:B------:R-:W2:Y:S02]  /*2780*/  LDG.E.64 R4, [R4.64] ;  /* 0x0000002404047981 */ /* 0x000ea4000c1e1b00 */
[----:B--2---:R-:W0:Y:S01]  /*2790*/  F2F.F32.F64 R0, R4 ;  /* 0x0000000400007310 */ /* 0x004e220000301000 */
[----:B------:R-:W0:-:S14]  /*27a0*/  DSETP.GEU.AND P0, PT, |R4|, c[0x2][0x0], PT ;  /* 0x008000000400762a */ /* 0x000e1c0003f0e200 */
[----:B0-----:R-:W-:-:S05]  /*27b0*/  @!P0 FMUL R0, R0, 1.175494350822287508e-38 ;  /* 0x0080000000008820 */ /* 0x001fca0000400000 */
[----:B------:R-:W-:-:S04]  /*27c0*/  F2FP.PACK_AB R0, RZ, R0 ;  /* 0x00000000ff00723e */ /* 0x000fc800000000ff */
[----:B------:R-:W-:Y:S01]  /*27d0*/  PRMT R22, R0, 0x7610, R22 ;  /* 0x0000761000167816 */ /* 0x000fe20000000016 */
[----:B------:R-:W-:Y:S05]  /*27e0*/  BRA `(.L_x_623) ;  /* 0x00000a7000007947 */ /* 0x000fea0003800000 */
.L_x_631:
        /* <DEDUP_REMOVED lines=28> */
.L_x_634:
[----:B------:R-:W2:Y:S02]  /*29b0*/  LDG.E.U8 R4, [R4.64] ;  /* 0x0000002404047981 */ /* 0x000ea4000c1e1100 */
[----:B--2---:R-:W-:-:S05]  /*29c0*/  IMAD.SHL.U32 R0, R4, 0x2000000, RZ ;  /* 0x0200000004007824 */ /* 0x004fca00078e00ff */
[----:B------:R-:W-:-:S13]  /*29d0*/  ISETP.GE.U32.AND P0, PT, R0, 0x8000000, PT ;  /* 0x080000000000780c */ /* 0x000fda0003f06070 */
[C---:B------:R-:W-:Y:S02]  /*29e0*/  @P0 IMAD.SHL.U32 R3, R4.reuse, 0x200000, RZ ;  /* 0x0020000004030824 */ /* 0x040fe400078e00ff */
[----:B------:R-:W-:-:S03]  /*29f0*/  @!P0 IMAD.SHL.U32 R0, R4, 0x100, RZ ;  /* 0x0000010004008824 */ /* 0x000fc600078e00ff */
[----:B------:R-:W-:Y:S02]  /*2a00*/  @P0 LOP3.LUT R3, R3, 0xfe00000, RZ, 0xc0, !PT ;  /* 0x0fe0000003030812 */ /* 0x000fe400078ec0ff */
        /* <DEDUP_REMOVED lines=10> */
.L_x_633:
[----:B------:R-:W2:Y:S02]  /*2ab0*/  LDG.E.U16 R0, [R4.64] ;  /* 0x0000002404007981 */ /* 0x000ea4000c1e1500 */
[----:B--2---:R-:W-:-:S04]  /*2ac0*/  PRMT R0, RZ, 0x5410, R0 ;  /* 0x00005410ff007816 */ /* 0x004fc80000000000 */
[----:B------:R-:W-:-:S04]  /*2ad0*/  F2FP.PACK_AB R0, RZ, R0 ;  /* 0x00000000ff00723e */ /* 0x000fc800000000ff */
[----:B------:R-:W-:Y:S01]  /*2ae0*/  PRMT R22, R0, 0x7610, R22 ;  /* 0x0000761000167816 */ /* 0x000fe20000000016 */
[----:B------:R-:W-:Y:S05]  /*2af0*/  BRA `(.L_x_623) ;  /* 0x0000076000007947 */ /* 0x000fea0003800000 */
.L_x_630:
        /* <DEDUP_REMOVED lines=12> */
.L_x_637:
        /* <DEDUP_REMOVED lines=21> */
.L_x_641:
[----:B------:R-:W-:Y:S05]  /*2d10*/  BSYNC B1 ;  /* 0x0000000000017941 */ /* 0x000fea0003800000 */
.L_x_640:
[----:B------:R-:W-:Y:S01]  /*2d20*/  LEA R5, R0, 0x3b800000, 0x17 ;  /* 0x3b80000000057811 */ /* 0x000fe200078eb8ff */
[----:B------:R-:W-:-:S05]  /*2d30*/  IMAD.SHL.U32 R0, R3, 0x100000, RZ ;  /* 0x0010000003007824 */ /* 0x000fca00078e00ff */
[----:B------:R-:W-:Y:S02]  /*2d40*/  LOP3.LUT R0, R5, R0, R6, 0xfe, !PT ;  /* 0x0000000005007212 */ /* 0x000fe400078efe06 */
.L_x_639:
[----:B------:R-:W-:Y:S05]  /*2d50*/  BSYNC B0 ;  /* 0x0000000000007941 */ /* 0x000fea0003800000 */
.L_x_638:
[----:B------:R-:W-:-:S04]  /*2d60*/  F2FP.PACK_AB R0, RZ, R0 ;  /* 0x00000000ff00723e */ /* 0x000fc800000000ff */
[----:B------:R-:W-:Y:S01]  /*2d70*/  PRMT R22, R0, 0x7610, R22 ;  /* 0x0000761000167816 */ /* 0x000fe20000000016 */
[----:B------:R-:W-:Y:S05]  /*2d80*/  BRA `(.L_x_623) ;  /* 0x000004d000007947 */ /* 0x000fea0003800000 */
.L_x_636:
        /* <DEDUP_REMOVED lines=21> */
.L_x_645:
[----:B------:R-:W-:Y:S05]  /*2ee0*/  BSYNC B1 ;  /* 0x0000000000017941 */ /* 0x000fea0003800000 */
.L_x_644:
[----:B------:R-:W-:Y:S01]  /*2ef0*/  LEA R5, R0, 0x37800000, 0x17 ;  /* 0x3780000000057811 */ /* 0x000fe200078eb8ff */
[----:B------:R-:W-:-:S05]  /*2f00*/  IMAD.SHL.U32 R0, R3, 0x200000, RZ ;  /* 0x0020000003007824 */ /* 0x000fca00078e00ff */
[----:B------:R-:W-:Y:S02]  /*2f10*/  LOP3.LUT R0, R5, R0, R6, 0xfe, !PT ;  /* 0x0000000005007212 */ /* 0x000fe400078efe06 */
.L_x_643:
[----:B------:R-:W-:Y:S05]  /*2f20*/  BSYNC B0 ;  /* 0x0000000000007941 */ /* 0x000fea0003800000 */
.L_x_642:
[----:B------:R-:W-:-:S04]  /*2f30*/  F2FP.PACK_AB R0, RZ, R0 ;  /* 0x00000000ff00723e */ /* 0x000fc800000000ff */
[----:B------:R-:W-:Y:S01]  /*2f40*/  PRMT R22, R0, 0x7610, R22 ;  /* 0x0000761000167816 */ /* 0x000fe20000000016 */
[----:B------:R-:W-:Y:S05]  /*2f50*/  BRA `(.L_x_623) ;  /* 0x0000030000007947 */ /* 0x000fea0003800000 */
.L_x_635:
        /* <DEDUP_REMOVED lines=14> */
.L_x_649:
[----:B------:R-:W-:Y:S05]  /*3040*/  BSYNC B0 ;  /* 0x0000000000007941 */ /* 0x000fea0003800000 */
.L_x_648:
[----:B------:R-:W-:-:S04]  /*3050*/  F2FP.PACK_AB R0, RZ, R0 ;  /* 0x00000000ff00723e */ /* 0x000fc800000000ff */
[----:B------:R-:W-:Y:S01]  /*3060*/  PRMT R22, R0, 0x7610, R22 ;  /* 0x0000761000167816 */ /* 0x000fe20000000016 */
[----:B------:R-:W-:Y:S05]  /*3070*/  BRA `(.L_x_623) ;  /* 0x000001e000007947 */ /* 0x000fea0003800000 */
.L_x_622:
        /* <DEDUP_REMOVED lines=21> */
.L_x_647:
[----:B------:R-:W2:Y:S02]  /*31d0*/  LDG.E.64 R4, [R4.64] ;  /* 0x0000002404047981 */ /* 0x000ea4000c1e1b00 */
[----:B--2---:R-:W0:Y:S02]  /*31e0*/  I2F.U64 R0, R4 ;  /* 0x0000000400007312 */ /* 0x004e240000301000 */
[----:B0-----:R-:W-:-:S04]  /*31f0*/  F2FP.PACK_AB R0, RZ, R0 ;  /* 0x00000000ff00723e */ /* 0x001fc800000000ff */
[----:B------:R-:W-:Y:S01]  /*3200*/  PRMT R22, R0, 0x7610, R22 ;  /* 0x0000761000167816 */ /* 0x000fe20000000016 */
[----:B------:R-:W-:Y:S05]  /*3210*/  BRA `(.L_x_623) ;  /* 0x0000004000007947 */ /* 0x000fea0003800000 */
.L_x_646:
[----:B------:R-:W2:Y:S02]  /*3220*/  LDG.E R4, [R4.64] ;  /* 0x0000002404047981 */ /* 0x000ea4000c1e1900 */
[----:B--2---:R-:W0:Y:S02]  /*3230*/  I2F.U32 R0, R4 ;  /* 0x0000000400007306 */ /* 0x004e240000201000 */
[----:B0-----:R-:W-:-:S04]  /*3240*/  F2FP.PACK_AB R0, RZ, R0 ;  /* 0x00000000ff00723e */ /* 0x001fc800000000ff */
[----:B------:R-:W-:Y:S02]  /*3250*/  PRMT R22, R0, 0x7610, R22 ;  /* 0x0000761000167816 */ /* 0x000fe40000000016 */
.L_x_623:
        /* <DEDUP_REMOVED lines=19> */
.L_x_653:
[----:B------:R-:W2:Y:S02]  /*3390*/  LDG.E.U8 R4, [R4.64] ;  /* 0x0000002404047981 */ /* 0x000ea4000c1e1100 */
[----:B--2---:R-:W0:Y:S02]  /*33a0*/  I2F.U16 R0, R4 ;  /* 0x0000000400007306 */ /* 0x004e240000101000 */
[----:B0-----:R-:W-:-:S04]  /*33b0*/  F2FP.PACK_AB R0, RZ, R0 ;  /* 0x00000000ff00723e */ /* 0x001fc800000000ff */
[----:B------:R-:W-:Y:S01]  /*33c0*/  PRMT R27, R0, 0x7610, R27 ;  /* 0x00007610001b7816 */ /* 0x000fe2000000001b */
[----:B------:R-:W-:Y:S05]  /*33d0*/  BRA `(.L_x_655) ;  /* 0x00000ed000007947 */ /* 0x000fea0003800000 */
.L_x_652:
        /* <DEDUP_REMOVED lines=11> */
.L_x_657:
[----:B------:R-:W2:Y:S02]  /*3490*/  LDG.E R4, [R4.64] ;  /* 0x0000002404047981 */ /* 0x000ea4000c1e1900 */
[----:B--2---:R-:W0:Y:S02]  /*34a0*/  I2F R0, R4 ;  /* 0x0000000400007306 */ /* 0x004e240000201400 */
[----:B0-----:R-:W-:-:S04]  /*34b0*/  F2FP.PACK_AB R0, RZ, R0 ;  /* 0x00000000ff00723e */ /* 0x001fc800000000ff */
[----:B------:R-:W-:Y:S01]  /*34c0*/  PRMT R27, R0, 0x7610, R27 ;  /* 0x00007610001b7816 */ /* 0x000fe2000000001b */
[----:B------:R-:W-:Y:S05]  /*34d0*/  BRA `(.L_x_655) ;  /* 0x00000dd000007947 */ /* 0x000fea0003800000 */
.L_x_656:
[----:B------:R-:W2:Y:S02]  /*34e0*/  LDG.E.U16 R4, [R4.64] ;  /* 0x0000002404047981 */ /* 0x000ea4000c1e1500 */
[----:B--2---:R-:W0:Y:S02]  /*34f0*/  I2F.S16 R0, R4 ;  /* 0x0000000400007306 */ /* 0x004e240000101400 */
[----:B0-----:R-:W-:-:S04]  /*3500*/  F2FP.PACK_AB R0, RZ, R0 ;  /* 0x00000000ff00723e */ /* 0x001fc800000000ff */
[----:B------:R-:W-:Y:S01]  /*3510*/  PRMT R27, R0, 0x7610, R27 ;  /* 0x00007610001b7816 */ /* 0x000fe2000000001b */
[----:B------:R-:W-:Y:S05]  /*3520*/  BRA `(.L_x_655) ;  /* 0x00000d8000007947 */ /* 0x000fea0003800000 */
.L_x_651:
        /* <DEDUP_REMOVED lines=9> */
.L_x_659:
[----:B------:R0:W5:Y:S01]  /*35c0*/  LDG.E.U16 R27, [R4.64] ;  /* 0x00000024041b7981 */ /* 0x000162000c1e1500 */
[----:B------:R-:W-:Y:S05]  /*35d0*/  BRA `(.L_x_655) ;  /* 0x00000cd000007947 */ /* 0x000fea0003800000 */
.L_x_658:
        /* <DEDUP_REMOVED lines=9> */
.L_x_661:
[----:B------:R0:W5:Y:S01]  /*3670*/  LDG.E.U16 R27, [R4.64] ;  /* 0x00000024041b7981 */ /* 0x000162000c1e1500 */
[----:B------:R-:W-:Y:S05]  /*3680*/  BRA `(.L_x_655) ;  /* 0x00000c2000007947 */ /* 0x000fea0003800000 */
.L_x_660:
[----:B------:R-:W2:Y:S02]  /*3690*/  LDG.E.64 R4, [R4.64] ;  /* 0x0000002404047981 */ /* 0x000ea4000c1e1b00 */
[----:B--2---:R-:W0:Y:S01]  /*36a0*/  F2F.F32.F64 R0, R4 ;  /* 0x0000000400007310 */ /* 0x004e220000301000 */
[----:B------:R-:W0:-:S14]  /*36b0*/  DSETP.GEU.AND P0, PT, |R4|, c[0x2][0x0], PT ;  /* 0x008000000400762a */ /* 0x000e1c0003f0e200 */
[----:B0-----:R-:W-:-:S05]  /*36c0*/  @!P0 FMUL R0, R0, 1.175494350822287508e-38 ;  /* 0x0080000000008820 */ /* 0x001fca0000400000 */
[----:B------:R-:W-:-:S04]  /*36d0*/  F2FP.PACK_AB R0, RZ, R0 ;  /* 0x00000000ff00723e */ /* 0x000fc800000000ff */
[----:B------:R-:W-:Y:S01]  /*36e0*/  PRMT R27, R0, 0x7610, R27 ;  /* 0x00007610001b7816 */ /* 0x000fe2000000001b */
[----:B------:R-:W-:Y:S05]  /*36f0*/  BRA `(.L_x_655) ;  /* 0x00000bb000007947 */ /* 0x000fea0003800000 */
.L_x_650:
        /* <DEDUP_REMOVED lines=14> */
.L_x_664:
[----:B------:R-:W2:Y:S02]  /*37e0*/  LDG.E.64 R4, [R4.64] ;  /* 0x0000002404047981 */ /* 0x000ea4000c1e1b00 */
[----:B--2---:R-:W0:Y:S01]  /*37f0*/  F2F.F32.F64 R0, R4 ;  /* 0x0000000400007310 */ /* 0x004e220000301000 */
[----:B------:R-:W0:-:S14]  /*3800*/  DSETP.GEU.AND P0, PT, |R4|, c[0x2][0x0], PT ;  /* 0x008000000400762a */ /* 0x000e1c0003f0e200 */
[----:B0-----:R-:W-:-:S05]  /*3810*/  @!P0 FMUL R0, R0, 1.175494350822287508e-38 ;  /* 0x0080000000008820 */ /* 0x001fca0000400000 */
[----:B------:R-:W-:-:S04]  /*3820*/  F2FP.PACK_AB R0, RZ, R0 ;  /* 0x00000000ff00723e */ /* 0x000fc800000000ff */
[----:B------:R-:W-:Y:S01]  /*3830*/  PRMT R27, R0, 0x7610, R27 ;  /* 0x00007610001b7816 */ /* 0x000fe2000000001b */
[----:B------:R-:W-:Y:S05]  /*3840*/  BRA `(.L_x_655) ;  /* 0x00000a6000007947 */ /* 0x000fea0003800000 */
.L_x_663:
        /* <DEDUP_REMOVED lines=28> */
.L_x_666:
        /* <DEDUP_REMOVED lines=15> */
.L_x_665:
[----:B------:R-:W2:Y:S02]  /*3b00*/  LDG.E.U16 R0, [R4.64] ;  /* 0x0000002404007981 */ /* 0x000ea4000c1e1500 */
[----:B--2---:R-:W-:-:S04]  /*3b10*/  PRMT R0, RZ, 0x5410, R0 ;  /* 0x00005410ff007816 */ /* 0x004fc80000000000 */
[----:B------:R-:W-:-:S04]  /*3b20*/  F2FP.PACK_AB R0, RZ, R0 ;  /* 0x00000000ff00723e */ /* 0x000fc800000000ff */
[----:B------:R-:W-:Y:S01]  /*3b30*/  PRMT R27, R0, 0x7610, R27 ;  /* 0x00007610001b7816 */ /* 0x000fe2000000001b */
[----:B------:R-:W-:Y:S05]  /*3b40*/  BRA `(.L_x_655) ;  /* 0x0000076000007947 */ /* 0x000fea0003800000 */
.L_x_662:
        /* <DEDUP_REMOVED lines=12> */
.L_x_669:
        /* <DEDUP_REMOVED lines=21> */
.L_x_673:
[----:B------:R-:W-:Y:S05]  /*3d60*/  BSYNC B1 ;  /* 0x0000000000017941 */ /* 0x000fea0003800000 */
.L_x_672:
[----:B------:R-:W-:Y:S01]  /*3d70*/  LEA R5, R0, 0x3b800000, 0x17 ;  /* 0x3b80000000057811 */ /* 0x000fe200078eb8ff */
[----:B------:R-:W-:-:S05]  /*3d80*/  IMAD.SHL.U32 R0, R3, 0x100000, RZ ;  /* 0x0010000003007824 */ /* 0x000fca00078e00ff */
[----:B------:R-:W-:Y:S02]  /*3d90*/  LOP3.LUT R0, R5, R0, R6, 0xfe, !PT ;  /* 0x0000000005007212 */ /* 0x000fe400078efe06 */
.L_x_671:
[----:B------:R-:W-:Y:S05]  /*3da0*/  BSYNC B0 ;  /* 0x0000000000007941 */ /* 0x000fea0003800000 */
.L_x_670:
[----:B------:R-:W-:-:S04]  /*3db0*/  F2FP.PACK_AB R0, RZ, R0 ;  /* 0x00000000ff00723e */ /* 0x000fc800000000ff */
[----:B------:R-:W-:Y:S01]  /*3dc0*/  PRMT R27, R0, 0x7610, R27 ;  /* 0x00007610001b7816 */ /* 0x000fe2000000001b */
[----:B------:R-:W-:Y:S05]  /*3dd0*/  BRA `(.L_x_655) ;  /* 0x000004d000007947 */ /* 0x000fea0003800000 */
.L_x_668:
        /* <DEDUP_REMOVED lines=21> */
.L_x_677:
[----:B------:R-:W-:Y:S05]  /*3f30*/  BSYNC B1 ;  /* 0x0000000000017941 */ /* 0x000fea0003800000 */
.L_x_676:
[----:B------:R-:W-:Y:S01]  /*3f40*/  LEA R5, R0, 0x37800000, 0x17 ;  /* 0x3780000000057811 */ /* 0x000fe200078eb8ff */
[----:B------:R-:W-:-:S05]  /*3f50*/  IMAD.SHL.U32 R0, R3, 0x200000, RZ ;  /* 0x0020000003007824 */ /* 0x000fca00078e00ff */
[----:B------:R-:W-:Y:S02]  /*3f60*/  LOP3.LUT R0, R5, R0, R6, 0xfe, !PT ;  /* 0x0000000005007212 */ /* 0x000fe400078efe06 */
.L_x_675:
[----:B------:R-:W-:Y:S05]  /*3f70*/  BSYNC B0 ;  /* 0x0000000000007941 */ /* 0x000fea0003800000 */
.L_x_674:
[----:B------:R-:W-:-:S04]  /*3f80*/  F2FP.PACK_AB R0, RZ, R0 ;  /* 0x00000000ff00723e */ /* 0x000fc800000000ff */
[----:B------:R-:W-:Y:S01]  /*3f90*/  PRMT R27, R0, 0x7610, R27 ;  /* 0x00007610001b7816 */ /* 0x000fe2000000001b */
[----:B------:R-:W-:Y:S05]  /*3fa0*/  BRA `(.L_x_655) ;  /* 0x0000030000007947 */ /* 0x000fea0003800000 */
.L_x_667:
        /* <DEDUP_REMOVED lines=14> */
.L_x_681:
[----:B------:R-:W-:Y:S05]  /*4090*/  BSYNC B0 ;  /* 0x0000000000007941 */ /* 0x000fea0003800000 */
.L_x_680:
[----:B------:R-:W-:-:S04]  /*40a0*/  F2FP.PACK_AB R0, RZ, R0 ;  /* 0x00000000ff00723e */ /* 0x000fc800000000ff */
[----:B------:R-:W-:Y:S01]  /*40b0*/  PRMT R27, R0, 0x7610, R27 ;  /* 0x00007610001b7816 */ /* 0x000fe2000000001b */
[----:B------:R-:W-:Y:S05]  /*40c0*/  BRA `(.L_x_655) ;  /* 0x000001e000007947 */ /* 0x000fea0003800000 */
.L_x_654:
        /* <DEDUP_REMOVED lines=21> */
.L_x_679:
[----:B------:R-:W2:Y:S02]  /*4220*/  LDG.E.64 R4, [R4.64] ;  /* 0x0000002404047981 */ /* 0x000ea4000c1e1b00 */
[----:B--2---:R-:W0:Y:S02]  /*4230*/  I2F.U64 R0, R4 ;  /* 0x0000000400007312 */ /* 0x004e240000301000 */
[----:B0-----:R-:W-:-:S04]  /*4240*/  F2FP.PACK_AB R0, RZ, R0 ;  /* 0x00000000ff00723e */ /* 0x001fc800000000ff */
[----:B------:R-:W-:Y:S01]  /*4250*/  PRMT R27, R0, 0x7610, R27 ;  /* 0x00007610001b7816 */ /* 0x000fe2000000001b */
[----:B------:R-:W-:Y:S05]  /*4260*/  BRA `(.L_x_655) ;  /* 0x0000004000007947 */ /* 0x000fea0003800000 */
.L_x_678:
[----:B------:R-:W2:Y:S02]  /*4270*/  LDG.E R4, [R4.64] ;  /* 0x0000002404047981 */ /* 0x000ea4000c1e1900 */
[----:B--2---:R-:W0:Y:S02]  /*4280*/  I2F.U32 R0, R4 ;  /* 0x0000000400007306 */ /* 0x004e240000201000 */
[----:B0-----:R-:W-:-:S04]  /*4290*/  F2FP.PACK_AB R0, RZ, R0 ;  /* 0x00000000ff00723e */ /* 0x001fc800000000ff */
[----:B------:R-:W-:Y:S02]  /*42a0*/  PRMT R27, R0, 0x7610, R27 ;  /* 0x00007610001b7816 */ /* 0x000fe4000000001b */
.L_x_655:
[----:B------:R-:W-:-:S05]  /*42b0*/  IADD3 R25, R25, 0x80, RZ ;  /* 0x0000008019197810 */ /* 0x000fca0007ffe0ff */
.L_x_617:
[----:B------:R-:W-:Y:S05]  /*42c0*/  BSYNC B6 ;  /* 0x0000000000067941 */ /* 0x000fea0003800000 */
.L_x_616:
[----:B------:R-:W-:Y:S01]  /*42d0*/  ISETP.GE.AND P0, PT, R25, R16, PT ;  /* 0x000000101900720c */ /* 0x000fe20003f06270 */
[----:B------:R-:W-:Y:S01]  /*42e0*/  BSSY B6, `(.L_x_682) ;  /* 0x0000211000067945 */ /* 0x000fe20003800000 */
[----:B------:R-:W-:Y:S02]  /*42f0*/  PRMT R17, RZ, 0x7610, R17 ;  /* 0x00007610ff117816 */ /* 0x000fe40000000011 */
[----:B------:R-:W-:Y:S02]  /*4300*/  PRMT R18, RZ, 0x7610, R18 ;  /* 0x00007610ff127816 */ /* 0x000fe40000000012 */
[----:B------:R-:W-:-:S07]  /*4310*/  PRMT R28, RZ, 0x7610, R28 ;  /* 0x00007610ff1c7816 */ /* 0x000fce000000001c */
        /* <DEDUP_REMOVED lines=21> */
.L_x_687:
[----:B------:R-:W2:Y:S02]  /*4470*/  LDG.E.U8 R4, [R4.64] ;  /* 0x0000002404047981 */ /* 0x000ea4000c1e1100 */
[----:B--2---:R-:W0:Y:S02]  /*4480*/  I2F.U16 R0, R4 ;  /* 0x0000000400007306 */ /* 0x004e240000101000 */
[----:B0-----:R-:W-:-:S04]  /*4490*/  F2FP.PACK_AB R0, RZ, R0 ;  /* 0x00000000ff00723e */ /* 0x001fc800000000ff */
[----:B------:R-:W-:Y:S01]  /*44a0*/  PRMT R18, R0, 0x7610, R18 ;  /* 0x0000761000127816 */ /* 0x000fe20000000012 */
[----:B------:R-:W-:Y:S05]  /*44b0*/  BRA `(.L_x_689) ;  /* 0x00000ed000007947 */ /* 0x000fea0003800000 */
.L_x_686:
        /* <DEDUP_REMOVED lines=11> */
.L_x_691:
[----:B------:R-:W2:Y:S02]  /*4570*/  LDG.E R4, [R4.64] ;  /* 0x0000002404047981 */ /* 0x000ea4000c1e1900 */
[----:B--2---:R-:W0:Y:S02]  /*4580*/  I2F R0, R4 ;  /* 0x0000000400007306 */ /* 0x004e240000201400 */
[----:B0-----:R-:W-:-:S04]  /*4590*/  F2FP.PACK_AB R0, RZ, R0 ;  /* 0x00000000ff00723e */ /* 0x001fc800000000ff */
[----:B------:R-:W-:Y:S01]  /*45a0*/  PRMT R18, R0, 0x7610, R18 ;  /* 0x0000761000127816 */ /* 0x000fe20000000012 */
[----:B------:R-:W-:Y:S05]  /*45b0*/  BRA `(.L_x_689) ;  /* 0x00000dd000007947 */ /* 0x000fea0003800000 */
.L_x_690:
[----:B------:R-:W2:Y:S02]  /*45c0*/  LDG.E.U16 R4, [R4.64] ;  /* 0x0000002404047981 */ /* 0x000ea4000c1e1500 */
[----:B--2---:R-:W0:Y:S02]  /*45d0*/  I2F.S16 R0, R4 ;  /* 0x0000000400007306 */ /* 0x004e240000101400 */
[----:B0-----:R-:W-:-:S04]  /*45e0*/  F2FP.PACK_AB R0, RZ, R0 ;  /* 0x00000000ff00723e */ /* 0x001fc800000000ff */
[----:B------:R-:W-:Y:S01]  /*45f0*/  PRMT R18, R0, 0x7610, R18 ;  /* 0x0000761000127816 */ /* 0x000fe20000000012 */
[----:B------:R-:W-:Y:S05]  /*4600*/  BRA `(.L_x_689) ;  /* 0x00000d8000007947 */ /* 0x000fea0003800000 */
.L_x_685:
        /* <DEDUP_REMOVED lines=9> */
.L_x_693:
[----:B------:R0:W5:Y:S01]  /*46a0*/  LDG.E.U16 R18, [R4.64] ;  /* 0x0000002404127981 */ /* 0x000162000c1e1500 */
[----:B------:R-:W-:Y:S05]  /*46b0*/  BRA `(.L_x_689) ;  /* 0x00000cd000007947 */ /* 0x000fea0003800000 */
.L_x_692:
        /* <DEDUP_REMOVED lines=9> */
.L_x_695:
[----:B------:R0:W5:Y:S01]  /*4750*/  LDG.E.U16 R18, [R4.64] ;  /* 0x0000002404127981 */ /* 0x000162000c1e1500 */
[----:B------:R-:W-:Y:S05]  /*4760*/  BRA `(.L_x_689) ;  /* 0x00000c2000007947 */ /* 0x000fea0003800000 */
.L_x_694:
[----:B------:R-:W2:Y:S02]  /*4770*/  LDG.E.64 R4, [R4.64] ;  /* 0x0000002404047981 */ /* 0x000ea4000c1e1b00 */
[----:B--2---:R-:W0:Y:S01]  /*4780*/  F2F.F32.F64 R0, R4 ;  /* 0x0000000400007310 */ /* 0x004e220000301000 */
[----:B------:R-:W0:-:S14]  /*4790*/  DSETP.GEU.AND P0, PT, |R4|, c[0x2][0x0], PT ;  /* 0x008000000400762a */ /* 0x000e1c0003f0e200 */
[----:B0-----:R-:W-:-:S05]  /*47a0*/  @!P0 FMUL R0, R0, 1.175494350822287508e-38 ;  /* 0x0080000000008820 */ /* 0x001fca0000400000 */
[----:B------:R-:W-:-:S04]  /*47b0*/  F2FP.PACK_AB R0, RZ, R0 ;  /* 0x00000000ff00723e */ /* 0x000fc800000000ff */
[----:B------:R-:W-:Y:S01]  /*47c0*/  PRMT R18, R0, 0x7610, R18 ;  /* 0x0000761000127816 */ /* 0x000fe20000000012 */
[----:B------:R-:W-:Y:S05]  /*47d0*/  BRA `(.L_x_689) ;  /* 0x00000bb000007947 */ /* 0x000fea0003800000 */
.L_x_684:
        /* <DEDUP_REMOVED lines=14> */
.L_x_698:
[----:B------:R-:W2:Y:S02]  /*48c0*/  LDG.E.64 R4, [R4.64] ;  /* 0x0000002404047981 */ /* 0x000ea4000c1e1b00 */
[----:B--2---:R-:W0:Y:S01]  /*48d0*/  F2F.F32.F64 R0, R4 ;  /* 0x0000000400007310 */ /* 0x004e220000301000 */
[----:B------:R-:W0:-:S14]  /*48e0*/  DSETP.GEU.AND P0, PT, |R4|, c[0x2][0x0], PT ;  /* 0x008000000400762a */ /* 0x000e1c0003f0e200 */
[----:B0-----:R-:W-:-:S05]  /*48f0*/  @!P0 FMUL R0, R0, 1.175494350822287508e-38 ;  /* 0x0080000000008820 */ /* 0x001fca0000400000 */
[----:B------:R-:W-:-:S04]  /*4900*/  F2FP.PACK_AB R0, RZ, R0 ;  /* 0x00000000ff00723e */ /* 0x000fc800000000ff */
[----:B------:R-:W-:Y:S01]  /*4910*/  PRMT R18, R0, 0x7610, R18 ;  /* 0x0000761000127816 */ /* 0x000fe20000000012 */
[----:B------:R-:W-:Y:S05]  /*4920*/  BRA `(.L_x_689) ;  /* 0x00000a6000007947 */ /* 0x000fea0003800000 */
.L_x_697:
        /* <DEDUP_REMOVED lines=28> */
.L_x_700:
        /* <DEDUP_REMOVED lines=15> */
.L_x_699:
[----:B------:R-:W2:Y:S02]  /*4be0*/  LDG.E.U16 R0, [R4.64] ;  /* 0x0000002404007981 */ /* 0x000ea4000c1e1500 */
[----:B--2---:R-:W-:-:S04]  /*4bf0*/  PRMT R0, RZ, 0x5410, R0 ;  /* 0x00005410ff007816 */ /* 0x004fc80000000000 */
[----:B------:R-:W-:-:S04]  /*4c00*/  F2FP.PACK_AB R0, RZ, R0 ;  /* 0x00000000ff00723e */ /* 0x000fc800000000ff */
[----:B------:R-:W-:Y:S01]  /*4c10*/  PRMT R18, R0, 0x7610, R18 ;  /* 0x0000761000127816 */ /* 0x000fe20000000012 */
[----:B------:R-:W-:Y:S05]  /*4c20*/  BRA `(.L_x_689) ;  /* 0x0000076000007947 */ /* 0x000fea0003800000 */
.L_x_696:
        /* <DEDUP_REMOVED lines=12> */
.L_x_703:
        /* <DEDUP_REMOVED lines=21> */
.L_x_707:
[----:B------:R-:W-:Y:S05]  /*4e40*/  BSYNC B1 ;  /* 0x0000000000017941 */ /* 0x000fea0003800000 */
.L_x_706:
[----:B------:R-:W-:Y:S01]  /*4e50*/  LEA R5, R0, 0x3b800000, 0x17 ;  /* 0x3b80000000057811 */ /* 0x000fe200078eb8ff */
[----:B------:R-:W-:-:S05]  /*4e60*/  IMAD.SHL.U32 R0, R3, 0x100000, RZ ;  /* 0x0010000003007824 */ /* 0x000fca00078e00ff */
[----:B------:R-:W-:Y:S02]  /*4e70*/  LOP3.LUT R0, R5, R0, R6, 0xfe, !PT ;  /* 0x0000000005007212 */ /* 0x000fe400078efe06 */
.L_x_705:
[----:B------:R-:W-:Y:S05]  /*4e80*/  BSYNC B0 ;  /* 0x0000000000007941 */ /* 0x000fea0003800000 */
.L_x_704:
[----:B------:R-:W-:-:S04]  /*4e90*/  F2FP.PACK_AB R0, RZ, R0 ;  /* 0x00000000ff00723e */ /* 0x000fc800000000ff */
[----:B------:R-:W-:Y:S01]  /*4ea0*/  PRMT R18, R0, 0x7610, R18 ;  /* 0x0000761000127816 */ /* 0x000fe20000000012 */
[----:B------:R-:W-:Y:S05]  /*4eb0*/  BRA `(.L_x_689) ;  /* 0x000004d000007947 */ /* 0x000fea0003800000 */
.L_x_702:
        /* <DEDUP_REMOVED lines=21> */
.L_x_711:
[----:B------:R-:W-:Y:S05]  /*5010*/  BSYNC B1 ;  /* 0x0000000000017941 */ /* 0x000fea0003800000 */
.L_x_710:
[----:B------:R-:W-:Y:S01]  /*5020*/  LEA R5, R0, 0x37800000, 0x17 ;  /* 0x3780000000057811 */ /* 0x000fe200078eb8ff */
[----:B------:R-:W-:-:S05]  /*5030*/  IMAD.SHL.U32 R0, R3, 0x200000, RZ ;  /* 0x0020000003007824 */ /* 0x000fca00078e00ff */
[----:B------:R-:W-:Y:S02]  /*5040*/  LOP3.LUT R0, R5, R0, R6, 0xfe, !PT ;  /* 0x0000000005007212 */ /* 0x000fe400078efe06 */
.L_x_709:
[----:B------:R-:W-:Y:S05]  /*5050*/  BSYNC B0 ;  /* 0x0000000000007941 */ /* 0x000fea0003800000 */
.L_x_708:
[----:B------:R-:W-:-:S04]  /*5060*/  F2FP.PACK_AB R0, RZ, R0 ;  /* 0x00000000ff00723e */ /* 0x000fc800000000ff */
[----:B------:R-:W-:Y:S01]  /*5070*/  PRMT R18, R0, 0x7610, R18 ;  /* 0x0000761000127816 */ /* 0x000fe20000000012 */
[----:B------:R-:W-:Y:S05]  /*5080*/  BRA `(.L_x_689) ;  /* 0x0000030000007947 */ /* 0x000fea0003800000 */
.L_x_701:
        /* <DEDUP_REMOVED lines=14> */
.L_x_715:
[----:B------:R-:W-:Y:S05]  /*5170*/  BSYNC B0 ;  /* 0x0000000000007941 */ /* 0x000fea0003800000 */
.L_x_714:
[----:B------:R-:W-:-:S04]  /*5180*/  F2FP.PACK_AB R0, RZ, R0 ;  /* 0x00000000ff00723e */ /* 0x000fc800000000ff */
[----:B------:R-:W-:Y:S01]  /*5190*/  PRMT R18, R0, 0x7610, R18 ;  /* 0x0000761000127816 */ /* 0x000fe20000000012 */
[----:B------:R-:W-:Y:S05]  /*51a0*/  BRA `(.L_x_689) ;  /* 0x000001e000007947 */ /* 0x000fea0003800000 */
.L_x_688:
        /* <DEDUP_REMOVED lines=21> */
.L_x_713:
[----:B------:R-:W2:Y:S02]  /*5300*/  LDG.E.64 R4, [R4.64] ;  /* 0x0000002404047981 */ /* 0x000ea4000c1e1b00 */
[----:B--2---:R-:W0:Y:S02]  /*5310*/  I2F.U64 R0, R4 ;  /* 0x0000000400007312 */ /* 0x004e240000301000 */
[----:B0-----:R-:W-:-:S04]  /*5320*/  F2FP.PACK_AB R0, RZ, R0 ;  /* 0x00000000ff00723e */ /* 0x001fc800000000ff */
[----:B------:R-:W-:Y:S01]  /*5330*/  PRMT R18, R0, 0x7610, R18 ;  /* 0x0000761000127816 */ /* 0x000fe20000000012 */
[----:B------:R-:W-:Y:S05]  /*5340*/  BRA `(.L_x_689) ;  /* 0x0000004000007947 */ /* 0x000fea0003800000 */
.L_x_712:
[----:B------:R-:W2:Y:S02]  /*5350*/  LDG.E R4, [R4.64] ;  /* 0x0000002404047981 */ /* 0x000ea4000c1e1900 */
[----:B--2---:R-:W0:Y:S02]  /*5360*/  I2F.U32 R0, R4 ;  /* 0x0000000400007306 */ /* 0x004e240000201000 */
[----:B0-----:R-:W-:-:S04]  /*5370*/  F2FP.PACK_AB R0, RZ, R0 ;  /* 0x00000000ff00723e */ /* 0x001fc800000000ff */
[----:B------:R-:W-:Y:S02]  /*5380*/  PRMT R18, R0, 0x7610, R18 ;  /* 0x0000761000127816 */ /* 0x000fe40000000012 */
.L_x_689:
        /* <DEDUP_REMOVED lines=19> */
.L_x_719:
[----:B------:R-:W2:Y:S02]  /*54c0*/  LDG.E.U8 R4, [R4.64] ;  /* 0x0000002404047981 */ /* 0x000ea4000c1e1100 */
[----:B--2---:R-:W0:Y:S02]  /*54d0*/  I2F.U16 R0, R4 ;  /* 0x0000000400007306 */ /* 0x004e240000101000 */
[----:B0-----:R-:W-:-:S04]  /*54e0*/  F2FP.PACK_AB R0, RZ, R0 ;  /* 0x00000000ff00723e */ /* 0x001fc800000000ff */
[----:B------:R-:W-:Y:S01]  /*54f0*/  PRMT R28, R0, 0x7610, R28 ;  /* 0x00007610001c7816 */ /* 0x000fe2000000001c */
[----:B------:R-:W-:Y:S05]  /*5500*/  BRA `(.L_x_721) ;  /* 0x00000ed000007947 */ /* 0x000fea0003800000 */
.L_x_718:
        /* <DEDUP_REMOVED lines=11> */
.L_x_723:
[----:B------:R-:W2:Y:S02]  /*55c0*/  LDG.E R4, [R4.64] ;  /* 0x0000002404047981 */ /* 0x000ea4000c1e1900 */
[----:B--2---:R-:W0:Y:S02]  /*55d0*/  I2F R0, R4 ;  /* 0x0000000400007306 */ /* 0x004e240000201400 */
[----:B0-----:R-:W-:-:S04]  /*55e0*/  F2FP.PACK_AB R0, RZ, R0 ;  /* 0x00000000ff00723e */ /* 0x001fc800000000ff */
[----:B------:R-:W-:Y:S01]  /*55f0*/  PRMT R28, R0, 0x7610, R28 ;  /* 0x00007610001c7816 */ /* 0x000fe2000000001c */
[----:B------:R-:W-:Y:S05]  /*5600*/  BRA `(.L_x_721) ;  /* 0x00000dd000007947 */ /* 0x000fea0003800000 */
.L_x_722:
[----:B------:R-:W2:Y:S02]  /*5610*/  LDG.E.U16 R4, [R4.64] ;  /* 0x0000002404047981 */ /* 0x000ea4000c1e1500 */
[----:B--2---:R-:W0:Y:S02]  /*5620*/  I2F.S16 R0, R4 ;  /* 0x0000000400007306 */ /* 0x004e240000101400 */
[----:B0-----:R-:W-:-:S04]  /*5630*/  F2FP.PACK_AB R0, RZ, R0 ;  /* 0x00000000ff00723e */ /* 0x001fc800000000ff */
[----:B------:R-:W-:Y:S01]  /*5640*/  PRMT R28, R0, 0x7610, R28 ;  /* 0x00007610001c7816 */ /* 0x000fe2000000001c */
[----:B------:R-:W-:Y:S05]  /*5650*/  BRA `(.L_x_721) ;  /* 0x00000d8000007947 */ /* 0x000fea0003800000 */
.L_x_717:
        /* <DEDUP_REMOVED lines=9> */
.L_x_725:
[----:B------:R0:W5:Y:S01]  /*56f0*/  LDG.E.U16 R28, [R4.64] ;  /* 0x00000024041c7981 */ /* 0x000162000c1e1500 */
[----:B------:R-:W-:Y:S05]  /*5700*/  BRA `(.L_x_721) ;  /* 0x00000cd000007947 */ /* 0x000fea0003800000 */
.L_x_724:
        /* <DEDUP_REMOVED lines=9> */
.L_x_727:
[----:B------:R0:W5:Y:S01]  /*57a0*/  LDG.E.U16 R28, [R4.64] ;  /* 0x00000024041c7981 */ /* 0x000162000c1e1500 */
[----:B------:R-:W-:Y:S05]  /*57b0*/  BRA `(.L_x_721) ;  /* 0x00000c2000007947 */ /* 0x000fea0003800000 */
.L_x_726:
[----:B------:R-:W2:Y:S02]  /*57c0*/  LDG.E.64 R4, [R4.64] ;  /* 0x0000002404047981 */ /* 0x000ea4000c1e1b00 */
[----:B--2---:R-:W0:Y:S01]  /*57d0*/  F2F.F32.F64 R0, R4 ;  /* 0x0000000400007310 */ /* 0x004e220000301000 */
[----:B------:R-:W0:-:S14]  /*57e0*/  DSETP.GEU.AND P0, PT, |R4|, c[0x2][0x0], PT ;  /* 0x008000000400762a */ /* 0x000e1c0003f0e200 */
[----:B0-----:R-:W-:-:S05]  /*57f0*/  @!P0 FMUL R0, R0, 1.175494350822287508e-38 ;  /* 0x0080000000008820 */ /* 0x001fca0000400000 */
[----:B------:R-:W-:-:S04]  /*5800*/  F2FP.PACK_AB R0, RZ, R0 ;  /* 0x00000000ff00723e */ /* 0x000fc800000000ff */
[----:B------:R-:W-:Y:S01]  /*5810*/  PRMT R28, R0, 0x7610, R28 ;  /* 0x00007610001c7816 */ /* 0x000fe2000000001c */
[----:B------:R-:W-:Y:S05]  /*5820*/  BRA `(.L_x_721) ;  /* 0x00000bb000007947 */ /* 0x000fea0003800000 */
.L_x_716:
        /* <DEDUP_REMOVED lines=14> */
.L_x_730:
[----:B------:R-:W2:Y:S02]  /*5910*/  LDG.E.64 R4, [R4.64] ;  /* 0x0000002404047981 */ /* 0x000ea4000c1e1b00 */
[----:B--2---:R-:W0:Y:S01]  /*5920*/  F2F.F32.F64 R0, R4 ;  /* 0x0000000400007310 */ /* 0x004e220000301000 */
[----:B------:R-:W0:-:S14]  /*5930*/  DSETP.GEU.AND P0, PT, |R4|, c[0x2][0x0], PT ;  /* 0x008000000400762a */ /* 0x000e1c0003f0e200 */
[----:B0-----:R-:W-:-:S05]  /*5940*/  @!P0 FMUL R0, R0, 1.175494350822287508e-38 ;  /* 0x0080000000008820 */ /* 0x001fca0000400000 */
[----:B------:R-:W-:-:S04]  /*5950*/  F2FP.PACK_AB R0, RZ, R0 ;  /* 0x00000000ff00723e */ /* 0x000fc800000000ff */
[----:B------:R-:W-:Y:S01]  /*5960*/  PRMT R28, R0, 0x7610, R28 ;  /* 0x00007610001c7816 */ /* 0x000fe2000000001c */
[----:B------:R-:W-:Y:S05]  /*5970*/  BRA `(.L_x_721) ;  /* 0x00000a6000007947 */ /* 0x000fea0003800000 */
.L_x_729:
        /* <DEDUP_REMOVED lines=28> */
.L_x_732:
        /* <DEDUP_REMOVED lines=15> */
.L_x_731:
[----:B------:R-:W2:Y:S02]  /*5c30*/  LDG.E.U16 R0, [R4.64] ;  /* 0x0000002404007981 */ /* 0x000ea4000c1e1500 */
[----:B--2---:R-:W-:-:S04]  /*5c40*/  PRMT R0, RZ, 0x5410, R0 ;  /* 0x00005410ff007816 */ /* 0x004fc80000000000 */
[----:B------:R-:W-:-:S04]  /*5c50*/  F2FP.PACK_AB R0, RZ, R0 ;  /* 0x00000000ff00723e */ /* 0x000fc800000000ff */
[----:B------:R-:W-:Y:S01]  /*5c60*/  PRMT R28, R0, 0x7610, R28 ;  /* 0x00007610001c7816 */ /* 0x000fe2000000001c */
[----:B------:R-:W-:Y:S05]  /*5c70*/  BRA `(.L_x_721) ;  /* 0x0000076000007947 */ /* 0x000fea0003800000 */
.L_x_728:
        /* <DEDUP_REMOVED lines=12> */
.L_x_735:
        /* <DEDUP_REMOVED lines=21> */
.L_x_739:
[----:B------:R-:W-:Y:S05]  /*5e90*/  BSYNC B1 ;  /* 0x0000000000017941 */ /* 0x000fea0003800000 */
.L_x_738:
[----:B------:R-:W-:Y:S01]  /*5ea0*/  LEA R5, R0, 0x3b800000, 0x17 ;  /* 0x3b80000000057811 */ /* 0x000fe200078eb8ff */
[----:B------:R-:W-:-:S05]  /*5eb0*/  IMAD.SHL.U32 R0, R3, 0x100000, RZ ;  /* 0x0010000003007824 */ /* 0x000fca00078e00ff */
[----:B------:R-:W-:Y:S02]  /*5ec0*/  LOP3.LUT R0, R5, R0, R6, 0xfe, !PT ;  /* 0x0000000005007212 */ /* 0x000fe400078efe06 */
.L_x_737:
[----:B------:R-:W-:Y:S05]  /*5ed0*/  BSYNC B0 ;  /* 0x0000000000007941 */ /* 0x000fea0003800000 */
.L_x_736:
[----:B------:R-:W-:-:S04]  /*5ee0*/  F2FP.PACK_AB R0, RZ, R0 ;  /* 0x00000000ff00723e */ /* 0x000fc800000000ff */
[----:B------:R-:W-:Y:S01]  /*5ef0*/  PRMT R28, R0, 0x7610, R28 ;  /* 0x00007610001c7816 */ /* 0x000fe2000000001c */
[----:B------:R-:W-:Y:S05]  /*5f00*/  BRA `(.L_x_721) ;  /* 0x000004d000007947 */ /* 0x000fea0003800000 */
.L_x_734:
        /* <DEDUP_REMOVED lines=21> */
.L_x_743:
[----:B------:R-:W-:Y:S05]  /*6060*/  BSYNC B1 ;  /* 0x0000000000017941 */ /* 0x000fea0003800000 */
.L_x_742:
[----:B------:R-:W-:Y:S01]  /*6070*/  LEA R5, R0, 0x37800000, 0x17 ;  /* 0x3780000000057811 */ /* 0x000fe200078eb8ff */
[----:B------:R-:W-:-:S05]  /*6080*/  IMAD.SHL.U32 R0, R3, 0x200000, RZ ;  /* 0x0020000003007824 */ /* 0x000fca00078e00ff */
[----:B------:R-:W-:Y:S02]  /*6090*/  LOP3.LUT R0, R5, R0, R6, 0xfe, !PT ;  /* 0x0000000005007212 */ /* 0x000fe400078efe06 */
.L_x_741:
[----:B------:R-:W-:Y:S05]  /*60a0*/  BSYNC B0 ;  /* 0x0000000000007941 */ /* 0x000fea0003800000 */
.L_x_740:
[----:B------:R-:W-:-:S04]  /*60b0*/  F2FP.PACK_AB R0, RZ, R0 ;  /* 0x00000000ff00723e */ /* 0x000fc800000000ff */
[----:B------:R-:W-:Y:S01]  /*60c0*/  PRMT R28, R0, 0x7610, R28 ;  /* 0x00007610001c7816 */ /* 0x000fe2000000001c */
[----:B------:R-:W-:Y:S05]  /*60d0*/  BRA `(.L_x_721) ;  /* 0x0000030000007947 */ /* 0x000fea0003800000 */
.L_x_733:
        /* <DEDUP_REMOVED lines=14> */
.L_x_747:
[----:B------:R-:W-:Y:S05]  /*61c0*/  BSYNC B0 ;  /* 0x0000000000007941 */ /* 0x000fea0003800000 */
.L_x_746:
[----:B------:R-:W-:-:S04]  /*61d0*/  F2FP.PACK_AB R0, RZ, R0 ;  /* 0x00000000ff00723e */ /* 0x000fc800000000ff */
[----:B------:R-:W-:Y:S01]  /*61e0*/  PRMT R28, R0, 0x7610, R28 ;  /* 0x00007610001c7816 */ /* 0x000fe2000000001c */
[----:B------:R-:W-:Y:S05]  /*61f0*/  BRA `(.L_x_721) ;  /* 0x000001e000007947 */ /* 0x000fea0003800000 */
.L_x_720:
        /* <DEDUP_REMOVED lines=21> */
.L_x_745:
[----:B------:R-:W2:Y:S02]  /*6350*/  LDG.E.64 R4, [R4.64] ;  /* 0x0000002404047981 */ /* 0x000ea4000c1e1b00 */
[----:B--2---:R-:W0:Y:S02]  /*6360*/  I2F.U64 R0, R4 ;  /* 0x0000000400007312 */ /* 0x004e240000301000 */
[----:B0-----:R-:W-:-:S04]  /*6370*/  F2FP.PACK_AB R0, RZ, R0 ;  /* 0x00000000ff00723e */ /* 0x001fc800000000ff */
[----:B------:R-:W-:Y:S01]  /*6380*/  PRMT R28, R0, 0x7610, R28 ;  /* 0x00007610001c7816 */ /* 0x000fe2000000001c */
[----:B------:R-:W-:Y:S05]  /*6390*/  BRA `(.L_x_721) ;  /* 0x0000004000007947 */ /* 0x000fea0003800000 */
.L_x_744:
[----:B------:R-:W2:Y:S02]  /*63a0*/  LDG.E R4, [R4.64] ;  /* 0x0000002404047981 */ /* 0x000ea4000c1e1900 */
[----:B--2---:R-:W0:Y:S02]  /*63b0*/  I2F.U32 R0, R4 ;  /* 0x0000000400007306 */ /* 0x004e240000201000 */
[----:B0-----:R-:W-:-:S04]  /*63c0*/  F2FP.PACK_AB R0, RZ, R0 ;  /* 0x00000000ff00723e */ /* 0x001fc800000000ff */
[----:B------:R-:W-:Y:S02]  /*63d0*/  PRMT R28, R0, 0x7610, R28 ;  /* 0x00007610001c7816 */ /* 0x000fe4000000001c */
.L_x_721:
[----:B------:R-:W-:-:S05]  /*63e0*/  IADD3 R25, R25, 0x80, RZ ;  /* 0x0000008019197810 */ /* 0x000fca0007ffe0ff */
.L_x_683:
[----:B------:R-:W-:Y:S05]  /*63f0*/  BSYNC B6 ;  /* 0x0000000000067941 */ /* 0x000fea0003800000 */
.L_x_682:
        /* <DEDUP_REMOVED lines=24> */
.L_x_753:
[----:B------:R-:W2:Y:S02]  /*6580*/  LDG.E.U8 R4, [R4.64] ;  /* 0x0000002404047981 */ /* 0x000ea4000c1e1100 */
[----:B--2---:R-:W0:Y:S02]  /*6590*/  I2F.U16 R0, R4 ;  /* 0x0000000400007306 */ /* 0x004e240000101000 */
[----:B0-----:R-:W-:-:S04]  /*65a0*/  F2FP.PACK_AB R0, RZ, R0 ;  /* 0x00000000ff00723e */ /* 0x001fc800000000ff */
[----:B------:R-:W-:Y:S01]  /*65b0*/  PRMT R17, R0, 0x7610, R17 ;  /* 0x0000761000117816 */ /* 0x000fe20000000011 */
[----:B------:R-:W-:Y:S05]  /*65c0*/  BRA `(.L_x_755) ;  /* 0x00000ed000007947 */ /* 0x000fea0003800000 */
.L_x_752:
        /* <DEDUP_REMOVED lines=11> */
.L_x_757:
[----:B------:R-:W2:Y:S02]  /*6680*/  LDG.E R4, [R4.64] ;  /* 0x0000002404047981 */ /* 0x000ea4000c1e1900 */
[----:B--2---:R-:W0:Y:S02]  /*6690*/  I2F R0, R4 ;  /* 0x0000000400007306 */ /* 0x004e240000201400 */
[----:B0-----:R-:W-:-:S04]  /*66a0*/  F2FP.PACK_AB R0, RZ, R0 ;  /* 0x00000000ff00723e */ /* 0x001fc800000000ff */
[----:B------:R-:W-:Y:S01]  /*66b0*/  PRMT R17, R0, 0x7610, R17 ;  /* 0x0000761000117816 */ /* 0x000fe20000000011 */
[----:B------:R-:W-:Y:S05]  /*66c0*/  BRA `(.L_x_755) ;  /* 0x00000dd000007947 */ /* 0x000fea0003800000 */
.L_x_756:
[----:B------:R-:W2:Y:S02]  /*66d0*/  LDG.E.U16 R4, [R4.64] ;  /* 0x0000002404047981 */ /* 0x000ea4000c1e1500 */
[----:B--2---:R-:W0:Y:S02]  /*66e0*/  I2F.S16 R0, R4 ;  /* 0x0000000400007306 */ /* 0x004e240000101400 */
[----:B0-----:R-:W-:-:S04]  /*66f0*/  F2FP.PACK_AB R0, RZ, R0 ;  /* 0x00000000ff00723e */ /* 0x001fc800000000ff */
[----:B------:R-:W-:Y:S01]  /*6700*/  PRMT R17, R0, 0x7610, R17 ;  /* 0x0000761000117816 */ /* 0x000fe20000000011 */
[----:B------:R-:W-:Y:S05]  /*6710*/  BRA `(.L_x_755) ;  /* 0x00000d8000007947 */ /* 0x000fea0003800000 */
.L_x_751:
        /* <DEDUP_REMOVED lines=9> */
.L_x_759:
[----:B------:R0:W5:Y:S01]  /*67b0*/  LDG.E.U16 R17, [R4.64] ;  /* 0x0000002404117981 */ /* 0x000162000c1e1500 */
[----:B------:R-:W-:Y:S05]  /*67c0*/  BRA `(.L_x_755) ;  /* 0x00000cd000007947 */ /* 0x000fea0003800000 */
.L_x_758:
        /* <DEDUP_REMOVED lines=9> */
.L_x_761:
[----:B------:R0:W5:Y:S01]  /*6860*/  LDG.E.U16 R17, [R4.64] ;  /* 0x0000002404117981 */ /* 0x000162000c1e1500 */
[----:B------:R-:W-:Y:S05]  /*6870*/  BRA `(.L_x_755) ;  /* 0x00000c2000007947 */ /* 0x000fea0003800000 */
.L_x_760:
[----:B------:R-:W2:Y:S02]  /*6880*/  LDG.E.64 R4, [R4.64] ;  /* 0x0000002404047981 */ /* 0x000ea4000c1e1b00 */
[----:B--2---:R-:W0:Y:S01]  /*6890*/  F2F.F32.F64 R0, R4 ;  /* 0x0000000400007310 */ /* 0x004e220000301000 */
[----:B------:R-:W0:-:S14]  /*68a0*/  DSETP.GEU.AND P0, PT, |R4|, c[0x2][0x0], PT ;  /* 0x008000000400762a */ /* 0x000e1c0003f0e200 */
[----:B0-----:R-:W-:-:S05]  /*68b0*/  @!P0 FMUL R0, R0, 1.175494350822287508e-38 ;  /* 0x0080000000008820 */ /* 0x001fca0000400000 */
[----:B------:R-:W-:-:S04]  /*68c0*/  F2FP.PACK_AB R0, RZ, R0 ;  /* 0x00000000ff00723e */ /* 0x000fc800000000ff */
[----:B------:R-:W-:Y:S01]  /*68d0*/  PRMT R17, R0, 0x7610, R17 ;  /* 0x0000761000117816 */ /* 0x000fe20000000011 */
[----:B------:R-:W-:Y:S05]  /*68e0*/  BRA `(.L_x_755) ;  /* 0x00000bb000007947 */ /* 0x000fea0003800000 */
.L_x_750:
        /* <DEDUP_REMOVED lines=14> */
.L_x_764:
[----:B------:R-:W2:Y:S02]  /*69d0*/  LDG.E.64 R4, [R4.64] ;  /* 0x0000002404047981 */ /* 0x000ea4000c1e1b00 */
[----:B--2---:R-:W0:Y:S01]  /*69e0*/  F2F.F32.F64 R0, R4 ;  /* 0x0000000400007310 */ /* 0x004e220000301000 */
[----:B------:R-:W0:-:S14]  /*69f0*/  DSETP.GEU.AND P0, PT, |R4|, c[0x2][0x0], PT ;  /* 0x008000000400762a */ /* 0x000e1c0003f0e200 */
[----:B0-----:R-:W-:-:S05]  /*6a00*/  @!P0 FMUL R0, R0, 1.175494350822287508e-38 ;  /* 0x0080000000008820 */ /* 0x001fca0000400000 */
[----:B------:R-:W-:-:S04]  /*6a10*/  F2FP.PACK_AB R0, RZ, R0 ;  /* 0x00000000ff00723e */ /* 0x000fc800000000ff */
[----:B------:R-:W-:Y:S01]  /*6a20*/  PRMT R17, R0, 0x7610, R17 ;  /* 0x0000761000117816 */ /* 0x000fe20000000011 */
[----:B------:R-:W-:Y:S05]  /*6a30*/  BRA `(.L_x_755) ;  /* 0x00000a6000007947 */ /* 0x000fea0003800000 */
.L_x_763:
        /* <DEDUP_REMOVED lines=28> */
.L_x_766:
        /* <DEDUP_REMOVED lines=15> */
.L_x_765:
[----:B------:R-:W2:Y:S02]  /*6cf0*/  LDG.E.U16 R0, [R4.64] ;  /* 0x0000002404007981 */ /* 0x000ea4000c1e1500 */
[----:B--2---:R-:W-:-:S04]  /*6d00*/  PRMT R0, RZ, 0x5410, R0 ;  /* 0x00005410ff007816 */ /* 0x004fc80000000000 */
[----:B------:R-:W-:-:S04]  /*6d10*/  F2FP.PACK_AB R0, RZ, R0 ;  /* 0x00000000ff00723e */ /* 0x000fc800000000ff */
[----:B------:R-:W-:Y:S01]  /*6d20*/  PRMT R17, R0, 0x7610, R17 ;  /* 0x0000761000117816 */ /* 0x000fe20000000011 */
[----:B------:R-:W-:Y:S05]  /*6d30*/  BRA `(.L_x_755) ;  /* 0x0000076000007947 */ /* 0x000fea0003800000 */
.L_x_762:
        /* <DEDUP_REMOVED lines=12> */
.L_x_769:
        /* <DEDUP_REMOVED lines=21> */
.L_x_773:
[----:B------:R-:W-:Y:S05]  /*6f50*/  BSYNC B1 ;  /* 0x0000000000017941 */ /* 0x000fea0003800000 */
.L_x_772:
[----:B------:R-:W-:Y:S01]  /*6f60*/  LEA R5, R0, 0x3b800000, 0x17 ;  /* 0x3b80000000057811 */ /* 0x000fe200078eb8ff */
[----:B------:R-:W-:-:S05]  /*6f70*/  IMAD.SHL.U32 R0, R3, 0x100000, RZ ;  /* 0x0010000003007824 */ /* 0x000fca00078e00ff */
[----:B------:R-:W-:Y:S02]  /*6f80*/  LOP3.LUT R0, R5, R0, R6, 0xfe, !PT ;  /* 0x0000000005007212 */ /* 0x000fe400078efe06 */
.L_x_771:
[----:B------:R-:W-:Y:S05]  /*6f90*/  BSYNC B0 ;  /* 0x0000000000007941 */ /* 0x000fea0003800000 */
.L_x_770:
[----:B------:R-:W-:-:S04]  /*6fa0*/  F2FP.PACK_AB R0, RZ, R0 ;  /* 0x00000000ff00723e */ /* 0x000fc800000000ff */
[----:B------:R-:W-:Y:S01]  /*6fb0*/  PRMT R17, R0, 0x7610, R17 ;  /* 0x0000761000117816 */ /* 0x000fe20000000011 */
[----:B------:R-:W-:Y:S05]  /*6fc0*/  BRA `(.L_x_755) ;  /* 0x000004d000007947 */ /* 0x000fea0003800000 */
.L_x_768:
        /* <DEDUP_REMOVED lines=21> */
.L_x_777:
[----:B------:R-:W-:Y:S05]  /*7120*/  BSYNC B1 ;  /* 0x0000000000017941 */ /* 0x000fea0003800000 */
.L_x_776:
[----:B------:R-:W-:Y:S01]  /*7130*/  LEA R5, R0, 0x37800000, 0x17 ;  /* 0x3780000000057811 */ /* 0x000fe200078eb8ff */
[----:B------:R-:W-:-:S05]  /*7140*/  IMAD.SHL.U32 R0, R3, 0x200000, RZ ;  /* 0x0020000003007824 */ /* 0x000fca00078e00ff */
[----:B------:R-:W-:Y:S02]  /*7150*/  LOP3.LUT R0, R5, R0, R6, 0xfe, !PT ;  /* 0x0000000005007212 */ /* 0x000fe400078efe06 */
.L_x_775:
[----:B------:R-:W-:Y:S05]  /*7160*/  BSYNC B0 ;  /* 0x0000000000007941 */ /* 0x000fea0003800000 */
.L_x_774:
[----:B------:R-:W-:-:S04]  /*7170*/  F2FP.PACK_AB R0, RZ, R0 ;  /* 0x00000000ff00723e */ /* 0x000fc800000000ff */
[----:B------:R-:W-:Y:S01]  /*7180*/  PRMT R17, R0, 0x7610, R17 ;  /* 0x0000761000117816 */ /* 0x000fe20000000011 */
[----:B------:R-:W-:Y:S05]  /*7190*/  BRA `(.L_x_755) ;  /* 0x0000030000007947 */ /* 0x000fea0003800000 */
.L_x_767:
        /* <DEDUP_REMOVED lines=14> */
.L_x_781:
[----:B------:R-:W-:Y:S05]  /*7280*/  BSYNC B0 ;  /* 0x0000000000007941 */ /* 0x000fea0003800000 */
.L_x_780:
[----:B------:R-:W-:-:S04]  /*7290*/  F2FP.PACK_AB R0, RZ, R0 ;  /* 0x00000000ff00723e */ /* 0x000fc800000000ff */
[----:B------:R-:W-:Y:S01]  /*72a0*/  PRMT R17, R0, 0x7610, R17 ;  /* 0x0000761000117816 */ /* 0x000fe20000000011 */
[----:B------:R-:W-:Y:S05]  /*72b0*/  BRA `(.L_x_755) ;  /* 0x000001e000007947 */ /* 0x000fea0003800000 */
.L_x_754:
        /* <DEDUP_REMOVED lines=21> */
.L_x_779:
[----:B------:R-:W2:Y:S02]  /*7410*/  LDG.E.64 R4, [R4.64] ;  /* 0x0000002404047981 */ /* 0x000ea4000c1e1b00 */
[----:B--2---:R-:W0:Y:S02]  /*7420*/  I2F.U64 R0, R4 ;  /* 0x0000000400007312 */ /* 0x004e240000301000 */
[----:B0-----:R-:W-:-:S04]  /*7430*/  F2FP.PACK_AB R0, RZ, R0 ;  /* 0x00000000ff00723e */ /* 0x001fc800000000ff */
[----:B------:R-:W-:Y:S01]  /*7440*/  PRMT R17, R0, 0x7610, R17 ;  /* 0x0000761000117816 */ /* 0x000fe20000000011 */
[----:B------:R-:W-:Y:S05]  /*7450*/  BRA `(.L_x_755) ;  /* 0x0000004000007947 */ /* 0x000fea0003800000 */
.L_x_778:
[----:B------:R-:W2:Y:S02]  /*7460*/  LDG.E R4, [R4.64] ;  /* 0x0000002404047981 */ /* 0x000ea4000c1e1900 */
[----:B--2---:R-:W0:Y:S02]  /*7470*/  I2F.U32 R0, R4 ;  /* 0x0000000400007306 */ /* 0x004e240000201000 */
[----:B0-----:R-:W-:-:S04]  /*7480*/  F2FP.PACK_AB R0, RZ, R0 ;  /* 0x00000000ff00723e */ /* 0x001fc800000000ff */
[----:B------:R-:W-:Y:S02]  /*7490*/  PRMT R17, R0, 0x7610, R17 ;  /* 0x0000761000117816 */ /* 0x000fe40000000011 */
.L_x_755:
        /* <DEDUP_REMOVED lines=18> */
.L_x_785:
[----:B------:R-:W2:Y:S02]  /*75c0*/  LDG.E.U8 R4, [R4.64] ;  /* 0x0000002404047981 */ /* 0x000ea4000c1e1100 */
[----:B--2---:R-:W0:Y:S02]  /*75d0*/  I2F.U16 R0, R4 ;  /* 0x0000000400007306 */ /* 0x004e240000101000 */
[----:B0-----:R-:W-:Y:S01]  /*75e0*/  F2FP.PACK_AB R0, RZ, R0 ;  /* 0x00000000ff00723e */ /* 0x001fe200000000ff */
[----:B------:R-:W-:Y:S05]  /*75f0*/  BRA `(.L_x_749) ;  /* 0x00000e0000007947 */ /* 0x000fea0003800000 */
.L_x_784:
        /* <DEDUP_REMOVED lines=10> */
.L_x_788:
[----:B------:R-:W2:Y:S02]  /*76a0*/  LDG.E R4, [R4.64] ;  /* 0x0000002404047981 */ /* 0x000ea4000c1e1900 */
[----:B--2---:R-:W0:Y:S02]  /*76b0*/  I2F R0, R4 ;  /* 0x0000000400007306 */ /* 0x004e240000201400 */
[----:B0-----:R-:W-:Y:S01]  /*76c0*/  F2FP.PACK_AB R0, RZ, R0 ;  /* 0x00000000ff00723e */ /* 0x001fe200000000ff */
[----:B------:R-:W-:Y:S05]  /*76d0*/  BRA `(.L_x_749) ;  /* 0x00000d2000007947 */ /* 0x000fea0003800000 */
.L_x_787:
[----:B------:R-:W2:Y:S02]  /*76e0*/  LDG.E.U16 R4, [R4.64] ;  /* 0x0000002404047981 */ /* 0x000ea4000c1e1500 */
[----:B--2---:R-:W0:Y:S02]  /*76f0*/  I2F.S16 R0, R4 ;  /* 0x0000000400007306 */ /* 0x004e240000101400 */
[----:B0-----:R-:W-:Y:S01]  /*7700*/  F2FP.PACK_AB R0, RZ, R0 ;  /* 0x00000000ff00723e */ /* 0x001fe200000000ff */
[----:B------:R-:W-:Y:S05]  /*7710*/  BRA `(.L_x_749) ;  /* 0x00000ce000007947 */ /* 0x000fea0003800000 */
.L_x_783:
        /* <DEDUP_REMOVED lines=9> */
.L_x_790:
[----:B------:R0:W5:Y:S01]  /*77b0*/  LDG.E.U16 R0, [R4.64] ;  /* 0x0000002404007981 */ /* 0x000162000c1e1500 */
[----:B------:R-:W-:Y:S05]  /*77c0*/  BRA `(.L_x_749) ;  /* 0x00000c3000007947 */ /* 0x000fea0003800000 */
.L_x_789:
        /* <DEDUP_REMOVED lines=9> */
.L_x_792:
[----:B------:R0:W5:Y:S01]  /*7860*/  LDG.E.U16 R0, [R4.64] ;  /* 0x0000002404007981 */ /* 0x000162000c1e1500 */
[----:B------:R-:W-:Y:S05]  /*7870*/  BRA `(.L_x_749) ;  /* 0x00000b8000007947 */ /* 0x000fea0003800000 */
.L_x_791:
[----:B------:R-:W2:Y:S02]  /*7880*/  LDG.E.64 R4, [R4.64] ;  /* 0x0000002404047981 */ /* 0x000ea4000c1e1b00 */
[----:B--2---:R-:W0:Y:S01]  /*7890*/  F2F.F32.F64 R0, R4 ;  /* 0x0000000400007310 */ /* 0x004e220000301000 */
[----:B------:R-:W0:-:S14]  /*78a0*/  DSETP.GEU.AND P0, PT, |R4|, c[0x2][0x0], PT ;  /* 0x008000000400762a */ /* 0x000e1c0003f0e200 */
[----:B0-----:R-:W-:-:S05]  /*78b0*/  @!P0 FMUL R0, R0, 1.175494350822287508e-38 ;  /* 0x0080000000008820 */ /* 0x001fca0000400000 */
[----:B------:R-:W-:Y:S01]  /*78c0*/  F2FP.PACK_AB R0, RZ, R0 ;  /* 0x00000000ff00723e */ /* 0x000fe200000000ff */
[----:B------:R-:W-:Y:S05]  /*78d0*/  BRA `(.L_x_749) ;  /* 0x00000b2000007947 */ /* 0x000fea0003800000 */
.L_x_782:
        /* <DEDUP_REMOVED lines=13> */
.L_x_795:
[----:B------:R-:W2:Y:S02]  /*79b0*/  LDG.E.64 R4, [R4.64] ;  /* 0x0000002404047981 */ /* 0x000ea4000c1e1b00 */
[----:B--2---:R-:W0:Y:S01]  /*79c0*/  F2F.F32.F64 R0, R4 ;  /* 0x0000000400007310 */ /* 0x004e220000301000 */
[----:B------:R-:W0:-:S14]  /*79d0*/  DSETP.GEU.AND P0, PT, |R4|, c[0x2][0x0], PT ;  /* 0x008000000400762a */ /* 0x000e1c0003f0e200 */
[----:B0-----:R-:W-:-:S05]  /*79e0*/  @!P0 FMUL R0, R0, 1.175494350822287508e-38 ;  /* 0x0080000000008820 */ /* 0x001fca0000400000 */
[----:B------:R-:W-:Y:S01]  /*79f0*/  F2FP.PACK_AB R0, RZ, R0 ;  /* 0x00000000ff00723e */ /* 0x000fe200000000ff */
[----:B------:R-:W-:Y:S05]  /*7a00*/  BRA `(.L_x_749) ;  /* 0x000009f000007947 */ /* 0x000fea0003800000 */
.L_x_794:
        /* <DEDUP_REMOVED lines=28> */
.L_x_797:
        /* <DEDUP_REMOVED lines=12> */
[----:B------:R-:W-:Y:S01]  /*7c90*/  F2FP.PACK_AB R0, RZ, R0 ;  /* 0x00000000ff00723e */ /* 0x000fe200000000ff */
[----:B------:R-:W-:Y:S05]  /*7ca0*/  BRA `(.L_x_749) ;  /* 0x0000075000007947 */ /* 0x000fea0003800000 */
.L_x_796:
[----:B------:R-:W2:Y:S02]  /*7cb0*/  LDG.E.U16 R0, [R4.64] ;  /* 0x0000002404007981 */ /* 0x000ea4000c1e1500 */
[----:B--2---:R-:W-:-:S04]  /*7cc0*/  PRMT R0, RZ, 0x5410, R0 ;  /* 0x00005410ff007816 */ /* 0x004fc80000000000 */
[----:B------:R-:W-:Y:S01]  /*7cd0*/  F2FP.PACK_AB R0, RZ, R0 ;  /* 0x00000000ff00723e */ /* 0x000fe200000000ff */
[----:B------:R-:W-:Y:S05]  /*7ce0*/  BRA `(.L_x_749) ;  /* 0x0000071000007947 */ /* 0x000fea0003800000 */
.L_x_793:
        /* <DEDUP_REMOVED lines=12> */
.L_x_800:
        /* <DEDUP_REMOVED lines=21> */
.L_x_804:
[----:B------:R-:W-:Y:S05]  /*7f00*/  BSYNC B1 ;  /* 0x0000000000017941 */ /* 0x000fea0003800000 */
.L_x_803:
[----:B------:R-:W-:Y:S01]  /*7f10*/  LEA R5, R0, 0x3b800000, 0x17 ;  /* 0x3b80000000057811 */ /* 0x000fe200078eb8ff */
[----:B------:R-:W-:-:S05]  /*7f20*/  IMAD.SHL.U32 R0, R3, 0x100000, RZ ;  /* 0x0010000003007824 */ /* 0x000fca00078e00ff */
[----:B------:R-:W-:Y:S02]  /*7f30*/  LOP3.LUT R0, R5, R0, R6, 0xfe, !PT ;  /* 0x0000000005007212 */ /* 0x000fe400078efe06 */
.L_x_802:
[----:B------:R-:W-:Y:S05]  /*7f40*/  BSYNC B0 ;  /* 0x0000000000007941 */ /* 0x000fea0003800000 */
.L_x_801:
[----:B------:R-:W-:Y:S01]  /*7f50*/  F2FP.PACK_AB R0, RZ, R0 ;  /* 0x00000000ff00723e */ /* 0x000fe200000000ff */
[----:B------:R-:W-:Y:S05]  /*7f60*/  BRA `(.L_x_749) ;  /* 0x0000049000007947 */ /* 0x000fea0003800000 */
.L_x_799:
        /* <DEDUP_REMOVED lines=21> */
.L_x_808:
[----:B------:R-:W-:Y:S05]  /*80c0*/  BSYNC B1 ;  /* 0x0000000000017941 */ /* 0x000fea0003800000 */
.L_x_807:
[----:B------:R-:W-:Y:S01]  /*80d0*/  LEA R5, R0, 0x37800000, 0x17 ;  /* 0x3780000000057811 */ /* 0x000fe200078eb8ff */
[----:B------:R-:W-:-:S05]  /*80e0*/  IMAD.SHL.U32 R0, R3, 0x200000, RZ ;  /* 0x0020000003007824 */ /* 0x000fca00078e00ff */
[----:B------:R-:W-:Y:S02]  /*80f0*/  LOP3.LUT R0, R5, R0, R6, 0xfe, !PT ;  /* 0x0000000005007212 */ /* 0x000fe400078efe06 */
.L_x_806:
[----:B------:R-:W-:Y:S05]  /*8100*/  BSYNC B0 ;  /* 0x0000000000007941 */ /* 0x000fea0003800000 */
.L_x_805:
[----:B------:R-:W-:Y:S01]  /*8110*/  F2FP.PACK_AB R0, RZ, R0 ;  /* 0x00000000ff00723e */ /* 0x000fe200000000ff */
[----:B------:R-:W-:Y:S05]  /*8120*/  BRA `(.L_x_749) ;  /* 0x000002d000007947 */ /* 0x000fea0003800000 */
.L_x_798:
        /* <DEDUP_REMOVED lines=14> */
.L_x_812:
[----:B------:R-:W-:Y:S05]  /*8210*/  BSYNC B0 ;  /* 0x0000000000007941 */ /* 0x000fea0003800000 */
.L_x_811:
[----:B------:R-:W-:Y:S01]  /*8220*/  F2FP.PACK_AB R0, RZ, R0 ;  /* 0x00000000ff00723e */ /* 0x000fe200000000ff */
[----:B------:R-:W-:Y:S05]  /*8230*/  BRA `(.L_x_749) ;  /* 0x000001c000007947 */ /* 0x000fea0003800000 */
.L_x_786:
        /* <DEDUP_REMOVED lines=21> */
.L_x_810:
[----:B------:R-:W2:Y:S02]  /*8390*/  LDG.E.64 R4, [R4.64] ;  /* 0x0000002404047981 */ /* 0x000ea4000c1e1b00 */
[----:B--2---:R-:W0:Y:S02]  /*83a0*/  I2F.U64 R0, R4 ;  /* 0x0000000400007312 */ /* 0x004e240000301000 */
[----:B0-----:R-:W-:Y:S01]  /*83b0*/  F2FP.PACK_AB R0, RZ, R0 ;  /* 0x00000000ff00723e */ /* 0x001fe200000000ff */
[----:B------:R-:W-:Y:S05]  /*83c0*/  BRA `(.L_x_749) ;  /* 0x0000003000007947 */ /* 0x000fea0003800000 */
.L_x_809:
[----:B------:R-:W2:Y:S02]  /*83d0*/  LDG.E R4, [R4.64] ;  /* 0x0000002404047981 */ /* 0x000ea4000c1e1900 */
[----:B--2---:R-:W0:Y:S02]  /*83e0*/  I2F.U32 R0, R4 ;  /* 0x0000000400007306 */ /* 0x004e240000201000 */
[----:B0-----:R-:W-:-:S06]  /*83f0*/  F2FP.PACK_AB R0, RZ, R0 ;  /* 0x00000000ff00723e */ /* 0x001fcc00000000ff */
.L_x_749:
[----:B------:R-:W-:Y:S05]  /*8400*/  BSYNC B6 ;  /* 0x0000000000067941 */ /* 0x000fea0003800000 */
.L_x_748:
[----:B------:R-:W1:Y:S01]  /*8410*/  S2R R23, SR_TID.X ;  /* 0x0000000000177919 */ /* 0x000e620000002100 */
[----:B-----5:R-:W-:Y:S01]  /*8420*/  HADD2.F32 R3, -RZ, R24.H0_H0 ;  /* 0x20000018ff037230 */ /* 0x020fe20000004100 */
[----:B------:R-:W2:Y:S01]  /*8430*/  LDC.U8 R19, c[0x0][0x190] ;  /* 0x00006400ff137b82 */ /* 0x000ea20000000000 */
[----:B------:R-:W-:Y:S01]  /*8440*/  HADD2.F32 R6, -RZ, R18.H0_H0 ;  /* 0x20000012ff067230 */ /* 0x000fe20000004100 */
[----:B------:R-:W-:Y:S01]  /*8450*/  BSSY B6, `(.L_x_813) ;  /* 0x0000131000067945 */ /* 0x000fe20003800000 */
[----:B------:R-:W-:Y:S01]  /*8460*/  HADD2.F32 R8, -RZ, R17.H0_H0 ;  /* 0x20000011ff087230 */ /* 0x000fe20000004100 */
[----:B------:R-:W-:Y:S01]  /*8470*/  FSETP.GT.FTZ.AND P2, PT, R3, RZ, PT ;  /* 0x000000ff0300720b */ /* 0x000fe20003f54000 */
[----:B0-----:R-:W-:Y:S01]  /*8480*/  HADD2.F32 R4, -RZ, R22.H0_H0 ;  /* 0x20000016ff047230 */ /* 0x001fe20000004100 */
[----:B------:R-:W-:-:S02]  /*8490*/  FSETP.GT.FTZ.AND P3, PT, R6, RZ, PT ;  /* 0x000000ff0600720b */ /* 0x000fc40003f74000 */
[----:B------:R-:W-:Y:S02]  /*84a0*/  FSETP.GT.FTZ.AND P1, PT, R8, RZ, PT ;  /* 0x000000ff0800720b */ /* 0x000fe40003f34000 */
[----:B------:R-:W-:Y:S02]  /*84b0*/  FSETP.GT.FTZ.AND P0, PT, R4, RZ, PT ;  /* 0x000000ff0400720b */ /* 0x000fe40003f14000 */
[C---:B-1----:R-:W-:Y:S02]  /*84c0*/  IADD3 R5, R23.reuse, 0x100, RZ ;  /* 0x0000010017057810 */ /* 0x042fe40007ffe0ff */
[C---:B------:R-:W-:Y:S02]  /*84d0*/  IADD3 R7, R23.reuse, 0x180, RZ ;  /* 0x0000018017077810 */ /* 0x040fe40007ffe0ff */
[C---:B------:R-:W-:Y:S02]  /*84e0*/  IADD3 R25, R23.reuse, 0x80, RZ ;  /* 0x0000008017197810 */ /* 0x040fe40007ffe0ff */
[----:B------:R-:W-:-:S02]  /*84f0*/  ISETP.GE.OR P2, PT, R23, R16, P2 ;  /* 0x000000101700720c */ /* 0x000fc40001746670 */
[-C--:B------:R-:W-:Y:S02]  /*8500*/  ISETP.GE.OR P3, PT, R5, R16.reuse, P3 ;  /* 0x000000100500720c */ /* 0x080fe40001f66670 */
[-C--:B------:R-:W-:Y:S02]  /*8510*/  ISETP.GE.OR P1, PT, R7, R16.reuse, P1 ;  /* 0x000000100700720c */ /* 0x080fe40000f26670 */
[-C--:B------:R-:W-:Y:S02]  /*8520*/  ISETP.GE.OR P0, PT, R25, R16.reuse, P0 ;  /* 0x000000101900720c */ /* 0x080fe40000706670 */
[----:B------:R-:W-:-:S05]  /*8530*/  ISETP.GE.AND P4, PT, R23, R16, PT ;  /* 0x000000101700720c */ /* 0x000fca0003f86270 */
[----:B------:R-:W-:Y:S02]  /*8540*/  @!P2 HADD2.F32 R26, -RZ, R26.H0_H0 ;  /* 0x2000001aff1aa230 */ /* 0x000fe40000004100 */
[----:B------:R-:W-:Y:S02]  /*8550*/  @!P3 HADD2.F32 R5, -RZ, R28.H0_H0 ;  /* 0x2000001cff05b230 */ /* 0x000fe40000004100 */
[----:B------:R-:W-:Y:S01]  /*8560*/  @!P1 HADD2.F32 R7, -RZ, R0.H0_H0 ;  /* 0x20000000ff079230 */ /* 0x000fe20000004100 */
[----:B------:R-:W-:Y:S01]  /*8570*/  @!P2 FMUL.FTZ R26, R3, R26 ;  /* 0x0000001a031aa220 */ /* 0x000fe20000410000 */
[----:B------:R-:W-:Y:S01]  /*8580*/  @!P0 HADD2.F32 R27, -RZ, R27.H0_H0 ;  /* 0x2000001bff1b8230 */ /* 0x000fe20000004100 */
[----:B------:R-:W-:Y:S02]  /*8590*/  @!P3 FMUL.FTZ R5, R6, R5 ;  /* 0x000000050605b220 */ /* 0x000fe40000410000 */
[----:B------:R-:W-:Y:S01]  /*85a0*/  @!P1 FMUL.FTZ R7, R8, R7 ;  /* 0x0000000708079220 */ /* 0x000fe20000410000 */
[----:B------:R-:W-:Y:S01]  /*85b0*/  @!P2 F2FP.PACK_AB R26, RZ, R26 ;  /* 0x0000001aff1aa23e */ /* 0x000fe200000000ff */
[----:B------:R-:W-:Y:S01]  /*85c0*/  @!P0 FMUL.FTZ R27, R4, R27 ;  /* 0x0000001b041b8220 */ /* 0x000fe20000410000 */
[----:B------:R-:W-:-:S02]  /*85d0*/  @!P3 F2FP.PACK_AB R5, RZ, R5 ;  /* 0x00000005ff05b23e */ /* 0x000fc400000000ff */
[----:B------:R-:W-:Y:S02]  /*85e0*/  @!P1 F2FP.PACK_AB R7, RZ, R7 ;  /* 0x00000007ff07923e */ /* 0x000fe400000000ff */
[----:B------:R-:W-:Y:S02]  /*85f0*/  @!P0 F2FP.PACK_AB R27, RZ, R27 ;  /* 0x0000001bff1b823e */ /* 0x000fe400000000ff */
[----:B------:R-:W-:Y:S02]  /*8600*/  @!P2 PRMT R24, R26, 0x7610, R24 ;  /* 0x000076101a18a816 */ /* 0x000fe40000000018 */
[----:B------:R-:W-:Y:S02]  /*8610*/  @!P3 PRMT R18, R5, 0x7610, R18 ;  /* 0x000076100512b816 */ /* 0x000fe40000000012 */
[----:B------:R-:W-:Y:S02]  /*8620*/  @!P1 PRMT R17, R7, 0x7610, R17 ;  /* 0x0000761007119816 */ /* 0x000fe40000000011 */
[----:B------:R-:W-:Y:S01]  /*8630*/  @!P0 PRMT R22, R27, 0x7610, R22 ;  /* 0x000076101b168816 */ /* 0x000fe20000000016 */
[----:B------:R-:W-:Y:S05]  /*8640*/  @P4 BRA `(.L_x_814) ;  /* 0x0000111000004947 */ /* 0x000fea0003800000 */
[----:B--2---:R-:W-:Y:S01]  /*8650*/  PRMT R0, R19, 0x9910, RZ ;  /* 0x0000991013007816 */ /* 0x004fe200000000ff */
        /* <DEDUP_REMOVED lines=14> */
[----:B------:R-:W-:Y:S01]  /*8740*/  HADD2.F32 R24, -RZ, R24.H0_H0 ;  /* 0x20000018ff187230 */ /* 0x000fe20000004100 */
[----:B------:R-:W-:-:S03]  /*8750*/  IMAD.MOV.U32 R23, RZ, RZ, R25 ;  /* 0x000000ffff177224 */ /* 0x000fc600078e0019 */
[----:B------:R-:W0:Y:S02]  /*8760*/  F2I.FTZ.TRUNC.NTZ R3, R24 ;  /* 0x0000001800037305 */ /* 0x000e24000021f100 */
[----:B0-----:R0:W-:Y:S01]  /*8770*/  STG.E.U8 [R8.64], R3 ;  /* 0x0000000308007986 */ /* 0x0011e2000c101124 */
[----:B------:R-:W-:Y:S05]  /*8780*/  BRA `(.L_x_814) ;  /* 0x00000fd000007947 */ /* 0x000fea0003800000 */
.L_x_818:
[----:B------:R-:W-:Y:S01]  /*8790*/  HADD2.F32 R5, -RZ, R24.H0_H0 ;  /* 0x20000018ff057230 */ /* 0x000fe20000004100 */
[----:B------:R-:W-:-:S05]  /*87a0*/  IMAD.MOV.U32 R23, RZ, RZ, R25 ;  /* 0x000000ffff177224 */ /* 0x000fca00078e0019 */
[----:B------:R-:W0:Y:S02]  /*87b0*/  F2I.S64.TRUNC R4, R5 ;  /* 0x0000000500047311 */ /* 0x000e24000020d900 */
[----:B0-----:R0:W-:Y:S01]  /*87c0*/  STG.E.U8 [R8.64], R4 ;  /* 0x0000000408007986 */ /* 0x0011e2000c101124 */
[----:B------:R-:W-:Y:S05]  /*87d0*/  BRA `(.L_x_814) ;  /* 0x00000f8000007947 */ /* 0x000fea0003800000 */
.L_x_817:
[----:B------:R-:W-:-:S13]  /*87e0*/  ISETP.NE.AND P0, PT, R0, 0x2, PT ;  /* 0x000000020000780c */ /* 0x000fda0003f05270 */
[----:B------:R-:W-:Y:S05]  /*87f0*/  @!P0 BRA `(.L_x_820) ;  /* 0x000000e000008947 */ /* 0x000fea0003800000 */
[----:B------:R-:W-:-:S13]  /*8800*/  ISETP.NE.AND P0, PT, R0, 0x3, PT ;  /* 0x000000030000780c */ /* 0x000fda0003f05270 */
[----:B------:R-:W-:Y:S05]  /*8810*/  @!P0 BRA `(.L_x_821) ;  /* 0x0000007000008947 */ /* 0x000fea0003800000 */
[----:B------:R-:W-:-:S13]  /*8820*/  ISETP.NE.AND P0, PT, R0, 0x4, PT ;  /* 0x000000040000780c */ /* 0x000fda0003f05270 */
[----:B------:R-:W-:Y:S05]  /*8830*/  @P0 BRA `(.L_x_819) ;  /* 0x00000d4000000947 */ /* 0x000fea0003800000 */
[----:B------:R-:W-:Y:S01]  /*8840*/  HADD2.F32 R4, -RZ, R24.H0_H0 ;  /* 0x20000018ff047230 */ /* 0x000fe20000004100 */
[----:B------:R-:W-:-:S05]  /*8850*/  IMAD.MOV.U32 R23, RZ, RZ, R25 ;  /* 0x000000ffff177224 */ /* 0x000fca00078e0019 */
[----:B------:R-:W0:Y:S02]  /*8860*/  F2I.S64.TRUNC R4, R4 ;  /* 0x0000000400047311 */ /* 0x000e24000020d900 */
[----:B0-----:R0:W-:Y:S01]  /*8870*/  STG.E.64 [R8.64], R4 ;  /* 0x0000000408007986 */ /* 0x0011e2000c101b24 */
[----:B------:R-:W-:Y:S05]  /*8880*/  BRA `(.L_x_814) ;  /* 0x00000ed000007947 */ /* 0x000fea0003800000 */
.L_x_821:
[----:B------:R-:W-:Y:S01]  /*8890*/  HADD2.F32 R24, -RZ, R24.H0_H0 ;  /* 0x20000018ff187230 */ /* 0x000fe20000004100 */
[----:B------:R-:W-:-:S03]  /*88a0*/  IMAD.MOV.U32 R23, RZ, RZ, R25 ;  /* 0x000000ffff177224 */ /* 0x000fc600078e0019 */
[----:B------:R-:W0:Y:S02]  /*88b0*/  F2I.FTZ.TRUNC.NTZ R3, R24 ;  /* 0x0000001800037305 */ /* 0x000e24000021f100 */
[----:B0-----:R0:W-:Y:S01]  /*88c0*/  STG.E [R8.64], R3 ;  /* 0x0000000308007986 */ /* 0x0011e2000c101924 */
[----:B------:R-:W-:Y:S05]  /*88d0*/  BRA `(.L_x_814) ;  /* 0x00000e8000007947 */ /* 0x000fea0003800000 */
.L_x_820:
[----:B------:R-:W-:Y:S01]  /*88e0*/  HADD2.F32 R24, -RZ, R24.H0_H0 ;  /* 0x20000018ff187230 */ /* 0x000fe20000004100 */
[----:B------:R-:W-:-:S03]  /*88f0*/  IMAD.MOV.U32 R23, RZ, RZ, R25 ;  /* 0x000000ffff177224 */ /* 0x000fc600078e0019 */
[----:B------:R-:W0:Y:S02]  /*8900*/  F2I.FTZ.TRUNC.NTZ R3, R24 ;  /* 0x0000001800037305 */ /* 0x000e24000021f100 */
[----:B0-----:R0:W-:Y:S01]  /*8910*/  STG.E.U16 [R8.64], R3 ;  /* 0x0000000308007986 */ /* 0x0011e2000c101524 */
[----:B------:R-:W-:Y:S05]  /*8920*/  BRA `(.L_x_814) ;  /* 0x00000e3000007947 */ /* 0x000fea0003800000 */
.L_x_816:
[----:B------:R-:W-:-:S13]  /*8930*/  ISETP.GT.AND P0, PT, R0, 0x6, PT ;  /* 0x000000060000780c */ /* 0x000fda0003f04270 */
[----:B------:R-:W-:Y:S05]  /*8940*/  @P0 BRA `(.L_x_822) ;  /* 0x000000b000000947 */ /* 0x000fea0003800000 */
[----:B------:R-:W-:-:S13]  /*8950*/  ISETP.NE.AND P0, PT, R0, 0x5, PT ;  /* 0x000000050000780c */ /* 0x000fda0003f05270 */
[----:B------:R-:W-:Y:S05]  /*8960*/  @!P0 BRA `(.L_x_823) ;  /* 0x0000006000008947 */ /* 0x000fea0003800000 */
[----:B------:R-:W-:-:S13]  /*8970*/  ISETP.NE.AND P0, PT, R0, 0x6, PT ;  /* 0x000000060000780c */ /* 0x000fda0003f05270 */
[----:B------:R-:W-:Y:S05]  /*8980*/  @P0 BRA `(.L_x_819) ;  /* 0x00000bf000000947 */ /* 0x000fea0003800000 */
[----:B------:R-:W-:Y:S01]  /*8990*/  HADD2.F32 R3, -RZ, R24.H0_H0 ;  /* 0x20000018ff037230 */ /* 0x000fe20000004100 */
[----:B------:R-:W-:-:S04]  /*89a0*/  IMAD.MOV.U32 R23, RZ, RZ, R25 ;  /* 0x000000ffff177224 */ /* 0x000fc800078e0019 */
[----:B------:R0:W-:Y:S01]  /*89b0*/  STG.E [R8.64], R3 ;  /* 0x0000000308007986 */ /* 0x0001e2000c101924 */
[----:B------:R-:W-:Y:S05]  /*89c0*/  BRA `(.L_x_814) ;  /* 0x00000d9000007947 */ /* 0x000fea0003800000 */
.L_x_823:
[----:B------:R0:W-:Y:S01]  /*89d0*/  STG.E.U16 [R8.64], R24 ;  /* 0x0000001808007986 */ /* 0x0001e2000c101524 */
[----:B------:R-:W-:Y:S01]  /*89e0*/  IMAD.MOV.U32 R23, RZ, RZ, R25 ;  /* 0x000000ffff177224 */ /* 0x000fe200078e0019 */
[----:B------:R-:W-:Y:S05]  /*89f0*/  BRA `(.L_x_814) ;  /* 0x00000d6000007947 */ /* 0x000fea0003800000 */
.L_x_822:
[----:B------:R-:W-:-:S13]  /*8a00*/  ISETP.NE.AND P0, PT, R0, 0x7, PT ;  /* 0x000000070000780c */ /* 0x000fda0003f05270 */
[----:B------:R-:W-:Y:S05]  /*8a10*/  @!P0 BRA `(.L_x_824) ;  /* 0x000000f000008947 */ /* 0x000fea0003800000 */
[----:B------:R-:W-:-:S13]  /*8a20*/  ISETP.NE.AND P0, PT, R0, 0x8, PT ;  /* 0x000000080000780c */ /* 0x000fda0003f05270 */
[----:B------:R-:W-:Y:S05]  /*8a30*/  @!P0 BRA `(.L_x_825) ;  /* 0x0000007000008947 */ /* 0x000fea0003800000 */
[----:B------:R-:W-:-:S13]  /*8a40*/  ISETP.NE.AND P0, PT, R0, 0x9, PT ;  /* 0x000000090000780c */ /* 0x000fda0003f05270 */
[----:B------:R-:W-:Y:S05]  /*8a50*/  @P0 BRA `(.L_x_819) ;  /* 0x00000b2000000947 */ /* 0x000fea0003800000 */
[----:B------:R-:W-:Y:S01]  /*8a60*/  HADD2.F32 R4, -RZ, R24.H0_H0 ;  /* 0x20000018ff047230 */ /* 0x000fe20000004100 */
[----:B------:R-:W-:Y:S02]  /*8a70*/  IMAD.MOV.U32 R5, RZ, RZ, RZ ;  /* 0x000000ffff057224 */ /* 0x000fe400078e00ff */
[----:B------:R-:W-:-:S03]  /*8a80*/  IMAD.MOV.U32 R23, RZ, RZ, R25 ;  /* 0x000000ffff177224 */ /* 0x000fc600078e0019 */
[----:B------:R0:W-:Y:S01]  /*8a90*/  STG.E.64 [R8.64], R4 ;  /* 0x0000000408007986 */ /* 0x0001e2000c101b24 */
[----:B------:R-:W-:Y:S05]  /*8aa0*/  BRA `(.L_x_814) ;  /* 0x00000cb000007947 */ /* 0x000fea0003800000 */
.L_x_825:
[----:B------:R-:W-:Y:S01]  /*8ab0*/  HADD2.F32 R0, -RZ, R24.H0_H0 ;  /* 0x20000018ff007230 */ /* 0x000fe20000004100 */
[----:B------:R-:W-:-:S04]  /*8ac0*/  IMAD.MOV.U32 R23, RZ, RZ, R25 ;  /* 0x000000ffff177224 */ /* 0x000fc800078e0019 */
[----:B------:R-:W-:-:S04]  /*8ad0*/  F2FP.PACK_AB R0, RZ, R0 ;  /* 0x00000000ff00723e */ /* 0x000fc800000000ff */
[----:B------:R-:W-:-:S05]  /*8ae0*/  PRMT R0, R0, 0x5410, RZ ;  /* 0x0000541000007816 */ /* 0x000fca00000000ff */
[----:B------:R0:W-:Y:S01]  /*8af0*/  STG.E [R8.64], R0 ;  /* 0x0000000008007986 */ /* 0x0001e2000c101924 */
[----:B------:R-:W-:Y:S05]  /*8b00*/  BRA `(.L_x_814) ;  /* 0x00000c5000007947 */ /* 0x000fea0003800000 */
.L_x_824:
[----:B------:R-:W-:Y:S01]  /*8b10*/  HADD2.F32 R4, -RZ, R24.H0_H0 ;  /* 0x20000018ff047230 */ /* 0x000fe20000004100 */
[----:B------:R-:W-:-:S04]  /*8b20*/  IMAD.MOV.U32 R23, RZ, RZ, R25 ;  /* 0x000000ffff177224 */ /* 0x000fc800078e0019 */
[----:B------:R-:W-:-:S06]  /*8b30*/  FMUL.FTZ R4, R4, 1 ;  /* 0x3f80000004047820 */ /* 0x000fcc0000410000 */
[----:B------:R-:W0:Y:S02]  /*8b40*/  F2F.F64.F32 R4, R4 ;  /* 0x0000000400047310 */ /* 0x000e240000201800 */
[----:B0-----:R0:W-:Y:S01]  /*8b50*/  STG.E.64 [R8.64], R4 ;  /* 0x0000000408007986 */ /* 0x0011e2000c101b24 */
[----:B------:R-:W-:Y:S05]  /*8b60*/  BRA `(.L_x_814) ;  /* 0x00000bf000007947 */ /* 0x000fea0003800000 */
.L_x_815:
        /* <DEDUP_REMOVED lines=10> */
[----:B------:R-:W-:-:S04]  /*8c10*/  FSETP.NEU.FTZ.AND P0, PT, R24, RZ, PT ;  /* 0x000000ff1800720b */ /* 0x000fc80003f1d000 */
[----:B------:R-:W-:-:S05]  /*8c20*/  SEL R3, RZ, 0x1, !P0 ;  /* 0x00000001ff037807 */ /* 0x000fca0004000000 */
[----:B------:R0:W-:Y:S01]  /*8c30*/  STG.E.U8 [R8.64], R3 ;  /* 0x0000000308007986 */ /* 0x0001e2000c101124 */
[----:B------:R-:W-:Y:S05]  /*8c40*/  BRA `(.L_x_814) ;  /* 0x00000b1000007947 */ /* 0x000fea0003800000 */
.L_x_828:
[----:B------:R-:W-:Y:S01]  /*8c50*/  HADD2.F32 R24, -RZ, R24.H0_H0 ;  /* 0x20000018ff187230 */ /* 0x000fe20000004100 */
[----:B------:R-:W-:Y:S01]  /*8c60*/  CS2R R6, SRZ ;  /* 0x0000000000067805 */ /* 0x000fe2000001ff00 */
[----:B------:R-:W-:-:S03]  /*8c70*/  IMAD.MOV.U32 R23, RZ, RZ, R25 ;  /* 0x000000ffff177224 */ /* 0x000fc600078e0019 */
[----:B------:R-:W-:-:S06]  /*8c80*/  FMUL.FTZ R4, R24, 1 ;  /* 0x3f80000018047820 */ /* 0x000fcc0000410000 */
[----:B------:R-:W0:Y:S02]  /*8c90*/  F2F.F64.F32 R4, R4 ;  /* 0x0000000400047310 */ /* 0x000e240000201800 */
[----:B0-----:R0:W-:Y:S01]  /*8ca0*/  STG.E.128 [R8.64], R4 ;  /* 0x0000000408007986 */ /* 0x0011e2000c101d24 */
[----:B------:R-:W-:Y:S05]  /*8cb0*/  BRA `(.L_x_814) ;  /* 0x00000aa000007947 */ /* 0x000fea0003800000 */
.L_x_827:
        /* <DEDUP_REMOVED lines=21> */
.L_x_832:
[----:B------:R-:W-:Y:S05]  /*8e10*/  BSYNC B0 ;  /* 0x0000000000007941 */ /* 0x000fea0003800000 */
.L_x_831:
[----:B------:R-:W-:Y:S01]  /*8e20*/  LOP3.LUT R5, R0, R5, RZ, 0xfc, !PT ;  /* 0x0000000500057212 */ /* 0x000fe200078efcff */
[----:B------:R-:W-:-:S04]  /*8e30*/  IMAD.MOV.U32 R23, RZ, RZ, R25 ;  /* 0x000000ffff177224 */ /* 0x000fc800078e0019 */
[----:B------:R0:W-:Y:S01]  /*8e40*/  STG.E.U8 [R8.64], R5 ;  /* 0x0000000508007986 */ /* 0x0001e2000c101124 */
[----:B------:R-:W-:Y:S05]  /*8e50*/  BRA `(.L_x_814) ;  /* 0x0000090000007947 */ /* 0x000fea0003800000 */
.L_x_830:
        /* <DEDUP_REMOVED lines=13> */
.L_x_834:
[----:B------:R-:W-:Y:S01]  /*8f30*/  IMAD.MOV.U32 R0, RZ, RZ, 0x7f ;  /* 0x0000007fff007424 */ /* 0x000fe200078e00ff */
[----:B------:R-:W-:-:S04]  /*8f40*/  ISETP.GT.U32.AND P0, PT, R3, 0x7f800000, PT ;  /* 0x7f8000000300780c */ /* 0x000fc80003f04070 */
[----:B------:R-:W-:-:S04]  /*8f50*/  SEL R0, R0, 0x7c, P0 ;  /* 0x0000007c00007807 */ /* 0x000fc80000000000 */
.L_x_835:
[----:B------:R-:W-:Y:S05]  /*8f60*/  BSYNC B0 ;  /* 0x0000000000007941 */ /* 0x000fea0003800000 */
.L_x_833:
[----:B------:R-:W-:Y:S01]  /*8f70*/  LOP3.LUT R3, R5, 0x80000000, RZ, 0xc0, !PT ;  /* 0x8000000005037812 */ /* 0x000fe200078ec0ff */
[----:B------:R-:W-:-:S03]  /*8f80*/  IMAD.MOV.U32 R23, RZ, RZ, R25 ;  /* 0x000000ffff177224 */ /* 0x000fc600078e0019 */
[----:B------:R-:W-:-:S04]  /*8f90*/  SHF.R.U32.HI R3, RZ, 0x18, R3 ;  /* 0x00000018ff037819 */ /* 0x000fc80000011603 */
[----:B------:R-:W-:-:S05]  /*8fa0*/  LOP3.LUT R3, R0, R3, RZ, 0xfc, !PT ;  /* 0x0000000300037212 */ /* 0x000fca00078efcff */
[----:B------:R0:W-:Y:S01]  /*8fb0*/  STG.E.U8 [R8.64], R3 ;  /* 0x0000000308007986 */ /* 0x0001e2000c101124 */
[----:B------:R-:W-:Y:S05]  /*8fc0*/  BRA `(.L_x_814) ;  /* 0x0000079000007947 */ /* 0x000fea0003800000 */
.L_x_829:
[----:B------:R-:W-:Y:S01]  /*8fd0*/  HADD2.F32 R0, -RZ, R24.H0_H0 ;  /* 0x20000018ff007230 */ /* 0x000fe20000004100 */
[----:B------:R-:W-:-:S04]  /*8fe0*/  IMAD.MOV.U32 R23, RZ, RZ, R25 ;  /* 0x000000ffff177224 */ /* 0x000fc800078e0019 */
[----:B------:R-:W-:-:S05]  /*8ff0*/  F2FP.BF16.PACK_AB R0, RZ, R0 ;  /* 0x00000000ff00723e */ /* 0x000fca00000010ff */
[----:B------:R0:W-:Y:S01]  /*9000*/  STG.E.U16 [R8.64], R0 ;  /* 0x0000000008007986 */ /* 0x0001e2000c101524 */
[----:B------:R-:W-:Y:S05]  /*9010*/  BRA `(.L_x_814) ;  /* 0x0000074000007947 */ /* 0x000fea0003800000 */
.L_x_826:
        /* <DEDUP_REMOVED lines=10> */
[----:B------:R-:W0:Y:S02]  /*90c0*/  F2I.FTZ.U32.TRUNC.NTZ R3, R3 ;  /* 0x0000000300037305 */ /* 0x000e24000021f000 */
[----:B0-----:R0:W-:Y:S01]  /*90d0*/  STG.E.U16 [R8.64], R3 ;  /* 0x0000000308007986 */ /* 0x0011e2000c101524 */
[----:B------:R-:W-:Y:S05]  /*90e0*/  BRA `(.L_x_814) ;  /* 0x0000067000007947 */ /* 0x000fea0003800000 */
.L_x_838:
        /* <DEDUP_REMOVED lines=17> */
.L_x_841:
[----:B------:R-:W-:-:S04]  /*9200*/  LOP3.LUT R3, R5, 0x80000000, RZ, 0xc0, !PT ;  /* 0x8000000005037812 */ /* 0x000fc800078ec0ff */
[----:B------:R-:W-:-:S04]  /*9210*/  SHF.R.U32.HI R3, RZ, 0x18, R3 ;  /* 0x00000018ff037819 */ /* 0x000fc80000011603 */
[----:B------:R-:W-:-:S04]  /*9220*/  LOP3.LUT R0, R0, R3, RZ, 0xfc, !PT ;  /* 0x0000000300007212 */ /* 0x000fc800078efcff */
[----:B------:R-:W-:Y:S02]  /*9230*/  PRMT R4, R0, 0x7610, R4 ;  /* 0x0000761000047816 */ /* 0x000fe40000000004 */
.L_x_840:
[----:B------:R-:W-:Y:S05]  /*9240*/  BSYNC B0 ;  /* 0x0000000000007941 */ /* 0x000fea0003800000 */
.L_x_839:
[----:B------:R0:W-:Y:S01]  /*9250*/  STG.E.U8 [R8.64], R4 ;  /* 0x0000000408007986 */ /* 0x0001e2000c101124 */
[----:B------:R-:W-:Y:S01]  /*9260*/  IMAD.MOV.U32 R23, RZ, RZ, R25 ;  /* 0x000000ffff177224 */ /* 0x000fe200078e0019 */
[----:B------:R-:W-:Y:S05]  /*9270*/  BRA `(.L_x_814) ;  /* 0x000004e000007947 */ /* 0x000fea0003800000 */
.L_x_837:
        /* <DEDUP_REMOVED lines=17> */
.L_x_844:
[----:B------:R-:W-:-:S04]  /*9390*/  LOP3.LUT R3, R5, 0x80000000, RZ, 0xc0, !PT ;  /* 0x8000000005037812 */ /* 0x000fc800078ec0ff */
[----:B------:R-:W-:-:S04]  /*93a0*/  SHF.R.U32.HI R3, RZ, 0x18, R3 ;  /* 0x00000018ff037819 */ /* 0x000fc80000011603 */
[----:B------:R-:W-:-:S04]  /*93b0*/  LOP3.LUT R0, R0, R3, RZ, 0xfc, !PT ;  /* 0x0000000300007212 */ /* 0x000fc800078efcff */
[----:B------:R-:W-:Y:S02]  /*93c0*/  PRMT R4, R0, 0x7610, R4 ;  /* 0x0000761000047816 */ /* 0x000fe40000000004 */
.L_x_843:
[----:B------:R-:W-:Y:S05]  /*93d0*/  BSYNC B0 ;  /* 0x0000000000007941 */ /* 0x000fea0003800000 */
.L_x_842:
[----:B------:R0:W-:Y:S01]  /*93e0*/  STG.E.U8 [R8.64], R4 ;  /* 0x0000000408007986 */ /* 0x0001e2000c101124 */
[----:B------:R-:W-:Y:S01]  /*93f0*/  IMAD.MOV.U32 R23, RZ, RZ, R25 ;  /* 0x000000ffff177224 */ /* 0x000fe200078e0019 */
[----:B------:R-:W-:Y:S05]  /*9400*/  BRA `(.L_x_814) ;  /* 0x0000035000007947 */ /* 0x000fea0003800000 */
.L_x_836:
        /* <DEDUP_REMOVED lines=8> */
[----:B------:R-:W-:-:S03]  /*9490*/  IMAD.MOV.U32 R23, RZ, RZ, R25 ;  /* 0x000000ffff177224 */ /* 0x000fc600078e0019 */
[----:B------:R-:W-:-:S04]  /*94a0*/  SHF.R.U32.HI R4, RZ, 0x17, R24 ;  /* 0x00000017ff047819 */ /* 0x000fc80000011618 */
[----:B------:R-:W-:-:S04]  /*94b0*/  LOP3.LUT R3, R4, 0xff, RZ, 0xc0, !PT ;  /* 0x000000ff04037812 */ /* 0x000fc800078ec0ff */
[----:B------:R-:W-:-:S13]  /*94c0*/  ISETP.NE.AND P2, PT, R3, 0xff, PT ;  /* 0x000000ff0300780c */ /* 0x000fda0003f45270 */
[--C-:B------:R-:W-:Y:S02]  /*94d0*/  @P2 SHF.R.U32.HI R0, RZ, 0x16, R24.reuse ;  /* 0x00000016ff002819 */ /* 0x100fe40000011618 */
[----:B------:R-:W-:Y:S01]  /*94e0*/  @P2 LOP3.LUT P1, RZ, R3, 0x3fffff, R24, 0xf8, !PT ;  /* 0x003fffff03ff2812 */ /* 0x000fe2000782f818 */
[----:B------:R-:W-:Y:S01]  /*94f0*/  IMAD.MOV.U32 R3, RZ, RZ, 0xff ;  /* 0x000000ffff037424 */ /* 0x000fe200078e00ff */
        /* <DEDUP_REMOVED lines=8> */
.L_x_819:
        /* <DEDUP_REMOVED lines=19> */
[----:B------:R-:W-:Y:S01]  /*96b0*/  IMAD.MOV.U32 R23, RZ, RZ, R25 ;  /* 0x000000ffff177224 */ /* 0x000fe200078e0019 */
[----:B------:R-:W-:Y:S05]  /*96c0*/  BRA `(.L_x_814) ;  /* 0x0000009000007947 */ /* 0x000fea0003800000 */
.L_x_846:
[----:B------:R-:W-:Y:S01]  /*96d0*/  HADD2.F32 R4, -RZ, R24.H0_H0 ;  /* 0x20000018ff047230 */ /* 0x000fe20000004100 */
[----:B------:R-:W-:-:S05]  /*96e0*/  IMAD.MOV.U32 R23, RZ, RZ, R25 ;  /* 0x000000ffff177224 */ /* 0x000fca00078e0019 */
[----:B------:R-:W0:Y:S02]  /*96f0*/  F2I.U64.TRUNC R4, R4 ;  /* 0x0000000400047311 */ /* 0x000e24000020d800 */
[----:B0-----:R0:W-:Y:S01]  /*9700*/  STG.E.64 [R8.64], R4 ;  /* 0x0000000408007986 */ /* 0x0011e2000c101b24 */
[----:B------:R-:W-:Y:S05]  /*9710*/  BRA `(.L_x_814) ;  /* 0x0000004000007947 */ /* 0x000fea0003800000 */
.L_x_845:
[----:B------:R-:W-:Y:S01]  /*9720*/  HADD2.F32 R24, -RZ, R24.H0_H0 ;  /* 0x20000018ff187230 */ /* 0x000fe20000004100 */
[----:B------:R-:W-:-:S03]  /*9730*/  IMAD.MOV.U32 R23, RZ, RZ, R25 ;  /* 0x000000ffff177224 */ /* 0x000fc600078e0019 */
[----:B------:R-:W0:Y:S02]  /*9740*/  F2I.FTZ.U32.TRUNC.NTZ R3, R24 ;  /* 0x0000001800037305 */ /* 0x000e24000021f000 */
[----:B0-----:R0:W-:Y:S02]  /*9750*/  STG.E [R8.64], R3 ;  /* 0x0000000308007986 */ /* 0x0011e4000c101924 */
.L_x_814:
[----:B--2---:R-:W-:Y:S05]  /*9760*/  BSYNC B6 ;  /* 0x0000000000067941 */ /* 0x004fea0003800000 */
.L_x_813:
[----:B------:R-:W-:Y:S01]  /*9770*/  ISETP.GE.AND P0, PT, R23, R16, PT ;  /* 0x000000101700720c */ /* 0x000fe20003f06270 */
[----:B------:R-:W-:-:S12]  /*9780*/  BSSY B6, `(.L_x_847) ;  /* 0x00001fe000067945 */ /* 0x000fd80003800000 */
[----:B------:R-:W-:Y:S05]  /*9790*/  @P0 BRA `(.L_x_848) ;  /* 0x00001fc000000947 */ /* 0x000fea0003800000 */
[----:B0-----:R-:W-:Y:S01]  /*97a0*/  IMAD R0, R2, 0x200, R23 ;  /* 0x0000020002007824 */ /* 0x001fe200078e0217 */
[----:B------:R-:W-:-:S03]  /*97b0*/  PRMT R3, R19, 0x9910, RZ ;  /* 0x0000991013037816 */ /* 0x000fc600000000ff */
[----:B------:R-:W-:Y:S02]  /*97c0*/  IMAD R8, R0, c[0x0][0x194], RZ ;  /* 0x0000650000087a24 */ /* 0x000fe400078e02ff */
[----:B------:R-:W-:-:S03]  /*97d0*/  IMAD.MOV.U32 R0, RZ, RZ, R3 ;  /* 0x000000ffff007224 */ /* 0x000fc600078e0003 */
[----:B------:R-:W-:Y:S02]  /*97e0*/  IADD3 R8, P0, R8, c[0x0][0x168], RZ ;  /* 0x00005a0008087a10 */ /* 0x000fe40007f1e0ff */
[----:B------:R-:W-:-:S03]  /*97f0*/  ISETP.GT.AND P1, PT, R0, 0x9, PT ;  /* 0x000000090000780c */ /* 0x000fc60003f24270 */
[----:B------:R-:W-:-:S10]  /*9800*/  IMAD.X R9, RZ, RZ, c[0x0][0x16c], P0 ;  /* 0x00005b00ff097624 */ /* 0x000fd400000e06ff */
        /* <DEDUP_REMOVED lines=9> */
[----:B------:R-:W-:-:S04]  /*98a0*/  HADD2.F32 R22, -RZ, R22.H0_H0 ;  /* 0x20000016ff167230 */ /* 0x000fc80000004100 */
[----:B------:R-:W0:Y:S02]  /*98b0*/  F2I.FTZ.TRUNC.NTZ R3, R22 ;  /* 0x0000001600037305 */ /* 0x000e24000021f100 */
[----:B0-----:R0:W-:Y:S01]  /*98c0*/  STG.E.U8 [R8.64], R3 ;  /* 0x0000000308007986 */ /* 0x0011e2000c101124 */
[----:B------:R-:W-:Y:S05]  /*98d0*/  BRA `(.L_x_854) ;  /* 0x00000e8000007947 */ /* 0x000fea0003800000 */
.L_x_852:
[----:B------:R-:W-:-:S06]  /*98e0*/  HADD2.F32 R5, -RZ, R22.H0_H0 ;  /* 0x20000016ff057230 */ /* 0x000fcc0000004100 */
[----:B------:R-:W0:Y:S02]  /*98f0*/  F2I.S64.TRUNC R4, R5 ;  /* 0x0000000500047311 */ /* 0x000e24000020d900 */
[----:B0-----:R0:W-:Y:S01]  /*9900*/  STG.E.U8 [R8.64], R4 ;  /* 0x0000000408007986 */ /* 0x0011e2000c101124 */
[----:B------:R-:W-:Y:S05]  /*9910*/  BRA `(.L_x_854) ;  /* 0x00000e4000007947 */ /* 0x000fea0003800000 */
.L_x_851:
        /* <DEDUP_REMOVED lines=10> */
.L_x_856:
[----:B------:R-:W-:-:S04]  /*99c0*/  HADD2.F32 R22, -RZ, R22.H0_H0 ;  /* 0x20000016ff167230 */ /* 0x000fc80000004100 */
[----:B------:R-:W0:Y:S02]  /*99d0*/  F2I.FTZ.TRUNC.NTZ R3, R22 ;  /* 0x0000001600037305 */ /* 0x000e24000021f100 */
[----:B0-----:R0:W-:Y:S01]  /*99e0*/  STG.E [R8.64], R3 ;  /* 0x0000000308007986 */ /* 0x0011e2000c101924 */
[----:B------:R-:W-:Y:S05]  /*99f0*/  BRA `(.L_x_854) ;  /* 0x00000d6000007947 */ /* 0x000fea0003800000 */
.L_x_855:
[----:B------:R-:W-:-:S04]  /*9a00*/  HADD2.F32 R22, -RZ, R22.H0_H0 ;  /* 0x20000016ff167230 */ /* 0x000fc80000004100 */
[----:B------:R-:W0:Y:S02]  /*9a10*/  F2I.FTZ.TRUNC.NTZ R3, R22 ;  /* 0x0000001600037305 */ /* 0x000e24000021f100 */
[----:B0-----:R0:W-:Y:S01]  /*9a20*/  STG.E.U16 [R8.64], R3 ;  /* 0x0000000308007986 */ /* 0x0011e2000c101524 */
[----:B------:R-:W-:Y:S05]  /*9a30*/  BRA `(.L_x_854) ;  /* 0x00000d2000007947 */ /* 0x000fea0003800000 */
.L_x_850:
        /* <DEDUP_REMOVED lines=9> */
.L_x_858:
[----:B------:R0:W-:Y:S01]  /*9ad0*/  STG.E.U16 [R8.64], R22 ;  /* 0x0000001608007986 */ /* 0x0001e2000c101524 */
[----:B------:R-:W-:Y:S05]  /*9ae0*/  BRA `(.L_x_854) ;  /* 0x00000c7000007947 */ /* 0x000fea0003800000 */
.L_x_857:
        /* <DEDUP_REMOVED lines=10> */
.L_x_860:
[----:B------:R-:W-:-:S05]  /*9b90*/  HADD2.F32 R0, -RZ, R22.H0_H0 ;  /* 0x20000016ff007230 */ /* 0x000fca0000004100 */
[----:B------:R-:W-:-:S04]  /*9ba0*/  F2FP.PACK_AB R0, RZ, R0 ;  /* 0x00000000ff00723e */ /* 0x000fc800000000ff */
[----:B------:R-:W-:-:S05]  /*9bb0*/  PRMT R0, R0, 0x5410, RZ ;  /* 0x0000541000007816 */ /* 0x000fca00000000ff */
[----:B------:R0:W-:Y:S01]  /*9bc0*/  STG.E [R8.64], R0 ;  /* 0x0000000008007986 */ /* 0x0001e2000c101924 */
[----:B------:R-:W-:Y:S05]  /*9bd0*/  BRA `(.L_x_854) ;  /* 0x00000b8000007947 */ /* 0x000fea0003800000 */
.L_x_859:
[----:B------:R-:W-:-:S05]  /*9be0*/  HADD2.F32 R4, -RZ, R22.H0_H0 ;  /* 0x20000016ff047230 */ /* 0x000fca0000004100 */
[----:B------:R-:W-:-:S06]  /*9bf0*/  FMUL.FTZ R4, R4, 1 ;  /* 0x3f80000004047820 */ /* 0x000fcc0000410000 */
[----:B------:R-:W0:Y:S02]  /*9c00*/  F2F.F64.F32 R4, R4 ;  /* 0x0000000400047310 */ /* 0x000e240000201800 */
[----:B0-----:R0:W-:Y:S01]  /*9c10*/  STG.E.64 [R8.64], R4 ;  /* 0x0000000408007986 */ /* 0x0011e2000c101b24 */
[----:B------:R-:W-:Y:S05]  /*9c20*/  BRA `(.L_x_854) ;  /* 0x00000b3000007947 */ /* 0x000fea0003800000 */
.L_x_849:
        /* <DEDUP_REMOVED lines=13> */
.L_x_863:
[----:B------:R-:W-:Y:S01]  /*9d00*/  HADD2.F32 R22, -RZ, R22.H0_H0 ;  /* 0x20000016ff167230 */ /* 0x000fe20000004100 */
[----:B------:R-:W-:-:S04]  /*9d10*/  CS2R R6, SRZ ;  /* 0x0000000000067805 */ /* 0x000fc8000001ff00 */
[----:B------:R-:W-:-:S06]  /*9d20*/  FMUL.FTZ R4, R22, 1 ;  /* 0x3f80000016047820 */ /* 0x000fcc0000410000 */
[----:B------:R-:W0:Y:S02]  /*9d30*/  F2F.F64.F32 R4, R4 ;  /* 0x0000000400047310 */ /* 0x000e240000201800 */
[----:B0-----:R0:W-:Y:S01]  /*9d40*/  STG.E.128 [R8.64], R4 ;  /* 0x0000000408007986 */ /* 0x0011e2000c101d24 */
[----:B------:R-:W-:Y:S05]  /*9d50*/  BRA `(.L_x_854) ;  /* 0x00000a0000007947 */ /* 0x000fea0003800000 */
.L_x_862:
        /* <DEDUP_REMOVED lines=21> */
.L_x_867:
[----:B------:R-:W-:Y:S05]  /*9eb0*/  BSYNC B0 ;  /* 0x0000000000007941 */ /* 0x000fea0003800000 */
.L_x_866:
[----:B------:R-:W-:-:S05]  /*9ec0*/  LOP3.LUT R5, R0, R5, RZ, 0xfc, !PT ;  /* 0x0000000500057212 */ /* 0x000fca00078efcff */
[----:B------:R0:W-:Y:S01]  /*9ed0*/  STG.E.U8 [R8.64], R5 ;  /* 0x0000000508007986 */ /* 0x0001e2000c101124 */
[----:B------:R-:W-:Y:S05]  /*9ee0*/  BRA `(.L_x_854) ;  /* 0x0000087000007947 */ /* 0x000fea0003800000 */
.L_x_865:
        /* <DEDUP_REMOVED lines=13> */
.L_x_869:
[----:B------:R-:W-:Y:S01]  /*9fc0*/  IMAD.MOV.U32 R0, RZ, RZ, 0x7f ;  /* 0x0000007fff007424 */ /* 0x000fe200078e00ff */
[----:B------:R-:W-:-:S04]  /*9fd0*/  ISETP.GT.U32.AND P0, PT, R3, 0x7f800000, PT ;  /* 0x7f8000000300780c */ /* 0x000fc80003f04070 */
[----:B------:R-:W-:-:S04]  /*9fe0*/  SEL R0, R0, 0x7c, P0 ;  /* 0x0000007c00007807 */ /* 0x000fc80000000000 */
.L_x_870:
[----:B------:R-:W-:Y:S05]  /*9ff0*/  BSYNC B0 ;  /* 0x0000000000007941 */ /* 0x000fea0003800000 */
.L_x_868:
[----:B------:R-:W-:-:S04]  /*a000*/  LOP3.LUT R3, R5, 0x80000000, RZ, 0xc0, !PT ;  /* 0x8000000005037812 */ /* 0x000fc800078ec0ff */
[----:B------:R-:W-:-:S04]  /*a010*/  SHF.R.U32.HI R3, RZ, 0x18, R3 ;  /* 0x00000018ff037819 */ /* 0x000fc80000011603 */
[----:B------:R-:W-:-:S05]  /*a020*/  LOP3.LUT R3, R0, R3, RZ, 0xfc, !PT ;  /* 0x0000000300037212 */ /* 0x000fca00078efcff */
[----:B------:R0:W-:Y:S01]  /*a030*/  STG.E.U8 [R8.64], R3 ;  /* 0x0000000308007986 */ /* 0x0001e2000c101124 */
[----:B------:R-:W-:Y:S05]  /*a040*/  BRA `(.L_x_854) ;  /* 0x0000071000007947 */ /* 0x000fea0003800000 */
.L_x_864:
[----:B------:R-:W-:-:S05]  /*a050*/  HADD2.F32 R0, -RZ, R22.H0_H0 ;  /* 0x20000016ff007230 */ /* 0x000fca0000004100 */
[----:B------:R-:W-:-:S05]  /*a060*/  F2FP.BF16.PACK_AB R0, RZ, R0 ;  /* 0x00000000ff00723e */ /* 0x000fca00000010ff */
[----:B------:R0:W-:Y:S01]  /*a070*/  STG.E.U16 [R8.64], R0 ;  /* 0x0000000008007986 */ /* 0x0001e2000c101524 */
[----:B------:R-:W-:Y:S05]  /*a080*/  BRA `(.L_x_854) ;  /* 0x000006d000007947 */ /* 0x000fea0003800000 */
.L_x_861:
        /* <DEDUP_REMOVED lines=12> */
.L_x_873:
        /* <DEDUP_REMOVED lines=17> */
.L_x_876:
[----:B------:R-:W-:-:S04]  /*a260*/  LOP3.LUT R3, R5, 0x80000000, RZ, 0xc0, !PT ;  /* 0x8000000005037812 */ /* 0x000fc800078ec0ff */
[----:B------:R-:W-:-:S04]  /*a270*/  SHF.R.U32.HI R3, RZ, 0x18, R3 ;  /* 0x00000018ff037819 */ /* 0x000fc80000011603 */
[----:B------:R-:W-:-:S04]  /*a280*/  LOP3.LUT R0, R0, R3, RZ, 0xfc, !PT ;  /* 0x0000000300007212 */ /* 0x000fc800078efcff */
[----:B------:R-:W-:Y:S02]  /*a290*/  PRMT R4, R0, 0x7610, R4 ;  /* 0x0000761000047816 */ /* 0x000fe40000000004 */
.L_x_875:
[----:B------:R-:W-:Y:S05]  /*a2a0*/  BSYNC B0 ;  /* 0x0000000000007941 */ /* 0x000fea0003800000 */
.L_x_874:
[----:B------:R0:W-:Y:S01]  /*a2b0*/  STG.E.U8 [R8.64], R4 ;  /* 0x0000000408007986 */ /* 0x0001e2000c101124 */
[----:B------:R-:W-:Y:S05]  /*a2c0*/  BRA `(.L_x_854) ;  /* 0x0000049000007947 */ /* 0x000fea0003800000 */
.L_x_872:
        /* <DEDUP_REMOVED lines=17> */
.L_x_879:
[----:B------:R-:W-:-:S04]  /*a3e0*/  LOP3.LUT R3, R5, 0x80000000, RZ, 0xc0, !PT ;  /* 0x8000000005037812 */ /* 0x000fc800078ec0ff */
[----:B------:R-:W-:-:S04]  /*a3f0*/  SHF.R.U32.HI R3, RZ, 0x18, R3 ;  /* 0x00000018ff037819 */ /* 0x000fc80000011603 */
[----:B------:R-:W-:-:S04]  /*a400*/  LOP3.LUT R0, R0, R3, RZ, 0xfc, !PT ;  /* 0x0000000300007212 */ /* 0x000fc800078efcff */
[----:B------:R-:W-:Y:S02]  /*a410*/  PRMT R4, R0, 0x7610, R4 ;  /* 0x0000761000047816 */ /* 0x000fe40000000004 */
.L_x_878:
[----:B------:R-:W-:Y:S05]  /*a420*/  BSYNC B0 ;  /* 0x0000000000007941 */ /* 0x000fea0003800000 */
.L_x_877:
[----:B------:R0:W-:Y:S01]  /*a430*/  STG.E.U8 [R8.64], R4 ;  /* 0x0000000408007986 */ /* 0x0001e2000c101124 */
[----:B------:R-:W-:Y:S05]  /*a440*/  BRA `(.L_x_854) ;  /* 0x0000031000007947 */ /* 0x000fea0003800000 */
.L_x_871:
[----:B------:R-:W-:-:S13]  /*a450*/  ISETP.NE.AND P0, PT, R0, 0x1c, PT ;  /* 0x0000001c0000780c */ /* 0x000fda0003f05270 */
[----:B------:R-:W-:Y:S05]  /*a460*/  @!P0 BRA `(.L_x_880) ;  /* 0x000002c000008947 */ /* 0x000fea0003800000 */
[----:B------:R-:W-:-:S13]  /*a470*/  ISETP.NE.AND P0, PT, R0, 0x1d, PT ;  /* 0x0000001d0000780c */ /* 0x000fda0003f05270 */
[----:B------:R-:W-:Y:S05]  /*a480*/  @!P0 BRA `(.L_x_881) ;  /* 0x0000026000008947 */ /* 0x000fea0003800000 */
[----:B------:R-:W-:-:S13]  /*a490*/  ISETP.NE.AND P0, PT, R0, 0x2c, PT ;  /* 0x0000002c0000780c */ /* 0x000fda0003f05270 */
[----:B------:R-:W-:Y:S05]  /*a4a0*/  @P0 BRA `(.L_x_853) ;  /* 0x0000010000000947 */ /* 0x000fea0003800000 */
[----:B------:R-:W-:Y:S01]  /*a4b0*/  HADD2.F32 R22, -RZ, R22.H0_H0 ;  /* 0x20000016ff167230 */ /* 0x000fe20000004100 */
[----:B------:R-:W-:-:S04]  /*a4c0*/  PLOP3.LUT P0, PT, PT, PT, PT, 0x80, 0x0 ;  /* 0x000000000000781c */ /* 0x000fc80003f0f070 */
        /* <DEDUP_REMOVED lines=14> */
.L_x_853:
        /* <DEDUP_REMOVED lines=20> */
.L_x_881:
[----:B------:R-:W-:-:S06]  /*a6f0*/  HADD2.F32 R4, -RZ, R22.H0_H0 ;  /* 0x20000016ff047230 */ /* 0x000fcc0000004100 */
[----:B------:R-:W0:Y:S02]  /*a700*/  F2I.U64.TRUNC R4, R4 ;  /* 0x0000000400047311 */ /* 0x000e24000020d800 */
[----:B0-----:R0:W-:Y:S01]  /*a710*/  STG.E.64 [R8.64], R4 ;  /* 0x0000000408007986 */ /* 0x0011e2000c101b24 */
[----:B------:R-:W-:Y:S05]  /*a720*/  BRA `(.L_x_854) ;  /* 0x0000003000007947 */ /* 0x000fea0003800000 */
.L_x_880:
[----:B------:R-:W-:-:S04]  /*a730*/  HADD2.F32 R22, -RZ, R22.H0_H0 ;  /* 0x20000016ff167230 */ /* 0x000fc80000004100 */
[----:B------:R-:W0:Y:S02]  /*a740*/  F2I.FTZ.U32.TRUNC.NTZ R3, R22 ;  /* 0x0000001600037305 */ /* 0x000e24000021f000 */
[----:B0-----:R0:W-:Y:S02]  /*a750*/  STG.E [R8.64], R3 ;  /* 0x0000000308007986 */ /* 0x0011e4000c101924 */
.L_x_854:
[----:B------:R-:W-:-:S04]  /*a760*/  IADD3 R23, R23, 0x80, RZ ;  /* 0x0000008017177810 */ /* 0x000fc80007ffe0ff */
[----:B------:R-:W-:-:S13]  /*a770*/  ISETP.GE.AND P0, PT, R23, R16, PT ;  /* 0x000000101700720c */ /* 0x000fda0003f06270 */
        /* <DEDUP_REMOVED lines=21> */
.L_x_885:
[----:B------:R-:W-:-:S06]  /*a8d0*/  HADD2.F32 R5, -RZ, R18.H0_H0 ;  /* 0x20000012ff057230 */ /* 0x000fcc0000004100 */
[----:B------:R-:W0:Y:S02]  /*a8e0*/  F2I.S64.TRUNC R4, R5 ;  /* 0x0000000500047311 */ /* 0x000e24000020d900 */
[----:B0-----:R0:W-:Y:S01]  /*a8f0*/  STG.E.U8 [R8.64], R4 ;  /* 0x0000000408007986 */ /* 0x0011e2000c101124 */
[----:B------:R-:W-:Y:S05]  /*a900*/  BRA `(.L_x_887) ;  /* 0x00000e4000007947 */ /* 0x000fea0003800000 */
.L_x_884:
        /* <DEDUP_REMOVED lines=10> */
.L_x_889:
[----:B------:R-:W-:-:S04]  /*a9b0*/  HADD2.F32 R18, -RZ, R18.H0_H0 ;  /* 0x20000012ff127230 */ /* 0x000fc80000004100 */
[----:B------:R-:W0:Y:S02]  /*a9c0*/  F2I.FTZ.TRUNC.NTZ R3, R18 ;  /* 0x0000001200037305 */ /* 0x000e24000021f100 */
[----:B0-----:R0:W-:Y:S01]  /*a9d0*/  STG.E [R8.64], R3 ;  /* 0x0000000308007986 */ /* 0x0011e2000c101924 */
[----:B------:R-:W-:Y:S05]  /*a9e0*/  BRA `(.L_x_887) ;  /* 0x00000d6000007947 */ /* 0x000fea0003800000 */
.L_x_888:
[----:B------:R-:W-:-:S04]  /*a9f0*/  HADD2.F32 R18, -RZ, R18.H0_H0 ;  /* 0x20000012ff127230 */ /* 0x000fc80000004100 */
[----:B------:R-:W0:Y:S02]  /*aa00*/  F2I.FTZ.TRUNC.NTZ R3, R18 ;  /* 0x0000001200037305 */ /* 0x000e24000021f100 */
[----:B0-----:R0:W-:Y:S01]  /*aa10*/  STG.E.U16 [R8.64], R3 ;  /* 0x0000000308007986 */ /* 0x0011e2000c101524 */
[----:B------:R-:W-:Y:S05]  /*aa20*/  BRA `(.L_x_887) ;  /* 0x00000d2000007947 */ /* 0x000fea0003800000 */
.L_x_883:
        /* <DEDUP_REMOVED lines=9> */
.L_x_891:
[----:B------:R0:W-:Y:S01]  /*aac0*/  STG.E.U16 [R8.64], R18 ;  /* 0x0000001208007986 */ /* 0x0001e2000c101524 */
[----:B------:R-:W-:Y:S05]  /*aad0*/  BRA `(.L_x_887) ;  /* 0x00000c7000007947 */ /* 0x000fea0003800000 */
.L_x_890:
        /* <DEDUP_REMOVED lines=10> */
.L_x_893:
[----:B------:R-:W-:-:S05]  /*ab80*/  HADD2.F32 R0, -RZ, R18.H0_H0 ;  /* 0x20000012ff007230 */ /* 0x000fca0000004100 */
[----:B------:R-:W-:-:S04]  /*ab90*/  F2FP.PACK_AB R0, RZ, R0 ;  /* 0x00000000ff00723e */ /* 0x000fc800000000ff */
[----:B------:R-:W-:-:S05]  /*aba0*/  PRMT R0, R0, 0x5410, RZ ;  /* 0x0000541000007816 */ /* 0x000fca00000000ff */
[----:B------:R0:W-:Y:S01]  /*abb0*/  STG.E [R8.64], R0 ;  /* 0x0000000008007986 */ /* 0x0001e2000c101924 */
[----:B------:R-:W-:Y:S05]  /*abc0*/  BRA `(.L_x_887) ;  /* 0x00000b8000007947 */ /* 0x000fea0003800000 */
.L_x_892:
[----:B------:R-:W-:-:S05]  /*abd0*/  HADD2.F32 R4, -RZ, R18.H0_H0 ;  /* 0x20000012ff047230 */ /* 0x000fca0000004100 */
[----:B------:R-:W-:-:S06]  /*abe0*/  FMUL.FTZ R4, R4, 1 ;  /* 0x3f80000004047820 */ /* 0x000fcc0000410000 */
[----:B------:R-:W0:Y:S02]  /*abf0*/  F2F.F64.F32 R4, R4 ;  /* 0x0000000400047310 */ /* 0x000e240000201800 */
[----:B0-----:R0:W-:Y:S01]  /*ac00*/  STG.E.64 [R8.64], R4 ;  /* 0x0000000408007986 */ /* 0x0011e2000c101b24 */
[----:B------:R-:W-:Y:S05]  /*ac10*/  BRA `(.L_x_887) ;  /* 0x00000b3000007947 */ /* 0x000fea0003800000 */
.L_x_882:
        /* <DEDUP_REMOVED lines=13> */
.L_x_896:
[----:B------:R-:W-:Y:S01]  /*acf0*/  HADD2.F32 R18, -RZ, R18.H0_H0 ;  /* 0x20000012ff127230 */ /* 0x000fe20000004100 */
[----:B------:R-:W-:-:S04]  /*ad00*/  CS2R R6, SRZ ;  /* 0x0000000000067805 */ /* 0x000fc8000001ff00 */
[----:B------:R-:W-:-:S06]  /*ad10*/  FMUL.FTZ R4, R18, 1 ;  /* 0x3f80000012047820 */ /* 0x000fcc0000410000 */
[----:B------:R-:W0:Y:S02]  /*ad20*/  F2F.F64.F32 R4, R4 ;  /* 0x0000000400047310 */ /* 0x000e240000201800 */
[----:B0-----:R0:W-:Y:S01]  /*ad30*/  STG.E.128 [R8.64], R4 ;  /* 0x0000000408007986 */ /* 0x0011e2000c101d24 */
[----:B------:R-:W-:Y:S05]  /*ad40*/  BRA `(.L_x_887) ;  /* 0x00000a0000007947 */ /* 0x000fea0003800000 */
.L_x_895:
        /* <DEDUP_REMOVED lines=21> */
.L_x_900:
[----:B------:R-:W-:Y:S05]  /*aea0*/  BSYNC B0 ;  /* 0x0000000000007941 */ /* 0x000fea0003800000 */
.L_x_899:
[----:B------:R-:W-:-:S05]  /*aeb0*/  LOP3.LUT R5, R0, R5, RZ, 0xfc, !PT ;  /* 0x0000000500057212 */ /* 0x000fca00078efcff */
[----:B------:R0:W-:Y:S01]  /*aec0*/  STG.E.U8 [R8.64], R5 ;  /* 0x0000000508007986 */ /* 0x0001e2000c101124 */
[----:B------:R-:W-:Y:S05]  /*aed0*/  BRA `(.L_x_887) ;  /* 0x0000087000007947 */ /* 0x000fea0003800000 */
.L_x_898:
        /* <DEDUP_REMOVED lines=13> */
.L_x_902:
[----:B------:R-:W-:Y:S01]  /*afb0*/  IMAD.MOV.U32 R0, RZ, RZ, 0x7f ;  /* 0x0000007fff007424 */ /* 0x000fe200078e00ff */
[----:B------:R-:W-:-:S04]  /*afc0*/  ISETP.GT.U32.AND P0, PT, R3, 0x7f800000, PT ;  /* 0x7f8000000300780c */ /* 0x000fc80003f04070 */
[----:B------:R-:W-:-:S04]  /*afd0*/  SEL R0, R0, 0x7c, P0 ;  /* 0x0000007c00007807 */ /* 0x000fc80000000000 */
.L_x_903:
[----:B------:R-:W-:Y:S05]  /*afe0*/  BSYNC B0 ;  /* 0x0000000000007941 */ /* 0x000fea0003800000 */
.L_x_901:
[----:B------:R-:W-:-:S04]  /*aff0*/  LOP3.LUT R3, R5, 0x80000000, RZ, 0xc0, !PT ;  /* 0x8000000005037812 */ /* 0x000fc800078ec0ff */
[----:B------:R-:W-:-:S04]  /*b000*/  SHF.R.U32.HI R3, RZ, 0x18, R3 ;  /* 0x00000018ff037819 */ /* 0x000fc80000011603 */
[----:B------:R-:W-:-:S05]  /*b010*/  LOP3.LUT R3, R0, R3, RZ, 0xfc, !PT ;  /* 0x0000000300037212 */ /* 0x000fca00078efcff */
[----:B------:R0:W-:Y:S01]  /*b020*/  STG.E.U8 [R8.64], R3 ;  /* 0x0000000308007986 */ /* 0x0001e2000c101124 */
[----:B------:R-:W-:Y:S05]  /*b030*/  BRA `(.L_x_887) ;  /* 0x0000071000007947 */ /* 0x000fea0003800000 */
.L_x_897:
[----:B------:R-:W-:-:S05]  /*b040*/  HADD2.F32 R0, -RZ, R18.H0_H0 ;  /* 0x20000012ff007230 */ /* 0x000fca0000004100 */
[----:B------:R-:W-:-:S05]  /*b050*/  F2FP.BF16.PACK_AB R0, RZ, R0 ;  /* 0x00000000ff00723e */ /* 0x000fca00000010ff */
[----:B------:R0:W-:Y:S01]  /*b060*/  STG.E.U16 [R8.64], R0 ;  /* 0x0000000008007986 */ /* 0x0001e2000c101524 */
[----:B------:R-:W-:Y:S05]  /*b070*/  BRA `(.L_x_887) ;  /* 0x000006d000007947 */ /* 0x000fea0003800000 */
.L_x_894:
        /* <DEDUP_REMOVED lines=12> */
.L_x_906:
        /* <DEDUP_REMOVED lines=17> */
.L_x_909:
[----:B------:R-:W-:-:S04]  /*b250*/  LOP3.LUT R3, R5, 0x80000000, RZ, 0xc0, !PT ;  /* 0x8000000005037812 */ /* 0x000fc800078ec0ff */
[----:B------:R-:W-:-:S04]  /*b260*/  SHF.R.U32.HI R3, RZ, 0x18, R3 ;  /* 0x00000018ff037819 */ /* 0x000fc80000011603 */
[----:B------:R-:W-:-:S04]  /*b270*/  LOP3.LUT R0, R0, R3, RZ, 0xfc, !PT ;  /* 0x0000000300007212 */ /* 0x000fc800078efcff */
[----:B------:R-:W-:Y:S02]  /*b280*/  PRMT R4, R0, 0x7610, R4 ;  /* 0x0000761000047816 */ /* 0x000fe40000000004 */
.L_x_908:
[----:B------:R-:W-:Y:S05]  /*b290*/  BSYNC B0 ;  /* 0x0000000000007941 */ /* 0x000fea0003800000 */
.L_x_907:
[----:B------:R0:W-:Y:S01]  /*b2a0*/  STG.E.U8 [R8.64], R4 ;  /* 0x0000000408007986 */ /* 0x0001e2000c101124 */
[----:B------:R-:W-:Y:S05]  /*b2b0*/  BRA `(.L_x_887) ;  /* 0x0000049000007947 */ /* 0x000fea0003800000 */
.L_x_905:
        /* <DEDUP_REMOVED lines=17> */
.L_x_912:
[----:B------:R-:W-:-:S04]  /*b3d0*/  LOP3.LUT R3, R5, 0x80000000, RZ, 0xc0, !PT ;  /* 0x8000000005037812 */ /* 0x000fc800078ec0ff */
[----:B------:R-:W-:-:S04]  /*b3e0*/  SHF.R.U32.HI R3, RZ, 0x18, R3 ;  /* 0x00000018ff037819 */ /* 0x000fc80000011603 */
[----:B------:R-:W-:-:S04]  /*b3f0*/  LOP3.LUT R0, R0, R3, RZ, 0xfc, !PT ;  /* 0x0000000300007212 */ /* 0x000fc800078efcff */
[----:B------:R-:W-:Y:S02]  /*b400*/  PRMT R4, R0, 0x7610, R4 ;  /* 0x0000761000047816 */ /* 0x000fe40000000004 */
.L_x_911:
[----:B------:R-:W-:Y:S05]  /*b410*/  BSYNC B0 ;  /* 0x0000000000007941 */ /* 0x000fea0003800000 */
.L_x_910:
[----:B------:R0:W-:Y:S01]  /*b420*/  STG.E.U8 [R8.64], R4 ;  /* 0x0000000408007986 */ /* 0x0001e2000c101124 */
[----:B------:R-:W-:Y:S05]  /*b430*/  BRA `(.L_x_887) ;  /* 0x0000031000007947 */ /* 0x000fea0003800000 */
.L_x_904:
        /* <DEDUP_REMOVED lines=22> */
.L_x_886:
        /* <DEDUP_REMOVED lines=20> */
.L_x_914:
[----:B------:R-:W-:-:S06]  /*b6e0*/  HADD2.F32 R4, -RZ, R18.H0_H0 ;  /* 0x20000012ff047230 */ /* 0x000fcc0000004100 */
[----:B------:R-:W0:Y:S02]  /*b6f0*/  F2I.U64.TRUNC R4, R4 ;  /* 0x0000000400047311 */ /* 0x000e24000020d800 */
[----:B0-----:R0:W-:Y:S01]  /*b700*/  STG.E.64 [R8.64], R4 ;  /* 0x0000000408007986 */ /* 0x0011e2000c101b24 */
[----:B------:R-:W-:Y:S05]  /*b710*/  BRA `(.L_x_887) ;  /* 0x0000003000007947 */ /* 0x000fea0003800000 */
.L_x_913:
[----:B------:R-:W-:-:S04]  /*b720*/  HADD2.F32 R18, -RZ, R18.H0_H0 ;  /* 0x20000012ff127230 */ /* 0x000fc80000004100 */
[----:B------:R-:W0:Y:S02]  /*b730*/  F2I.FTZ.U32.TRUNC.NTZ R3, R18 ;  /* 0x0000001200037305 */ /* 0x000e24000021f000 */
[----:B0-----:R0:W-:Y:S02]  /*b740*/  STG.E [R8.64], R3 ;  /* 0x0000000308007986 */ /* 0x0011e4000c101924 */
.L_x_887:
[----:B------:R-:W-:Y:S02]  /*b750*/  IADD3 R23, R23, 0x80, RZ ;  /* 0x0000008017177810 */ /* 0x000fe40007ffe0ff */
.L_x_848:
[----:B------:R-:W-:Y:S05]  /*b760*/  BSYNC B6 ;  /* 0x0000000000067941 */ /* 0x000fea0003800000 */
.L_x_847:
[----:B------:R-:W-:-:S13]  /*b770*/  ISETP.GE.AND P0, PT, R23, R16, PT ;  /* 0x000000101700720c */ /* 0x000fda0003f06270 */
[----:B------:R-:W-:Y:S05]  /*b780*/  @P0 EXIT ;  /* 0x000000000000094d */ /* 0x000fea0003800000 */
[----:B0-----:R-:W-:Y:S01]  /*b790*/  PRMT R0, R19, 0x9910, RZ ;  /* 0x0000991013007816 */ /* 0x001fe200000000ff */
        /* <DEDUP_REMOVED lines=18> */
.L_x_918:
[----:B------:R-:W-:-:S06]  /*b8c0*/  HADD2.F32 R5, -RZ, R17.H0_H0 ;  /* 0x20000011ff057230 */ /* 0x000fcc0000004100 */
[----:B------:R-:W0:Y:S02]  /*b8d0*/  F2I.S64.TRUNC R4, R5 ;  /* 0x0000000500047311 */ /* 0x000e24000020d900 */
[----:B0-----:R-:W-:Y:S01]  /*b8e0*/  STG.E.U8 [R2.64], R4 ;  /* 0x0000000402007986 */ /* 0x001fe2000c101124 */
[----:B------:R-:W-:Y:S05]  /*b8f0*/  EXIT ;  /* 0x000000000000794d */ /* 0x000fea0003800000 */
.L_x_917:
        /* <DEDUP_REMOVED lines=10> */
.L_x_921:
[----:B------:R-:W-:-:S06]  /*b9a0*/  HADD2.F32 R17, -RZ, R17.H0_H0 ;  /* 0x20000011ff117230 */ /* 0x000fcc0000004100 */
[----:B------:R-:W0:Y:S02]  /*b9b0*/  F2I.FTZ.TRUNC.NTZ R17, R17 ;  /* 0x0000001100117305 */ /* 0x000e24000021f100 */
[----:B0-----:R-:W-:Y:S01]  /*b9c0*/  STG.E [R2.64], R17 ;  /* 0x0000001102007986 */ /* 0x001fe2000c101924 */
[----:B------:R-:W-:Y:S05]  /*b9d0*/  EXIT ;  /* 0x000000000000794d */ /* 0x000fea0003800000 */
.L_x_920:
[----:B------:R-:W-:-:S06]  /*b9e0*/  HADD2.F32 R17, -RZ, R17.H0_H0 ;  /* 0x20000011ff117230 */ /* 0x000fcc0000004100 */
[----:B------:R-:W0:Y:S02]  /*b9f0*/  F2I.FTZ.TRUNC.NTZ R17, R17 ;  /* 0x0000001100117305 */ /* 0x000e24000021f100 */
[----:B0-----:R-:W-:Y:S01]  /*ba00*/  STG.E.U16 [R2.64], R17 ;  /* 0x0000001102007986 */ /* 0x001fe2000c101524 */
[----:B------:R-:W-:Y:S05]  /*ba10*/  EXIT ;  /* 0x000000000000794d */ /* 0x000fea0003800000 */
.L_x_916:
        /* <DEDUP_REMOVED lines=9> */
.L_x_923:
[----:B------:R-:W-:Y:S01]  /*bab0*/  STG.E.U16 [R2.64], R17 ;  /* 0x0000001102007986 */ /* 0x000fe2000c101524 */
[----:B------:R-:W-:Y:S05]  /*bac0*/  EXIT ;  /* 0x000000000000794d */ /* 0x000fea0003800000 */
.L_x_922:
        /* <DEDUP_REMOVED lines=10> */
.L_x_925:
[----:B------:R-:W-:-:S05]  /*bb70*/  HADD2.F32 R0, -RZ, R17.H0_H0 ;  /* 0x20000011ff007230 */ /* 0x000fca0000004100 */
[----:B------:R-:W-:-:S04]  /*bb80*/  F2FP.PACK_AB R0, RZ, R0 ;  /* 0x00000000ff00723e */ /* 0x000fc800000000ff */
[----:B------:R-:W-:-:S05]  /*bb90*/  PRMT R0, R0, 0x5410, RZ ;  /* 0x0000541000007816 */ /* 0x000fca00000000ff */
[----:B------:R-:W-:Y:S01]  /*bba0*/  STG.E [R2.64], R0 ;  /* 0x0000000002007986 */ /* 0x000fe2000c101924 */
[----:B------:R-:W-:Y:S05]  /*bbb0*/  EXIT ;  /* 0x000000000000794d */ /* 0x000fea0003800000 */
.L_x_924:
[----:B------:R-:W-:-:S05]  /*bbc0*/  HADD2.F32 R4, -RZ, R17.H0_H0 ;  /* 0x20000011ff047230 */ /* 0x000fca0000004100 */
[----:B------:R-:W-:-:S06]  /*bbd0*/  FMUL.FTZ R4, R4, 1 ;  /* 0x3f80000004047820 */ /* 0x000fcc0000410000 */
[----:B------:R-:W0:Y:S02]  /*bbe0*/  F2F.F64.F32 R4, R4 ;  /* 0x0000000400047310 */ /* 0x000e240000201800 */
[----:B0-----:R-:W-:Y:S01]  /*bbf0*/  STG.E.64 [R2.64], R4 ;  /* 0x0000000402007986 */ /* 0x001fe2000c101b24 */
[----:B------:R-:W-:Y:S05]  /*bc00*/  EXIT ;  /* 0x000000000000794d */ /* 0x000fea0003800000 */
.L_x_915:
        /* <DEDUP_REMOVED lines=13> */
.L_x_928:
[----:B------:R-:W-:Y:S01]  /*bce0*/  HADD2.F32 R17, -RZ, R17.H0_H0 ;  /* 0x20000011ff117230 */ /* 0x000fe20000004100 */
[----:B------:R-:W-:-:S04]  /*bcf0*/  CS2R R6, SRZ ;  /* 0x0000000000067805 */ /* 0x000fc8000001ff00 */
[----:B------:R-:W-:-:S06]  /*bd00*/  FMUL.FTZ R4, R17, 1 ;  /* 0x3f80000011047820 */ /* 0x000fcc0000410000 */
[----:B------:R-:W0:Y:S02]  /*bd10*/  F2F.F64.F32 R4, R4 ;  /* 0x0000000400047310 */ /* 0x000e240000201800 */
[----:B0-----:R-:W-:Y:S01]  /*bd20*/  STG.E.128 [R2.64], R4 ;  /* 0x0000000402007986 */ /* 0x001fe2000c101d24 */
[----:B------:R-:W-:Y:S05]  /*bd30*/  EXIT ;  /* 0x000000000000794d */ /* 0x000fea0003800000 */
.L_x_927:
        /* <DEDUP_REMOVED lines=21> */
.L_x_932:
[----:B------:R-:W-:Y:S05]  /*be90*/  BSYNC B0 ;  /* 0x0000000000007941 */ /* 0x000fea0003800000 */
.L_x_931:
[----:B------:R-:W-:-:S05]  /*bea0*/  LOP3.LUT R5, R0, R5, RZ, 0xfc, !PT ;  /* 0x0000000500057212 */ /* 0x000fca00078efcff */
[----:B------:R-:W-:Y:S01]  /*beb0*/  STG.E.U8 [R2.64], R5 ;  /* 0x0000000502007986 */ /* 0x000fe2000c101124 */
[----:B------:R-:W-:Y:S05]  /*bec0*/  EXIT ;  /* 0x000000000000794d */ /* 0x000fea0003800000 */
.L_x_930:
        /* <DEDUP_REMOVED lines=13> */
.L_x_934:
[----:B------:R-:W-:Y:S01]  /*bfa0*/  IMAD.MOV.U32 R0, RZ, RZ, 0x7f ;  /* 0x0000007fff007424 */ /* 0x000fe200078e00ff */
[----:B------:R-:W-:-:S04]  /*bfb0*/  ISETP.GT.U32.AND P0, PT, R4, 0x7f800000, PT ;  /* 0x7f8000000400780c */ /* 0x000fc80003f04070 */
[----:B------:R-:W-:-:S04]  /*bfc0*/  SEL R0, R0, 0x7c, P0 ;  /* 0x0000007c00007807 */ /* 0x000fc80000000000 */
.L_x_935:
[----:B------:R-:W-:Y:S05]  /*bfd0*/  BSYNC B0 ;  /* 0x0000000000007941 */ /* 0x000fea0003800000 */
.L_x_933:
[----:B------:R-:W-:-:S04]  /*bfe0*/  LOP3.LUT R4, R17, 0x80000000, RZ, 0xc0, !PT ;  /* 0x8000000011047812 */ /* 0x000fc800078ec0ff */
[----:B------:R-:W-:-:S04]  /*bff0*/  SHF.R.U32.HI R5, RZ, 0x18, R4 ;  /* 0x00000018ff057819 */ /* 0x000fc80000011604 */
[----:B------:R-:W-:-:S05]  /*c000*/  LOP3.LUT R5, R0, R5, RZ, 0xfc, !PT ;  /* 0x0000000500057212 */ /* 0x000fca00078efcff */
[----:B------:R-:W-:Y:S01]  /*c010*/  STG.E.U8 [R2.64], R5 ;  /* 0x0000000502007986 */ /* 0x000fe2000c101124 */
[----:B------:R-:W-:Y:S05]  /*c020*/  EXIT ;  /* 0x000000000000794d */ /* 0x000fea0003800000 */
.L_x_929:
[----:B------:R-:W-:-:S05]  /*c030*/  HADD2.F32 R0, -RZ, R17.H0_H0 ;  /* 0x20000011ff007230 */ /* 0x000fca0000004100 */
[----:B------:R-:W-:-:S05]  /*c040*/  F2FP.BF16.PACK_AB R0, RZ, R0 ;  /* 0x00000000ff00723e */ /* 0x000fca00000010ff */
[----:B------:R-:W-:Y:S01]  /*c050*/  STG.E.U16 [R2.64], R0 ;  /* 0x0000000002007986 */ /* 0x000fe2000c101524 */
[----:B------:R-:W-:Y:S05]  /*c060*/  EXIT ;  /* 0x000000000000794d */ /* 0x000fea0003800000 */
.L_x_926:
        /* <DEDUP_REMOVED lines=12> */
.L_x_938:
        /* <DEDUP_REMOVED lines=13> */
[----:B------:R-:W-:-:S05]  /*c200*/  FADD.FTZ R0, R5, 8192 ;  /* 0x4600000005007421 */ /* 0x000fca0000010000 */
[----:B------:R-:W-:Y:S02]  /*c210*/  LOP3.LUT P0, R4, R0, 0xff, RZ, 0xc0, !PT ;  /* 0x000000ff00047812 */ /* 0x000fe4000780c0ff */
[----:B------:R-:W-:-:S11]  /*c220*/  PRMT R0, RZ, 0x7610, R0 ;  /* 0x00007610ff007816 */ /* 0x000fd60000000000 */
[----:B------:R-:W-:Y:S05]  /*c230*/  @!P0 BRA `(.L_x_940) ;  /* 0x0000004000008947 */ /* 0x000fea0003800000 */
.L_x_941:
[----:B------:R-:W-:-:S04]  /*c240*/  LOP3.LUT R0, R17, 0x80000000, RZ, 0xc0, !PT ;  /* 0x8000000011007812 */ /* 0x000fc800078ec0ff */
[----:B------:R-:W-:-:S04]  /*c250*/  SHF.R.U32.HI R5, RZ, 0x18, R0 ;  /* 0x00000018ff057819 */ /* 0x000fc80000011600 */
[----:B------:R-:W-:-:S04]  /*c260*/  LOP3.LUT R4, R4, R5, RZ, 0xfc, !PT ;  /* 0x0000000504047212 */ /* 0x000fc800078efcff */
[----:B------:R-:W-:Y:S02]  /*c270*/  PRMT R0, R4, 0x7610, R0 ;  /* 0x0000761004007816 */ /* 0x000fe40000000000 */
.L_x_940:
[----:B------:R-:W-:Y:S05]  /*c280*/  BSYNC B0 ;  /* 0x0000000000007941 */ /* 0x000fea0003800000 */
.L_x_939:
[----:B------:R-:W-:Y:S01]  /*c290*/  STG.E.U8 [R2.64], R0 ;  /* 0x0000000002007986 */ /* 0x000fe2000c101124 */
[----:B------:R-:W-:Y:S05]  /*c2a0*/  EXIT ;  /* 0x000000000000794d */ /* 0x000fea0003800000 */
.L_x_937:
        /* <DEDUP_REMOVED lines=17> */
.L_x_944:
[----:B------:R-:W-:-:S04]  /*c3c0*/  LOP3.LUT R0, R17, 0x80000000, RZ, 0xc0, !PT ;  /* 0x8000000011007812 */ /* 0x000fc800078ec0ff */
[----:B------:R-:W-:-:S04]  /*c3d0*/  SHF.R.U32.HI R5, RZ, 0x18, R0 ;  /* 0x00000018ff057819 */ /* 0x000fc80000011600 */
[----:B------:R-:W-:-:S04]  /*c3e0*/  LOP3.LUT R4, R4, R5, RZ, 0xfc, !PT ;  /* 0x0000000504047212 */ /* 0x000fc800078efcff */
[----:B------:R-:W-:Y:S02]  /*c3f0*/  PRMT R0, R4, 0x7610, R0 ;  /* 0x0000761004007816 */ /* 0x000fe40000000000 */
.L_x_943:
[----:B------:R-:W-:Y:S05]  /*c400*/  BSYNC B0 ;  /* 0x0000000000007941 */ /* 0x000fea0003800000 */
.L_x_942:
[----:B------:R-:W-:Y:S01]  /*c410*/  STG.E.U8 [R2.64], R0 ;  /* 0x0000000002007986 */ /* 0x000fe2000c101124 */
[----:B------:R-:W-:Y:S05]  /*c420*/  EXIT ;  /* 0x000000000000794d */ /* 0x000fea0003800000 */
.L_x_936:
        /* <DEDUP_REMOVED lines=22> */
.L_x_919:
        /* <DEDUP_REMOVED lines=20> */
.L_x_946:
[----:B------:R-:W-:-:S06]  /*c6d0*/  HADD2.F32 R4, -RZ, R17.H0_H0 ;  /* 0x20000011ff047230 */ /* 0x000fcc0000004100 */
[----:B------:R-:W0:Y:S02]  /*c6e0*/  F2I.U64.TRUNC R4, R4 ;  /* 0x0000000400047311 */ /* 0x000e24000020d800 */
[----:B0-----:R-:W-:Y:S01]  /*c6f0*/  STG.E.64 [R2.64], R4 ;  /* 0x0000000402007986 */ /* 0x001fe2000c101b24 */
[----:B------:R-:W-:Y:S05]  /*c700*/  EXIT ;  /* 0x000000000000794d */ /* 0x000fea0003800000 */
.L_x_945:
[----:B------:R-:W-:-:S06]  /*c710*/  HADD2.F32 R17, -RZ, R17.H0_H0 ;  /* 0x20000011ff117230 */ /* 0x000fcc0000004100 */
[----:B------:R-:W0:Y:S02]  /*c720*/  F2I.FTZ.U32.TRUNC.NTZ R17, R17 ;  /* 0x0000001100117305 */ /* 0x000e24000021f000 */
[----:B0-----:R-:W-:Y:S01]  /*c730*/  STG.E [R2.64], R17 ;  /* 0x0000001102007986 */ /* 0x001fe2000c101924 */
[----:B------:R-:W-:Y:S05]  /*c740*/  EXIT ;  /* 0x000000000000794d */ /* 0x000fea0003800000 */
.L_x_947:
        /* <DEDUP_REMOVED lines=11> */
.L_x_3374:


//--------------------- .text._ZN2at6native18elementwise_kernelILi128ELi4EZNS0_22gpu_kernel_impl_nocastIZZZNS0_12prelu_kernelERNS_14TensorIteratorEENKUlvE_clEvENKUlvE2_clEvEUlN3c104HalfES8_E_EEvRNS_18TensorIteratorBaseERKT_EUliE_EEviT1_ --------------------------
	.section	.text._ZN2at6native18elementwise_kernelILi128ELi4EZNS0_22gpu_kernel_impl_nocastIZZZNS0_12prelu_kernelERNS_14TensorIteratorEENKUlvE_clEvENKUlvE2_clEvEUlN3c104HalfES8_E_EEvRNS_18TensorIteratorBaseERKT_EUliE_EEviT1_,"ax",@progbits
	.sectioninfo	@"SHI_REGISTERS=12"
	.align	128
        .global         _ZN2at6native18elementwise_kernelILi128ELi4EZNS0_22gpu_kernel_impl_nocastIZZZNS0_12prelu_kernelERNS_14TensorIteratorEENKUlvE_clEvENKUlvE2_clEvEUlN3c104HalfES8_E_EEvRNS_18TensorIteratorBaseERKT_EUliE_EEviT1_
        .type           _ZN2at6native18elementwise_kernelILi128ELi4EZNS0_22gpu_kernel_impl_nocastIZZZNS0_12prelu_kernelERNS_14TensorIteratorEENKUlvE_clEvENKUlvE2_clEvEUlN3c104HalfES8_E_EEvRNS_18TensorIteratorBaseERKT_EUliE_EEviT1_,@function
        .size           _ZN2at6native18elementwise_kernelILi128ELi4EZNS0_22gpu_kernel_impl_nocastIZZZNS0_12prelu_kernelERNS_14TensorIteratorEENKUlvE_clEvENKUlvE2_clEvEUlN3c104HalfES8_E_EEvRNS_18TensorIteratorBaseERKT_EUliE_EEviT1_,(.L_x_3375 - _ZN2at6native18elementwise_kernelILi128ELi4EZNS0_22gpu_kernel_impl_nocastIZZZNS0_12prelu_kernelERNS_14TensorIteratorEENKUlvE_clEvENKUlvE2_clEvEUlN3c104HalfES8_E_EEvRNS_18TensorIteratorBaseERKT_EUliE_EEviT1_)
        .other          _ZN2at6native18elementwise_kernelILi128ELi4EZNS0_22gpu_kernel_impl_nocastIZZZNS0_12prelu_kernelERNS_14TensorIteratorEENKUlvE_clEvENKUlvE2_clEvEUlN3c104HalfES8_E_EEvRNS_18TensorIteratorBaseERKT_EUliE_EEviT1_,@"STO_CUDA_ENTRY STV_DEFAULT"
_ZN2at6native18elementwise_kernelILi128ELi4EZNS0_22gpu_kernel_impl_nocastIZZZNS0_12prelu_kernelERNS_14TensorIteratorEENKUlvE_clEvENKUlvE2_clEvEUlN3c104HalfES8_E_EEvRNS_18TensorIteratorBaseERKT_EUliE_EEviT1_:
.text._ZN2at6native18elementwise_kernelILi128ELi4EZNS0_22gpu_kernel_impl_nocastIZZZNS0_12prelu_kernelERNS_14TensorIteratorEENKUlvE_clEvENKUlvE2_clEvEUlN3c104HalfES8_E_EEvRNS_18TensorIteratorBaseERKT_EUliE_EEviT1_:
[----:B------:R-:W-:Y:S02]  /*0000*/  MOV R1, c[0x0][0x28] ;  /* 0x00000a0000017a02 */ /* 0x000fe40000000f00 */
[----:B------:R-:W0:Y:S01]  /*0010*/  S2R R0, SR_CTAID.X ;  /* 0x0000000000007919 */ /* 0x000e220000002500 */
[----:B------:R-:W-:Y:S01]  /*0020*/  ULDC.64 UR4, c[0x0][0x118] ;  /* 0x0000460000047ab9 */ /* 0x000fe20000000a00 */
[----:B------:R-:W-:Y:S02]  /*0030*/  BSSY B0, `(.L_x_948) ;  /* 0x0000113000007945 */ /* 0x000fe40003800000 */
[----:B------:R-:W0:Y:S02]  /*0040*/  S2R R3, SR_TID.X ;  /* 0x0000000000037919 */ /* 0x000e240000002100 */
[----:B0-----:R-:W-:-:S04]  /*0050*/  LEA R0, R0, R3, 0x9 ;  /* 0x0000000300007211 */ /* 0x001fc800078e48ff */
[----:B------:R-:W-:-:S13]  /*0060*/  ISETP.GE.AND P0, PT, R0, c[0x0][0x160], PT ;  /* 0x0000580000007a0c */ /* 0x000fda0003f06270 */
[----:B------:R-:W-:Y:S05]  /*0070*/  @P0 BRA `(.L_x_949) ;  /* 0x000010e000000947 */ /* 0x000fea0003800000 */
[----:B------:R-:W-:Y:S01]  /*0080*/  ISETP.NE.AND P0, PT, RZ, c[0x0][0x168], PT ;  /* 0x00005a00ff007a0c */ /* 0x000fe20003f05270 */
[----:B------:R-:W-:Y:S01]  /*0090*/  HFMA2.MMA R4, -RZ, RZ, 0, 0 ;  /* 0x00000000ff047435 */ /* 0x000fe200000001ff */
[----:B------:R-:W-:-:S11]  /*00a0*/  CS2R R2, SRZ ;  /* 0x0000000000027805 */ /* 0x000fd6000001ff00 */
[----:B------:R-:W-:Y:S05]  /*00b0*/  @!P0 BRA `(.L_x_950) ;  /* 0x00000f9000008947 */ /* 0x000fea0003800000 */
[----:B------:R-:W-:Y:S02]  /*00c0*/  MOV R2, RZ ;  /* 0x000000ff00027202 */ /* 0x000fe40000000f00 */
[----:B------:R-:W-:Y:S02]  /*00d0*/  MOV R3, R0 ;  /* 0x0000000000037202 */ /* 0x000fe40000000f00 */
        /* <DEDUP_REMOVED lines=246> */
[----:B------:R-:W-:-:S03]  /*1040*/  @P0 IMAD R3, R9, c[0x0][0x3c0], R3 ;  /* 0x0000f00009030a24 */ /* 0x000fc600078e0203 */
.L_x_950:
[----:B------:R-:W-:-:S04]  /*1050*/  IADD3 R4, P0, R4, c[0x0][0x3d0], RZ ;  /* 0x0000f40004047a10 */ /* 0x000fc80007f1e0ff */
[----:B------:R-:W-:-:S06]  /*1060*/  IADD3.X R5, RZ, c[0x0][0x3d4], RZ, P0, !PT ;  /* 0x0000f500ff057a10 */ /* 0x000fcc00007fe4ff */
[----:B------:R-:W2:Y:S01]  /*1070*/  LDG.E.U16 R5, [R4.64] ;  /* 0x0000000404057981 */ /* 0x000ea2000c1e1500 */
[----:B------:R-:W-:-:S04]  /*1080*/  IADD3 R6, P0, R3, c[0x0][0x3d8], RZ ;  /* 0x0000f60003067a10 */ /* 0x000fc80007f1e0ff */
[----:B------:R-:W-:-:S05]  /*1090*/  IADD3.X R7, RZ, c[0x0][0x3dc], RZ, P0, !PT ;  /* 0x0000f700ff077a10 */ /* 0x000fca00007fe4ff */
[----:B------:R-:W3:Y:S01]  /*10a0*/  LDG.E.U16 R6, [R6.64] ;  /* 0x0000000406067981 */ /* 0x000ee2000c1e1500 */
[----:B------:R-:W-:Y:S02]  /*10b0*/  IADD3 R2, P1, R2, c[0x0][0x3c8], RZ ;  /* 0x0000f20002027a10 */ /* 0x000fe40007f3e0ff */
[----:B------:R-:W-:Y:S01]  /*10c0*/  IADD3 R0, R0, 0x80, RZ ;  /* 0x0000008000007810 */ /* 0x000fe20007ffe0ff */
[----:B--2---:R-:W-:-:S05]  /*10d0*/  HADD2.F32 R3, -RZ, R5.H0_H0 ;  /* 0x20000005ff037230 */ /* 0x004fca0000004100 */
[----:B------:R-:W-:-:S13]  /*10e0*/  FSETP.GT.FTZ.AND P0, PT, R3, RZ, PT ;  /* 0x000000ff0300720b */ /* 0x000fda0003f14000 */
[----:B------:R-:W-:Y:S02]  /*10f0*/  @!P0 HADD2.F32 R8, -RZ, R5.H0_H0 ;  /* 0x20000005ff088230 */ /* 0x000fe40000004100 */
[----:B---3--:R-:W-:-:S05]  /*1100*/  @!P0 HADD2.F32 R3, -RZ, R6.H0_H0 ;  /* 0x20000006ff038230 */ /* 0x008fca0000004100 */
[----:B------:R-:W-:-:S05]  /*1110*/  @!P0 FMUL.FTZ R3, R3, R8 ;  /* 0x0000000803038220 */ /* 0x000fca0000410000 */
[----:B------:R-:W-:Y:S02]  /*1120*/  @!P0 F2FP.PACK_AB R7, RZ, R3 ;  /* 0x00000003ff07823e */ /* 0x000fe400000000ff */
[----:B------:R-:W-:Y:S02]  /*1130*/  IADD3.X R3, RZ, c[0x0][0x3cc], RZ, P1, !PT ;  /* 0x0000f300ff037a10 */ /* 0x000fe40000ffe4ff */
[----:B------:R-:W-:-:S05]  /*1140*/  @!P0 PRMT R5, R7, 0x7610, R5 ;  /* 0x0000761007058816 */ /* 0x000fca0000000005 */
[----:B------:R0:W-:Y:S02]  /*1150*/  STG.E.U16 [R2.64], R5 ;  /* 0x0000000502007986 */ /* 0x0001e4000c101504 */
.L_x_949:
[----:B------:R-:W-:Y:S05]  /*1160*/  BSYNC B0 ;  /* 0x0000000000007941 */ /* 0x000fea0003800000 */
.L_x_948:
[----:B------:R-:W-:Y:S01]  /*1170*/  ISETP.GE.AND P0, PT, R0, c[0x0][0x160], PT ;  /* 0x0000580000007a0c */ /* 0x000fe20003f06270 */
[----:B------:R-:W-:-:S12]  /*1180*/  BSSY B0, `(.L_x_951) ;  /* 0x0000220000007945 */ /* 0x000fd80003800000 */
[----:B------:R-:W-:Y:S05]  /*1190*/  @P0 BRA `(.L_x_952) ;  /* 0x000021e000000947 */ /* 0x000fea0003800000 */
[----:B------:R-:W-:Y:S01]  /*11a0*/  ISETP.NE.AND P0, PT, RZ, c[0x0][0x168], PT ;  /* 0x00005a00ff007a0c */ /* 0x000fe20003f05270 */
[----:B------:R-:W-:Y:S01]  /*11b0*/  HFMA2.MMA R4, -RZ, RZ, 0, 0 ;  /* 0x00000000ff047435 */ /* 0x000fe200000001ff */
[----:B0-----:R-:W-:-:S11]  /*11c0*/  CS2R R2, SRZ ;  /* 0x0000000000027805 */ /* 0x001fd6000001ff00 */
        /* <DEDUP_REMOVED lines=250> */
.L_x_953:
        /* <DEDUP_REMOVED lines=15> */
[----:B------:R-:W-:Y:S02]  /*2260*/  @!P0 PRMT R5, R7, 0x7610, R5 ;  /* 0x0000761007058816 */ /* 0x000fe40000000005 */
[----:B------:R-:W-:-:S03]  /*2270*/  ISETP.GE.AND P0, PT, R0, c[0x0][0x160], PT ;  /* 0x0000580000007a0c */ /* 0x000fc60003f06270 */
[----:B------:R0:W-:Y:S10]  /*2280*/  STG.E.U16 [R2.64], R5 ;  /* 0x0000000502007986 */ /* 0x0001f4000c101504 */
        /* <DEDUP_REMOVED lines=254> */
.L_x_954:
        /* <DEDUP_REMOVED lines=17> */
.L_x_952:
[----:B------:R-:W-:Y:S05]  /*3380*/  BSYNC B0 ;  /* 0x0000000000007941 */ /* 0x000fea0003800000 */
.L_x_951:
[----:B------:R-:W-:-:S13]  /*3390*/  ISETP.GE.AND P0, PT, R0, c[0x0][0x160], PT ;  /* 0x0000580000007a0c */ /* 0x000fda0003f06270 */
[----:B------:R-:W-:Y:S05]  /*33a0*/  @P0 EXIT ;  /* 0x000000000000094d */ /* 0x000fea0003800000 */
        /* <DEDUP_REMOVED lines=252> */
[----:B------:R-:W-:-:S03]  /*4370*/  @P0 IMAD R3, R9, c[0x0][0x3c0], R3 ;  /* 0x0000f00009030a24 */ /* 0x000fc600078e0203 */
.L_x_955:
[----:B------:R-:W-:-:S04]  /*4380*/  IADD3 R4, P0, R4, c[0x0][0x3d0], RZ ;  /* 0x0000f40004047a10 */ /* 0x000fc80007f1e0ff */
[----:B------:R-:W-:-:S06]  /*4390*/  IADD3.X R5, RZ, c[0x0][0x3d4], RZ, P0, !PT ;  /* 0x0000f500ff057a10 */ /* 0x000fcc00007fe4ff */
[----:B------:R-:W2:Y:S01]  /*43a0*/  LDG.E.U16 R5, [R4.64] ;  /* 0x0000000404057981 */ /* 0x000ea2000c1e1500 */
[----:B------:R-:W-:-:S04]  /*43b0*/  IADD3 R6, P0, R3, c[0x0][0x3d8], RZ ;  /* 0x0000f60003067a10 */ /* 0x000fc80007f1e0ff */
[----:B------:R-:W-:-:S05]  /*43c0*/  IADD3.X R7, RZ, c[0x0][0x3dc], RZ, P0, !PT ;  /* 0x0000f700ff077a10 */ /* 0x000fca00007fe4ff */
[----:B------:R-:W3:Y:S01]  /*43d0*/  LDG.E.U16 R6, [R6.64] ;  /* 0x0000000406067981 */ /* 0x000ee2000c1e1500 */
[----:B------:R-:W-:Y:S01]  /*43e0*/  IADD3 R2, P1, R2, c[0x0][0x3c8], RZ ;  /* 0x0000f20002027a10 */ /* 0x000fe20007f3e0ff */
[----:B--2---:R-:W-:-:S05]  /*43f0*/  HADD2.F32 R0, -RZ, R5.H0_H0 ;  /* 0x20000005ff007230 */ /* 0x004fca0000004100 */
[----:B------:R-:W-:-:S13]  /*4400*/  FSETP.GT.FTZ.AND P0, PT, R0, RZ, PT ;  /* 0x000000ff0000720b */ /* 0x000fda0003f14000 */
[----:B------:R-:W-:Y:S02]  /*4410*/  @!P0 HADD2.F32 R3, -RZ, R5.H0_H0 ;  /* 0x20000005ff038230 */ /* 0x000fe40000004100 */
[----:B---3--:R-:W-:-:S05]  /*4420*/  @!P0 HADD2.F32 R0, -RZ, R6.H0_H0 ;  /* 0x20000006ff008230 */ /* 0x008fca0000004100 */
[----:B------:R-:W-:Y:S01]  /*4430*/  @!P0 FMUL.FTZ R0, R0, R3 ;  /* 0x0000000300008220 */ /* 0x000fe20000410000 */
[----:B------:R-:W-:-:S04]  /*4440*/  IADD3.X R3, RZ, c[0x0][0x3cc], RZ, P1, !PT ;  /* 0x0000f300ff037a10 */ /* 0x000fc80000ffe4ff */
[----:B------:R-:W-:-:S04]  /*4450*/  @!P0 F2FP.PACK_AB R0, RZ, R0 ;  /* 0x00000000ff00823e */ /* 0x000fc800000000ff */
[----:B------:R-:W-:-:S05]  /*4460*/  @!P0 PRMT R5, R0, 0x7610, R5 ;  /* 0x0000761000058816 */ /* 0x000fca0000000005 */
[----:B------:R-:W-:Y:S01]  /*4470*/  STG.E.U16 [R2.64], R5 ;  /* 0x0000000502007986 */ /* 0x000fe2000c101504 */
[----:B------:R-:W-:Y:S05]  /*4480*/  EXIT ;  /* 0x000000000000794d */ /* 0x000fea0003800000 */
.L_x_956:
        /* <DEDUP_REMOVED lines=15> */
.L_x_3375:


//--------------------- .text._ZN2at6native27unrolled_elementwise_kernelIZZZNS0_12prelu_kernelERNS_14TensorIteratorEENKUlvE_clEvENKUlvE2_clEvEUlN3c104HalfES7_E_St5arrayIPcLm3EELi4E23TrivialOffsetCalculatorILi2EjESC_ILi1EjENS0_6memory15LoadWithoutCastENSF_16StoreWithoutCastEEEviT_T0_T2_T3_T4_T5_ --------------------------
	.section	.text._ZN2at6native27unrolled_elementwise_kernelIZZZNS0_12prelu_kernelERNS_14TensorIteratorEENKUlvE_clEvENKUlvE2_clEvEUlN3c104HalfES7_E_St5arrayIPcLm3EELi4E23TrivialOffsetCalculatorILi2EjESC_ILi1EjENS0_6memory15LoadWithoutCastENSF_16StoreWithoutCastEEEviT_T0_T2_T3_T4_T5_,"ax",@progbits
	.sectioninfo	@"SHI_REGISTERS=29"
	.align	128
        .global         _ZN2at6native27unrolled_elementwise_kernelIZZZNS0_12prelu_kernelERNS_14TensorIteratorEENKUlvE_clEvENKUlvE2_clEvEUlN3c104HalfES7_E_St5arrayIPcLm3EELi4E23TrivialOffsetCalculatorILi2EjESC_ILi1EjENS0_6memory15LoadWithoutCastENSF_16StoreWithoutCastEEEviT_T0_T2_T3_T4_T5_
        .type           _ZN2at6native27unrolled_elementwise_kernelIZZZNS0_12prelu_kernelERNS_14TensorIteratorEENKUlvE_clEvENKUlvE2_clEvEUlN3c104HalfES7_E_St5arrayIPcLm3EELi4E23TrivialOffsetCalculatorILi2EjESC_ILi1EjENS0_6memory15LoadWithoutCastENSF_16StoreWithoutCastEEEviT_T0_T2_T3_T4_T5_,@function
        .size           _ZN2at6native27unrolled_elementwise_kernelIZZZNS0_12prelu_kernelERNS_14TensorIteratorEENKUlvE_clEvENKUlvE2_clEvEUlN3c104HalfES7_E_St5arrayIPcLm3EELi4E23TrivialOffsetCalculatorILi2EjESC_ILi1EjENS0_6memory15LoadWithoutCastENSF_16StoreWithoutCastEEEviT_T0_T2_T3_T4_T5_,(.L_x_3376 - _ZN2at6native27unrolled_elementwise_kernelIZZZNS0_12prelu_kernelERNS_14TensorIteratorEENKUlvE_clEvENKUlvE2_clEvEUlN3c104HalfES7_E_St5arrayIPcLm3EELi4E23TrivialOffsetCalculatorILi2EjESC_ILi1EjENS0_6memory15LoadWithoutCastENSF_16StoreWithoutCastEEEviT_T0_T2_T3_T4_T5_)
        .other          _ZN2at6native27unrolled_elementwise_kernelIZZZNS0_12prelu_kernelERNS_14TensorIteratorEENKUlvE_clEvENKUlvE2_clEvEUlN3c104HalfES7_E_St5arrayIPcLm3EELi4E23TrivialOffsetCalculatorILi2EjESC_ILi1EjENS0_6memory15LoadWithoutCastENSF_16StoreWithoutCastEEEviT_T0_T2_T3_T4_T5_,@"STO_CUDA_ENTRY STV_DEFAULT"
_ZN2at6native27unrolled_elementwise_kernelIZZZNS0_12prelu_kernelERNS_14TensorIteratorEENKUlvE_clEvENKUlvE2_clEvEUlN3c104HalfES7_E_St5arrayIPcLm3EELi4E23TrivialOffsetCalculatorILi2EjESC_ILi1EjENS0_6memory15LoadWithoutCastENSF_16StoreWithoutCastEEEviT_T0_T2_T3_T4_T5_:
.text._ZN2at6native27unrolled_elementwise_kernelIZZZNS0_12prelu_kernelERNS_14TensorIteratorEENKUlvE_clEvENKUlvE2_clEvEUlN3c104HalfES7_E_St5arrayIPcLm3EELi4E23TrivialOffsetCalculatorILi2EjESC_ILi1EjENS0_6memory15LoadWithoutCastENSF_16StoreWithoutCastEEEviT_T0_T2_T3_T4_T5_:
[----:B------:R-:W-:Y:S02]  /*0000*/  IMAD.MOV.U32 R1, RZ, RZ, c[0x0][0x28] ;  /* 0x00000a00ff017624 */ /* 0x000fe400078e00ff */
[----:B------:R-:W0:Y:S01]  /*0010*/  S2R R0, SR_CTAID.X ;  /* 0x0000000000007919 */ /* 0x000e220000002500 */
[----:B------:R-:W-:Y:S01]  /*0020*/  IMAD.MOV.U32 R3, RZ, RZ, -0x200 ;  /* 0xfffffe00ff037424 */ /* 0x000fe200078e00ff */
[----:B------:R-:W-:Y:S02]  /*0030*/  ULDC.64 UR4, c[0x0][0x118] ;  /* 0x0000460000047ab9 */ /* 0x000fe40000000a00 */
[----:B------:R-:W1:Y:S01]  /*0040*/  S2R R7, SR_TID.X ;  /* 0x0000000000077919 */ /* 0x000e620000002100 */
[----:B0-----:R-:W-:Y:S01]  /*0050*/  IMAD R2, R0, R3, c[0x0][0x160] ;  /* 0x0000580000027624 */ /* 0x001fe200078e0203 */
[----:B------:R-:W-:Y:S01]  /*0060*/  PRMT R3, RZ, 0x7610, R3 ;  /* 0x00007610ff037816 */ /* 0x000fe20000000003 */
[----:B-1----:R-:W-:-:S03]  /*0070*/  IMAD.MOV.U32 R11, RZ, RZ, R7 ;  /* 0x000000ffff0b7224 */ /* 0x002fc600078e0007 */
[----:B------:R-:W-:-:S13]  /*0080*/  ISETP.GE.AND P4, PT, R7, R2, PT ;  /* 0x000000020700720c */ /* 0x000fda0003f86270 */
[----:B------:R-:W-:Y:S01]  /*0090*/  @!P4 IMAD R22, R0, 0x200, R11 ;  /* 0x000002000016c824 */ /* 0x000fe200078e020b */
[----:B------:R-:W-:Y:S01]  /*00a0*/  @!P4 IADD3 R11, R11, 0x80, RZ ;  /* 0x000000800b0bc810 */ /* 0x000fe20007ffe0ff */
[----:B------:R-:W-:-:S03]  /*00b0*/  @!P4 IMAD.MOV.U32 R23, RZ, RZ, 0x2 ;  /* 0x00000002ff17c424 */ /* 0x000fc600078e00ff */
[----:B------:R-:W-:Y:S01]  /*00c0*/  ISETP.GE.AND P0, PT, R11, R2, PT ;  /* 0x000000020b00720c */ /* 0x000fe20003f06270 */
[----:B------:R-:W-:Y:S01]  /*00d0*/  @!P4 IMAD.WIDE.U32 R8, R22, R23, c[0x0][0x170] ;  /* 0x00005c001608c625 */ /* 0x000fe200078e0017 */
[----:B------:R-:W-:-:S04]  /*00e0*/  PRMT R5, RZ, 0x7610, R5 ;  /* 0x00007610ff057816 */ /* 0x000fc80000000005 */
[----:B------:R0:W2:Y:S07]  /*00f0*/  @!P4 LDG.E.U16 R3, [R8.64] ;  /* 0x000000040803c981 */ /* 0x0000ae000c1e1500 */
[----:B------:R-:W-:Y:S01]  /*0100*/  @!P0 IMAD R13, R0, 0x200, R11 ;  /* 0x00000200000d8824 */ /* 0x000fe200078e020b */
[----:B------:R-:W-:Y:S01]  /*0110*/  @!P0 IADD3 R11, R11, 0x80, RZ ;  /* 0x000000800b0b8810 */ /* 0x000fe20007ffe0ff */
[----:B------:R-:W-:-:S03]  /*0120*/  @!P0 IMAD.MOV.U32 R24, RZ, RZ, 0x2 ;  /* 0x00000002ff188424 */ /* 0x000fc600078e00ff */
[----:B------:R-:W-:Y:S01]  /*0130*/  ISETP.GE.AND P2, PT, R11, R2, PT ;  /* 0x000000020b00720c */ /* 0x000fe20003f46270 */
[----:B------:R-:W-:Y:S01]  /*0140*/  @!P0 IMAD.WIDE.U32 R18, R13, R24, c[0x0][0x170] ;  /* 0x00005c000d128625 */ /* 0x000fe200078e0018 */
[----:B------:R-:W-:-:S04]  /*0150*/  PRMT R4, RZ, 0x7610, R4 ;  /* 0x00007610ff047816 */ /* 0x000fc80000000004 */
[----:B------:R1:W3:Y:S07]  /*0160*/  @!P0 LDG.E.U16 R5, [R18.64] ;  /* 0x0000000412058981 */ /* 0x0002ee000c1e1500 */
[----:B------:R-:W-:Y:S01]  /*0170*/  @!P2 IMAD R10, R0, 0x200, R11 ;  /* 0x00000200000aa824 */ /* 0x000fe200078e020b */
[----:B------:R-:W-:Y:S01]  /*0180*/  @!P2 IADD3 R11, R11, 0x80, RZ ;  /* 0x000000800b0ba810 */ /* 0x000fe20007ffe0ff */
[----:B------:R-:W-:-:S03]  /*0190*/  @!P2 IMAD.MOV.U32 R15, RZ, RZ, 0x2 ;  /* 0x00000002ff0fa424 */ /* 0x000fc600078e00ff */
[----:B------:R-:W-:Y:S01]  /*01a0*/  ISETP.GE.AND P1, PT, R11, R2, PT ;  /* 0x000000020b00720c */ /* 0x000fe20003f26270 */
[----:B------:R-:W-:-:S05]  /*01b0*/  @!P2 IMAD.WIDE.U32 R20, R10, R15, c[0x0][0x170] ;  /* 0x00005c000a14a625 */ /* 0x000fca00078e000f */
[----:B------:R4:W5:Y:S01]  /*01c0*/  @!P2 LDG.E.U16 R4, [R20.64] ;  /* 0x000000041404a981 */ /* 0x000962000c1e1500 */
[----:B------:R-:W-:Y:S01]  /*01d0*/  PRMT R12, RZ, 0x7610, R12 ;  /* 0x00007610ff0c7816 */ /* 0x000fe2000000000c */
[----:B------:R-:W-:Y:S01]  /*01e0*/  @!P4 IMAD.WIDE.U32 R22, R22, R23, c[0x0][0x178] ;  /* 0x00005e001616c625 */ /* 0x000fe200078e0017 */
[----:B------:R-:W-:-:S04]  /*01f0*/  PRMT R6, RZ, 0x7610, R6 ;  /* 0x00007610ff067816 */ /* 0x000fc80000000006 */
[----:B------:R-:W-:Y:S01]  /*0200*/  @!P1 IMAD R11, R0, 0x200, R11 ;  /* 0x00000200000b9824 */ /* 0x000fe200078e020b */
[----:B------:R0:W5:Y:S01]  /*0210*/  @!P4 LDG.E.U16 R12, [R22.64] ;  /* 0x00000004160cc981 */ /* 0x000162000c1e1500 */
[----:B------:R-:W-:-:S04]  /*0220*/  @!P1 IMAD.MOV.U32 R26, RZ, RZ, 0x2 ;  /* 0x00000002ff1a9424 */ /* 0x000fc800078e00ff */
[----:B------:R-:W-:Y:S01]  /*0230*/  @!P1 IMAD.WIDE.U32 R16, R11, R26, c[0x0][0x170] ;  /* 0x00005c000b109625 */ /* 0x000fe200078e001a */
[----:B------:R-:W-:-:S04]  /*0240*/  PRMT R14, RZ, 0x7610, R14 ;  /* 0x00007610ff0e7816 */ /* 0x000fc8000000000e */
[----:B------:R3:W5:Y:S01]  /*0250*/  @!P1 LDG.E.U16 R6, [R16.64] ;  /* 0x0000000410069981 */ /* 0x000762000c1e1500 */
[----:B0-----:R-:W-:Y:S01]  /*0260*/  @!P0 IMAD.WIDE.U32 R8, R13, R24, c[0x0][0x178] ;  /* 0x00005e000d088625 */ /* 0x001fe200078e0018 */
[----:B------:R-:W-:-:S03]  /*0270*/  PRMT R13, RZ, 0x7610, R13 ;  /* 0x00007610ff0d7816 */ /* 0x000fc6000000000d */
[----:B----4-:R-:W-:Y:S01]  /*0280*/  @!P2 IMAD.WIDE.U32 R20, R10, R15, c[0x0][0x178] ;  /* 0x00005e000a14a625 */ /* 0x010fe200078e000f */
[----:B------:R0:W4:Y:S04]  /*0290*/  @!P0 LDG.E.U16 R14, [R8.64] ;  /* 0x00000004080e8981 */ /* 0x000128000c1e1500 */
[----:B------:R-:W4:Y:S01]  /*02a0*/  @!P2 LDG.E.U16 R13, [R20.64] ;  /* 0x00000004140da981 */ /* 0x000f22000c1e1500 */
[----:B------:R-:W-:Y:S01]  /*02b0*/  PRMT R10, RZ, 0x7610, R10 ;  /* 0x00007610ff0a7816 */ /* 0x000fe2000000000a */
[----:B-1----:R-:W-:-:S05]  /*02c0*/  @!P1 IMAD.WIDE.U32 R18, R11, R26, c[0x0][0x178] ;  /* 0x00005e000b129625 */ /* 0x002fca00078e001a */
[----:B------:R-:W4:Y:S01]  /*02d0*/  @!P1 LDG.E.U16 R10, [R18.64] ;  /* 0x00000004120a9981 */ /* 0x000f22000c1e1500 */
[----:B------:R-:W-:-:S05]  /*02e0*/  IMAD.MOV.U32 R11, RZ, RZ, R7 ;  /* 0x000000ffff0b7224 */ /* 0x000fca00078e0007 */
[C---:B------:R-:W-:Y:S02]  /*02f0*/  IADD3 R23, R11.reuse, 0x80, RZ ;  /* 0x000000800b177810 */ /* 0x040fe40007ffe0ff */
[----:B0-----:R-:W-:Y:S01]  /*0300*/  IADD3 R9, R11, 0x100, RZ ;  /* 0x000001000b097810 */ /* 0x001fe20007ffe0ff */
[----:B------:R-:W-:Y:S01]  /*0310*/  BSSY B0, `(.L_x_957) ;  /* 0x000002c000007945 */ /* 0x000fe20003800000 */
[----:B--2---:R-:W-:-:S05]  /*0320*/  HADD2.F32 R15, -RZ, R3.H0_H0 ;  /* 0x20000003ff0f7230 */ /* 0x004fca0000004100 */
[----:B------:R-:W-:-:S04]  /*0330*/  FSETP.GT.FTZ.AND P0, PT, R15, RZ, PT ;  /* 0x000000ff0f00720b */ /* 0x000fc80003f14000 */
[----:B------:R-:W-:Y:S01]  /*0340*/  ISETP.GE.OR P0, PT, R7, R2, P0 ;  /* 0x000000020700720c */ /* 0x000fe20000706670 */
[----:B---3--:R-:W-:-:S05]  /*0350*/  HADD2.F32 R16, -RZ, R5.H0_H0 ;  /* 0x20000005ff107230 */ /* 0x008fca0000004100 */
[----:B------:R-:W-:-:S04]  /*0360*/  FSETP.GT.FTZ.AND P1, PT, R16, RZ, PT ;  /* 0x000000ff1000720b */ /* 0x000fc80003f34000 */
[----:B------:R-:W-:Y:S01]  /*0370*/  ISETP.GE.OR P1, PT, R23, R2, P1 ;  /* 0x000000021700720c */ /* 0x000fe20000f26670 */
[----:B-----5:R-:W-:-:S05]  /*0380*/  HADD2.F32 R17, -RZ, R4.H0_H0 ;  /* 0x20000004ff117230 */ /* 0x020fca0000004100 */
[----:B------:R-:W-:-:S04]  /*0390*/  FSETP.GT.FTZ.AND P2, PT, R17, RZ, PT ;  /* 0x000000ff1100720b */ /* 0x000fc80003f54000 */
[----:B------:R-:W-:Y:S01]  /*03a0*/  ISETP.GE.OR P2, PT, R9, R2, P2 ;  /* 0x000000020900720c */ /* 0x000fe20001746670 */
[----:B------:R-:W-:Y:S02]  /*03b0*/  @!P0 HADD2.F32 R12, -RZ, R12.H0_H0 ;  /* 0x2000000cff0c8230 */ /* 0x000fe40000004100 */
[----:B------:R-:W-:-:S03]  /*03c0*/  HADD2.F32 R8, -RZ, R6.H0_H0 ;  /* 0x20000006ff087230 */ /* 0x000fc60000004100 */
[----:B------:R-:W-:Y:S01]  /*03d0*/  @!P0 FMUL.FTZ R12, R15, R12 ;  /* 0x0000000c0f0c8220 */ /* 0x000fe20000410000 */
[----:B------:R-:W-:Y:S02]  /*03e0*/  IADD3 R15, R11, 0x180, RZ ;  /* 0x000001800b0f7810 */ /* 0x000fe40007ffe0ff */
[----:B------:R-:W-:Y:S01]  /*03f0*/  FSETP.GT.FTZ.AND P3, PT, R8, RZ, PT ;  /* 0x000000ff0800720b */ /* 0x000fe20003f74000 */
[----:B----4-:R-:W-:-:S03]  /*0400*/  @!P1 HADD2.F32 R9, -RZ, R14.H0_H0 ;  /* 0x2000000eff099230 */ /* 0x010fc60000004100 */
[----:B------:R-:W-:Y:S01]  /*0410*/  ISETP.GE.OR P3, PT, R15, R2, P3 ;  /* 0x000000020f00720c */ /* 0x000fe20001f66670 */
[----:B------:R-:W-:Y:S01]  /*0420*/  @!P2 HADD2.F32 R14, -RZ, R13.H0_H0 ;  /* 0x2000000dff0ea230 */ /* 0x000fe20000004100 */
[----:B------:R-:W-:Y:S01]  /*0430*/  @!P0 F2FP.PACK_AB R15, RZ, R12 ;  /* 0x0000000cff0f823e */ /* 0x000fe200000000ff */
[----:B------:R-:W-:Y:S02]  /*0440*/  @!P4 IMAD R12, R0, 0x200, R7 ;  /* 0x00000200000cc824 */ /* 0x000fe400078e0207 */
[----:B------:R-:W-:Y:S01]  /*0450*/  @!P4 IMAD.MOV.U32 R13, RZ, RZ, 0x2 ;  /* 0x00000002ff0dc424 */ /* 0x000fe200078e00ff */
[----:B------:R-:W-:-:S03]  /*0460*/  @!P0 PRMT R3, R15, 0x7610, R3 ;  /* 0x000076100f038816 */ /* 0x000fc60000000003 */
[----:B------:R-:W-:-:S04]  /*0470*/  @!P4 IMAD.WIDE.U32 R12, R12, R13, c[0x0][0x168] ;  /* 0x00005a000c0cc625 */ /* 0x000fc800078e000d */
[----:B------:R-:W-:Y:S01]  /*0480*/  @!P4 IMAD.MOV.U32 R11, RZ, RZ, R23 ;  /* 0x000000ffff0bc224 */ /* 0x000fe200078e0017 */
[----:B------:R0:W-:Y:S04]  /*0490*/  @!P4 STG.E.U16 [R12.64], R3 ;  /* 0x000000030c00c986 */ /* 0x0001e8000c101504 */
[----:B------:R-:W-:Y:S01]  /*04a0*/  ISETP.GE.AND P0, PT, R11, R2, PT ;  /* 0x000000020b00720c */ /* 0x000fe20003f06270 */
[----:B------:R-:W-:Y:S02]  /*04b0*/  @!P1 FMUL.FTZ R9, R16, R9 ;  /* 0x0000000910099220 */ /* 0x000fe40000410000 */
[----:B------:R-:W-:-:S03]  /*04c0*/  @!P2 FMUL.FTZ R14, R17, R14 ;  /* 0x0000000e110ea220 */ /* 0x000fc60000410000 */
[----:B------:R-:W-:Y:S02]  /*04d0*/  @!P1 F2FP.PACK_AB R9, RZ, R9 ;  /* 0x00000009ff09923e */ /* 0x000fe400000000ff */
[----:B------:R-:W-:Y:S01]  /*04e0*/  @!P2 F2FP.PACK_AB R14, RZ, R14 ;  /* 0x0000000eff0ea23e */ /* 0x000fe200000000ff */
[----:B------:R-:W-:Y:S01]  /*04f0*/  @!P3 HADD2.F32 R7, -RZ, R10.H0_H0 ;  /* 0x2000000aff07b230 */ /* 0x000fe20000004100 */
[----:B------:R-:W-:Y:S02]  /*0500*/  @!P1 PRMT R5, R9, 0x7610, R5 ;  /* 0x0000761009059816 */ /* 0x000fe40000000005 */
[----:B------:R-:W-:Y:S01]  /*0510*/  @!P2 PRMT R4, R14, 0x7610, R4 ;  /* 0x000076100e04a816 */ /* 0x000fe20000000004 */
[----:B------:R-:W-:Y:S05]  /*0520*/  @P0 BRA `(.L_x_958) ;  /* 0x000000a000000947 */ /* 0x000fea0003800000 */
[----:B0-----:R-:W-:Y:S01]  /*0530*/  IMAD R12, R0, 0x200, R11 ;  /* 0x00000200000c7824 */ /* 0x001fe200078e020b */
[----:B------:R-:W-:Y:S01]  /*0540*/  IADD3 R11, R11, 0x80, RZ ;  /* 0x000000800b0b7810 */ /* 0x000fe20007ffe0ff */
[----:B------:R-:W-:-:S03]  /*0550*/  IMAD.MOV.U32 R15, RZ, RZ, 0x2 ;  /* 0x00000002ff0f7424 */ /* 0x000fc600078e00ff */
[----:B------:R-:W-:Y:S01]  /*0560*/  ISETP.GE.AND P0, PT, R11, R2, PT ;  /* 0x000000020b00720c */ /* 0x000fe20003f06270 */
[----:B------:R-:W-:-:S05]  /*0570*/  IMAD.WIDE.U32 R12, R12, R15, c[0x0][0x168] ;  /* 0x00005a000c0c7625 */ /* 0x000fca00078e000f */
[----:B------:R0:W-:Y:S07]  /*0580*/  STG.E.U16 [R12.64], R5 ;  /* 0x000000050c007986 */ /* 0x0001ee000c101504 */
[----:B------:R-:W-:Y:S01]  /*0590*/  @!P0 IMAD R14, R0, 0x200, R11 ;  /* 0x00000200000e8824 */ /* 0x000fe200078e020b */
[----:B------:R-:W-:-:S03]  /*05a0*/  @!P0 IADD3 R11, R11, 0x80, RZ ;  /* 0x000000800b0b8810 */ /* 0x000fc60007ffe0ff */
[----:B------:R-:W-:-:S05]  /*05b0*/  @!P0 IMAD.WIDE.U32 R14, R14, R15, c[0x0][0x168] ;  /* 0x00005a000e0e8625 */ /* 0x000fca00078e000f */
[----:B------:R0:W-:Y:S02]  /*05c0*/  @!P0 STG.E.U16 [R14.64], R4 ;  /* 0x000000040e008986 */ /* 0x0001e4000c101504 */
.L_x_958:
[----:B0-----:R-:W-:Y:S05]  /*05d0*/  BSYNC B0 ;  /* 0x0000000000007941 */ /* 0x001fea0003800000 */
.L_x_957:
[----:B------:R-:W-:Y:S01]  /*05e0*/  ISETP.GE.AND P0, PT, R11, R2, PT ;  /* 0x000000020b00720c */ /* 0x000fe20003f06270 */
[----:B------:R-:W-:-:S05]  /*05f0*/  @!P3 FMUL.FTZ R7, R8, R7 ;  /* 0x000000070807b220 */ /* 0x000fca0000410000 */
[----:B------:R-:W-:-:S07]  /*0600*/  @!P3 F2FP.PACK_AB R7, RZ, R7 ;  /* 0x00000007ff07b23e */ /* 0x000fce00000000ff */
[----:B------:R-:W-:Y:S05]  /*0610*/  @P0 EXIT ;  /* 0x000000000000094d */ /* 0x000fea0003800000 */
[----:B------:R-:W-:Y:S01]  /*0620*/  IMAD R2, R0, 0x200, R11 ;  /* 0x0000020000027824 */ /* 0x000fe200078e020b */
[----:B------:R-:W-:Y:S01]  /*0630*/  @!P3 PRMT R6, R7, 0x7610, R6 ;  /* 0x000076100706b816 */ /* 0x000fe20000000006 */
[----:B------:R-:W-:-:S04]  /*0640*/  IMAD.MOV.U32 R3, RZ, RZ, 0x2 ;  /* 0x00000002ff037424 */ /* 0x000fc800078e00ff */
[----:B------:R-:W-:-:S05]  /*0650*/  IMAD.WIDE.U32 R2, R2, R3, c[0x0][0x168] ;  /* 0x00005a0002027625 */ /* 0x000fca00078e0003 */
[----:B------:R-:W-:Y:S01]  /*0660*/  STG.E.U16 [R2.64], R6 ;  /* 0x0000000602007986 */ /* 0x000fe2000c101504 */
[----:B------:R-:W-:Y:S05]  /*0670*/  EXIT ;  /* 0x000000000000794d */ /* 0x000fea0003800000 */
.L_x_959:
        /* <DEDUP_REMOVED lines=16> */
.L_x_3376:


//--------------------- .text._ZN2at6native29vectorized_elementwise_kernelILi2EZZZNS0_12prelu_kernelERNS_14TensorIteratorEENKUlvE_clEvENKUlvE2_clEvEUlN3c104HalfES7_E_St5arrayIPcLm3EEEEviT0_T1_ --------------------------
	.section	.text._ZN2at6native29vectorized_elementwise_kernelILi2EZZZNS0_12prelu_kernelERNS_14TensorIteratorEENKUlvE_clEvENKUlvE2_clEvEUlN3c104HalfES7_E_St5arrayIPcLm3EEEEviT0_T1_,"ax",@progbits
	.sectioninfo	@"SHI_REGISTERS=32"
	.align	128
        .global         _ZN2at6native29vectorized_elementwise_kernelILi2EZZZNS0_12prelu_kernelERNS_14TensorIteratorEENKUlvE_clEvENKUlvE2_clEvEUlN3c104HalfES7_E_St5arrayIPcLm3EEEEviT0_T1_
        .type           _ZN2at6native29vectorized_elementwise_kernelILi2EZZZNS0_12prelu_kernelERNS_14TensorIteratorEENKUlvE_clEvENKUlvE2_clEvEUlN3c104HalfES7_E_St5arrayIPcLm3EEEEviT0_T1_,@function
        .size           _ZN2at6native29vectorized_elementwise_kernelILi2EZZZNS0_12prelu_kernelERNS_14TensorIteratorEENKUlvE_clEvENKUlvE2_clEvEUlN3c104HalfES7_E_St5arrayIPcLm3EEEEviT0_T1_,(.L_x_3377 - _ZN2at6native29vectorized_elementwise_kernelILi2EZZZNS0_12prelu_kernelERNS_14TensorIteratorEENKUlvE_clEvENKUlvE2_clEvEUlN3c104HalfES7_E_St5arrayIPcLm3EEEEviT0_T1_)
        .other          _ZN2at6native29vectorized_elementwise_kernelILi2EZZZNS0_12prelu_kernelERNS_14TensorIteratorEENKUlvE_clEvENKUlvE2_clEvEUlN3c104HalfES7_E_St5arrayIPcLm3EEEEviT0_T1_,@"STO_CUDA_ENTRY STV_DEFAULT"
_ZN2at6native29vectorized_elementwise_kernelILi2EZZZNS0_12prelu_kernelERNS_14TensorIteratorEENKUlvE_clEvENKUlvE2_clEvEUlN3c104HalfES7_E_St5arrayIPcLm3EEEEviT0_T1_:
.text._ZN2at6native29vectorized_elementwise_kernelILi2EZZZNS0_12prelu_kernelERNS_14TensorIteratorEENKUlvE_clEvENKUlvE2_clEvEUlN3c104HalfES7_E_St5arrayIPcLm3EEEEviT0_T1_:
[----:B------:R-:W-:Y:S02]  /*0000*/  IMAD.MOV.U32 R1, RZ, RZ, c[0x0][0x28] ;  /* 0x00000a00ff017624 */ /* 0x000fe400078e00ff */
[----:B------:R-:W0:Y:S01]  /*0010*/  S2R R8, SR_CTAID.X ;  /* 0x0000000000087919 */ /* 0x000e220000002500 */
[----:B------:R-:W-:Y:S01]  /*0020*/  ULDC.64 UR4, c[0x0][0x118] ;  /* 0x0000460000047ab9 */ /* 0x000fe20000000a00 */
[----:B0-----:R-:W-:-:S05]  /*0030*/  IMAD.SHL.U32 R8, R8, 0x400, RZ ;  /* 0x0000040008087824 */ /* 0x001fca00078e00ff */
[----:B------:R-:W-:-:S04]  /*0040*/  IADD3 R7, -R8, c[0x0][0x160], RZ ;  /* 0x0000580008077a10 */ /* 0x000fc80007ffe1ff */
[----:B------:R-:W-:-:S13]  /*0050*/  ISETP.GE.U32.AND P0, PT, R7, 0x400, PT ;  /* 0x000004000700780c */ /* 0x000fda0003f06070 */
[----:B------:R-:W-:Y:S05]  /*0060*/  @!P0 BRA `(.L_x_960) ;  /* 0x000004a000008947 */ /* 0x000fea0003800000 */
[----:B------:R-:W0:Y:S01]  /*0070*/  S2R R3, SR_TID.X ;  /* 0x0000000000037919 */ /* 0x000e220000002100 */
[----:B------:R-:W-:-:S04]  /*0080*/  IMAD.MOV.U32 R9, RZ, RZ, 0x2 ;  /* 0x00000002ff097424 */ /* 0x000fc800078e00ff */
[----:B------:R-:W-:-:S06]  /*0090*/  IMAD.WIDE R4, R8, R9, c[0x0][0x170] ;  /* 0x00005c0008047625 */ /* 0x000fcc00078e0209 */
[----:B0-----:R-:W-:-:S05]  /*00a0*/  IMAD.WIDE.U32 R10, R3, 0x4, R4 ;  /* 0x00000004030a7825 */ /* 0x001fca00078e0004 */
[----:B------:R-:W2:Y:S01]  /*00b0*/  LDG.E R13, [R10.64] ;  /* 0x000000040a0d7981 */ /* 0x000ea2000c1e1900 */
[----:B------:R-:W-:-:S03]  /*00c0*/  IMAD.WIDE R4, R8, R9, c[0x0][0x178] ;  /* 0x00005e0008047625 */ /* 0x000fc600078e0209 */
[----:B------:R-:W3:Y:S03]  /*00d0*/  LDG.E R14, [R10.64+0x200] ;  /* 0x000200040a0e7981 */ /* 0x000ee6000c1e1900 */
[----:B------:R-:W-:Y:S01]  /*00e0*/  IMAD.WIDE.U32 R16, R3, 0x4, R4 ;  /* 0x0000000403107825 */ /* 0x000fe200078e0004 */
[----:B------:R-:W4:Y:S04]  /*00f0*/  LDG.E R15, [R10.64+0x400] ;  /* 0x000400040a0f7981 */ /* 0x000f28000c1e1900 */
[----:B------:R-:W5:Y:S04]  /*0100*/  LDG.E R2, [R16.64] ;  /* 0x0000000410027981 */ /* 0x000f68000c1e1900 */
[----:B------:R4:W3:Y:S04]  /*0110*/  LDG.E R18, [R10.64+0x600] ;  /* 0x000600040a127981 */ /* 0x0008e8000c1e1900 */
[----:B------:R0:W3:Y:S04]  /*0120*/  LDG.E R6, [R16.64+0x200] ;  /* 0x0002000410067981 */ /* 0x0000e8000c1e1900 */
[----:B------:R0:W4:Y:S04]  /*0130*/  LDG.E R0, [R16.64+0x400] ;  /* 0x0004000410007981 */ /* 0x000128000c1e1900 */
[----:B------:R0:W4:Y:S01]  /*0140*/  LDG.E R4, [R16.64+0x600] ;  /* 0x0006000410047981 */ /* 0x000122000c1e1900 */
[----:B------:R-:W-:-:S06]  /*0150*/  IMAD.WIDE.U32 R8, R8, R9, c[0x0][0x168] ;  /* 0x00005a0008087625 */ /* 0x000fcc00078e0009 */
[----:B------:R-:W-:Y:S01]  /*0160*/  IMAD.WIDE R8, R3, 0x4, R8 ;  /* 0x0000000403087825 */ /* 0x000fe200078e0208 */
[----:B--2---:R-:W-:-:S05]  /*0170*/  HADD2.F32 R5, -RZ, R13.H0_H0 ;  /* 0x2000000dff057230 */ /* 0x004fca0000004100 */
[----:B------:R-:W-:Y:S02]  /*0180*/  FSETP.GT.FTZ.AND P0, PT, R5, RZ, PT ;  /* 0x000000ff0500720b */ /* 0x000fe40003f14000 */
[----:B------:R-:W-:-:S11]  /*0190*/  PRMT R5, R13, 0x7610, R5 ;  /* 0x000076100d057816 */ /* 0x000fd60000000005 */
[----:B------:R-:W-:Y:S02]  /*01a0*/  @!P0 HADD2.F32 R12, -RZ, R5.H0_H0 ;  /* 0x20000005ff0c8230 */ /* 0x000fe40000004100 */
[----:B-----5:R-:W-:Y:S01]  /*01b0*/  @!P0 HADD2.F32 R7, -RZ, R2.H0_H0 ;  /* 0x20000002ff078230 */ /* 0x020fe20000004100 */
[----:B------:R-:W-:Y:S02]  /*01c0*/  PRMT R2, R13, 0x7632, R2 ;  /* 0x000076320d027816 */ /* 0x000fe40000000002 */
[C---:B---3--:R-:W-:Y:S02]  /*01d0*/  PRMT R13, R14.reuse, 0x7610, R13 ;  /* 0x000076100e0d7816 */ /* 0x048fe4000000000d */
[----:B------:R-:W-:Y:S01]  /*01e0*/  @!P0 FMUL.FTZ R7, R7, R12 ;  /* 0x0000000c07078220 */ /* 0x000fe20000410000 */
[----:B------:R-:W-:Y:S02]  /*01f0*/  PRMT R14, R14, 0x7632, R14 ;  /* 0x000076320e0e7816 */ /* 0x000fe4000000000e */
[----:B------:R-:W-:Y:S01]  /*0200*/  HADD2.F32 R20, -RZ, R13.H0_H0 ;  /* 0x2000000dff147230 */ /* 0x000fe20000004100 */
[----:B----4-:R-:W-:-:S02]  /*0210*/  PRMT R11, R15, 0x7610, R11 ;  /* 0x000076100f0b7816 */ /* 0x010fc4000000000b */
[----:B------:R-:W-:Y:S01]  /*0220*/  @!P0 F2FP.PACK_AB R5, RZ, R7 ;  /* 0x00000007ff05823e */ /* 0x000fe200000000ff */
[----:B------:R-:W-:Y:S01]  /*0230*/  HADD2.F32 R19, -RZ, R14.H0_H0 ;  /* 0x2000000eff137230 */ /* 0x000fe20000004100 */
[----:B------:R-:W-:Y:S02]  /*0240*/  PRMT R12, R15, 0x7632, R12 ;  /* 0x000076320f0c7816 */ /* 0x000fe4000000000c */
[C---:B------:R-:W-:Y:S02]  /*0250*/  PRMT R7, R18.reuse, 0x7610, R7 ;  /* 0x0000761012077816 */ /* 0x040fe40000000007 */
[----:B------:R-:W-:Y:S01]  /*0260*/  PRMT R10, R18, 0x7632, R10 ;  /* 0x00007632120a7816 */ /* 0x000fe2000000000a */
[----:B------:R-:W-:Y:S01]  /*0270*/  HADD2.F32 R15, -RZ, R11.H0_H0 ;  /* 0x2000000bff0f7230 */ /* 0x000fe20000004100 */
[----:B------:R-:W-:Y:S01]  /*0280*/  FSETP.GT.FTZ.AND P1, PT, R20, RZ, PT ;  /* 0x000000ff1400720b */ /* 0x000fe20003f34000 */
[----:B------:R-:W-:Y:S01]  /*0290*/  HADD2.F32 R18, -RZ, R12.H0_H0 ;  /* 0x2000000cff127230 */ /* 0x000fe20000004100 */
[----:B------:R-:W-:Y:S01]  /*02a0*/  FSETP.GT.FTZ.AND P2, PT, R19, RZ, PT ;  /* 0x000000ff1300720b */ /* 0x000fe20003f54000 */
[----:B------:R-:W-:-:S02]  /*02b0*/  HADD2.F32 R21, -RZ, R2.H0_H0 ;  /* 0x20000002ff157230 */ /* 0x000fc40000004100 */
[----:B0-----:R-:W-:Y:S02]  /*02c0*/  HADD2.F32 R17, -RZ, R7.H0_H0 ;  /* 0x20000007ff117230 */ /* 0x001fe40000004100 */
[----:B------:R-:W-:Y:S01]  /*02d0*/  HADD2.F32 R16, -RZ, R10.H0_H0 ;  /* 0x2000000aff107230 */ /* 0x000fe20000004100 */
[----:B------:R-:W-:Y:S02]  /*02e0*/  FSETP.GT.FTZ.AND P3, PT, R15, RZ, PT ;  /* 0x000000ff0f00720b */ /* 0x000fe40003f74000 */
[----:B------:R-:W-:Y:S02]  /*02f0*/  FSETP.GT.FTZ.AND P4, PT, R18, RZ, PT ;  /* 0x000000ff1200720b */ /* 0x000fe40003f94000 */
[----:B------:R-:W-:Y:S02]  /*0300*/  FSETP.GT.FTZ.AND P0, PT, R21, RZ, PT ;  /* 0x000000ff1500720b */ /* 0x000fe40003f14000 */
[----:B------:R-:W-:Y:S02]  /*0310*/  FSETP.GT.FTZ.AND P5, PT, R17, RZ, PT ;  /* 0x000000ff1100720b */ /* 0x000fe40003fb4000 */
[----:B------:R-:W-:Y:S01]  /*0320*/  FSETP.GT.FTZ.AND P6, PT, R16, RZ, PT ;  /* 0x000000ff1000720b */ /* 0x000fe20003fd4000 */
[----:B------:R-:W-:-:S02]  /*0330*/  @!P1 HADD2.F32 R23, -RZ, R6.H0_H0 ;  /* 0x20000006ff179230 */ /* 0x000fc40000004100 */
[----:B------:R-:W-:Y:S02]  /*0340*/  @!P2 HADD2.F32 R6, -RZ, R6.H1_H1 ;  /* 0x30000006ff06a230 */ /* 0x000fe40000004100 */
[--C-:B------:R-:W-:Y:S02]  /*0350*/  @!P3 HADD2.F32 R24, -RZ, R0.reuse.H0_H0 ;  /* 0x20000000ff18b230 */ /* 0x100fe40000004100 */
[----:B------:R-:W-:Y:S01]  /*0360*/  @!P4 HADD2.F32 R3, -RZ, R0.H1_H1 ;  /* 0x30000000ff03c230 */ /* 0x000fe20000004100 */
[----:B------:R-:W-:Y:S01]  /*0370*/  @!P2 FMUL.FTZ R6, R19, R6 ;  /* 0x000000061306a220 */ /* 0x000fe20000410000 */
[----:B------:R-:W-:Y:S02]  /*0380*/  @!P0 HADD2.F32 R22, -RZ, R2.H1_H1 ;  /* 0x30000002ff168230 */ /* 0x000fe40000004100 */
[--C-:B------:R-:W-:Y:S02]  /*0390*/  @!P5 HADD2.F32 R0, -RZ, R4.reuse.H0_H0 ;  /* 0x20000004ff00d230 */ /* 0x100fe40000004100 */
[----:B------:R-:W-:Y:S01]  /*03a0*/  @!P6 HADD2.F32 R19, -RZ, R4.H1_H1 ;  /* 0x30000004ff13e230 */ /* 0x000fe20000004100 */
[----:B------:R-:W-:-:S02]  /*03b0*/  @!P0 FMUL.FTZ R22, R21, R22 ;  /* 0x0000001615168220 */ /* 0x000fc40000410000 */
[----:B------:R-:W-:Y:S02]  /*03c0*/  @!P1 FMUL.FTZ R20, R20, R23 ;  /* 0x0000001714149220 */ /* 0x000fe40000410000 */
[----:B------:R-:W-:Y:S02]  /*03d0*/  @!P3 FMUL.FTZ R24, R15, R24 ;  /* 0x000000180f18b220 */ /* 0x000fe40000410000 */
[----:B------:R-:W-:Y:S02]  /*03e0*/  @!P4 FMUL.FTZ R3, R18, R3 ;  /* 0x000000031203c220 */ /* 0x000fe40000410000 */
[----:B------:R-:W-:Y:S02]  /*03f0*/  @!P5 FMUL.FTZ R0, R17, R0 ;  /* 0x000000001100d220 */ /* 0x000fe40000410000 */
[----:B------:R-:W-:Y:S01]  /*0400*/  @!P6 FMUL.FTZ R19, R16, R19 ;  /* 0x000000131013e220 */ /* 0x000fe20000410000 */
[----:B------:R-:W-:Y:S02]  /*0410*/  @!P0 F2FP.PACK_AB R2, RZ, R22 ;  /* 0x00000016ff02823e */ /* 0x000fe400000000ff */
[----:B------:R-:W-:-:S02]  /*0420*/  @!P1 F2FP.PACK_AB R13, RZ, R20 ;  /* 0x00000014ff0d923e */ /* 0x000fc400000000ff */
[----:B------:R-:W-:Y:S02]  /*0430*/  @!P2 F2FP.PACK_AB R14, RZ, R6 ;  /* 0x00000006ff0ea23e */ /* 0x000fe400000000ff */
[----:B------:R-:W-:Y:S02]  /*0440*/  @!P3 F2FP.PACK_AB R11, RZ, R24 ;  /* 0x00000018ff0bb23e */ /* 0x000fe400000000ff */
[----:B------:R-:W-:Y:S02]  /*0450*/  @!P4 F2FP.PACK_AB R12, RZ, R3 ;  /* 0x00000003ff0cc23e */ /* 0x000fe400000000ff */
[----:B------:R-:W-:Y:S02]  /*0460*/  @!P5 F2FP.PACK_AB R7, RZ, R0 ;  /* 0x00000000ff07d23e */ /* 0x000fe400000000ff */
[----:B------:R-:W-:Y:S02]  /*0470*/  @!P6 F2FP.PACK_AB R10, RZ, R19 ;  /* 0x00000013ff0ae23e */ /* 0x000fe400000000ff */
[----:B------:R-:W-:-:S02]  /*0480*/  PRMT R5, R5, 0x5410, R2 ;  /* 0x0000541005057816 */ /* 0x000fc40000000002 */
[----:B------:R-:W-:Y:S02]  /*0490*/  PRMT R13, R13, 0x5410, R14 ;  /* 0x000054100d0d7816 */ /* 0x000fe4000000000e */
[----:B------:R-:W-:Y:S02]  /*04a0*/  PRMT R11, R11, 0x5410, R12 ;  /* 0x000054100b0b7816 */ /* 0x000fe4000000000c */
[----:B------:R-:W-:Y:S01]  /*04b0*/  PRMT R7, R7, 0x5410, R10 ;  /* 0x0000541007077816 */ /* 0x000fe2000000000a */
[----:B------:R-:W-:Y:S04]  /*04c0*/  STG.E [R8.64], R5 ;  /* 0x0000000508007986 */ /* 0x000fe8000c101904 */
[----:B------:R-:W-:Y:S04]  /*04d0*/  STG.E [R8.64+0x200], R13 ;  /* 0x0002000d08007986 */ /* 0x000fe8000c101904 */
[----:B------:R-:W-:Y:S04]  /*04e0*/  STG.E [R8.64+0x400], R11 ;  /* 0x0004000b08007986 */ /* 0x000fe8000c101904 */
[----:B------:R-:W-:Y:S01]  /*04f0*/  STG.E [R8.64+0x600], R7 ;  /* 0x0006000708007986 */ /* 0x000fe2000c101904 */
[----:B------:R-:W-:Y:S05]  /*0500*/  EXIT ;  /* 0x000000000000794d */ /* 0x000fea0003800000 */
.L_x_960:
[----:B------:R-:W0:Y:S01]  /*0510*/  S2R R10, SR_TID.X ;  /* 0x00000000000a7919 */ /* 0x000e220000002100 */
[----:B------:R-:W-:-:S02]  /*0520*/  PRMT R0, RZ, 0x7610, R0 ;  /* 0x00007610ff007816 */ /* 0x000fc40000000000 */
[----:B0-----:R-:W-:Y:S01]  /*0530*/  ISETP.GE.AND P6, PT, R10, R7, PT ;  /* 0x000000070a00720c */ /* 0x001fe20003fc6270 */
[----:B------:R-:W-:-:S12]  /*0540*/  IMAD.MOV.U32 R29, RZ, RZ, R10 ;  /* 0x000000ffff1d7224 */ /* 0x000fd800078e000a */
[----:B------:R-:W-:Y:S01]  /*0550*/  @!P6 IMAD.IADD R16, R8, 0x1, R29 ;  /* 0x000000010810e824 */ /* 0x000fe200078e021d */
[----:B------:R-:W-:Y:S01]  /*0560*/  @!P6 IADD3 R29, R29, 0x80, RZ ;  /* 0x000000801d1de810 */ /* 0x000fe20007ffe0ff */
[----:B------:R-:W-:-:S03]  /*0570*/  @!P6 IMAD.MOV.U32 R17, RZ, RZ, 0x2 ;  /* 0x00000002ff11e424 */ /* 0x000fc600078e00ff */
[----:B------:R-:W-:Y:S01]  /*0580*/  ISETP.GE.AND P4, PT, R29, R7, PT ;  /* 0x000000071d00720c */ /* 0x000fe20003f86270 */
[----:B------:R-:W-:Y:S01]  /*0590*/  @!P6 IMAD.WIDE.U32 R2, R16, R17, c[0x0][0x170] ;  /* 0x00005c001002e625 */ /* 0x000fe200078e0011 */
[----:B------:R-:W-:-:S04]  /*05a0*/  PRMT R5, RZ, 0x7610, R5 ;  /* 0x00007610ff057816 */ /* 0x000fc80000000005 */
[----:B------:R0:W2:Y:S07]  /*05b0*/  @!P6 LDG.E.U16 R0, [R2.64] ;  /* 0x000000040200e981 */ /* 0x0000ae000c1e1500 */
[----:B------:R-:W-:Y:S01]  /*05c0*/  @!P4 IMAD.IADD R4, R8, 0x1, R29 ;  /* 0x000000010804c824 */ /* 0x000fe200078e021d */
[----:B------:R-:W-:Y:S01]  /*05d0*/  @!P4 IADD3 R29, R29, 0x80, RZ ;  /* 0x000000801d1dc810 */ /* 0x000fe20007ffe0ff */
[----:B------:R-:W-:-:S03]  /*05e0*/  @!P4 IMAD.MOV.U32 R15, RZ, RZ, 0x2 ;  /* 0x00000002ff0fc424 */ /* 0x000fc600078e00ff */
[----:B------:R-:W-:-:S13]  /*05f0*/  ISETP.GE.AND P5, PT, R29, R7, PT ;  /* 0x000000071d00720c */ /* 0x000fda0003fa6270 */
[----:B------:R-:W-:Y:S01]  /*0600*/  @!P5 IMAD.IADD R14, R8, 0x1, R29 ;  /* 0x00000001080ed824 */ /* 0x000fe200078e021d */
[----:B------:R-:W-:Y:S01]  /*0610*/  @!P5 IADD3 R29, R29, 0x80, RZ ;  /* 0x000000801d1dd810 */ /* 0x000fe20007ffe0ff */
[----:B------:R-:W-:-:S03]  /*0620*/  @!P5 IMAD.MOV.U32 R21, RZ, RZ, 0x2 ;  /* 0x00000002ff15d424 */ /* 0x000fc600078e00ff */
[----:B------:R-:W-:-:S13]  /*0630*/  ISETP.GE.AND P0, PT, R29, R7, PT ;  /* 0x000000071d00720c */ /* 0x000fda0003f06270 */
[----:B------:R-:W-:Y:S01]  /*0640*/  @!P0 IMAD.IADD R20, R8, 0x1, R29 ;  /* 0x0000000108148824 */ /* 0x000fe200078e021d */
[----:B------:R-:W-:-:S04]  /*0650*/  @!P0 IADD3 R29, R29, 0x80, RZ ;  /* 0x000000801d1d8810 */ /* 0x000fc80007ffe0ff */
[----:B------:R-:W-:Y:S01]  /*0660*/  ISETP.GE.AND P1, PT, R29, R7, PT ;  /* 0x000000071d00720c */ /* 0x000fe20003f26270 */
[----:B------:R-:W-:Y:S01]  /*0670*/  @!P5 IMAD.WIDE.U32 R18, R14, R21, c[0x0][0x170] ;  /* 0x00005c000e12d625 */ /* 0x000fe200078e0015 */
[----:B------:R-:W-:-:S04]  /*0680*/  PRMT R6, RZ, 0x7610, R6 ;  /* 0x00007610ff067816 */ /* 0x000fc80000000006 */
[----:B------:R1:W3:Y:S07]  /*0690*/  @!P5 LDG.E.U16 R5, [R18.64] ;  /* 0x000000041205d981 */ /* 0x0002ee000c1e1500 */
[----:B------:R-:W-:Y:S01]  /*06a0*/  @!P1 IMAD.IADD R25, R8, 0x1, R29 ;  /* 0x0000000108199824 */ /* 0x000fe200078e021d */
[----:B------:R-:W-:-:S04]  /*06b0*/  @!P1 IADD3 R29, R29, 0x80, RZ ;  /* 0x000000801d1d9810 */ /* 0x000fc80007ffe0ff */
[----:B------:R-:W-:Y:S01]  /*06c0*/  ISETP.GE.AND P2, PT, R29, R7, PT ;  /* 0x000000071d00720c */ /* 0x000fe20003f46270 */
[----:B------:R-:W-:-:S05]  /*06d0*/  @!P4 IMAD.WIDE.U32 R22, R4, R15, c[0x0][0x170] ;  /* 0x00005c000416c625 */ /* 0x000fca00078e000f */
[----:B------:R4:W5:Y:S07]  /*06e0*/  @!P4 LDG.E.U16 R6, [R22.64] ;  /* 0x000000041606c981 */ /* 0x00096e000c1e1500 */
[----:B------:R-:W-:Y:S01]  /*06f0*/  @!P2 IMAD.IADD R9, R8, 0x1, R29 ;  /* 0x000000010809a824 */ /* 0x000fe200078e021d */
[----:B------:R-:W-:-:S04]  /*0700*/  @!P2 IADD3 R29, R29, 0x80, RZ ;  /* 0x000000801d1da810 */ /* 0x000fc80007ffe0ff */
[----:B------:R-:W-:Y:S01]  /*0710*/  ISETP.GE.AND P3, PT, R29, R7, PT ;  /* 0x000000071d00720c */ /* 0x000fe20003f66270 */
[----:B0-----:R-:W-:Y:S01]  /*0720*/  @!P4 IMAD.WIDE.U32 R2, R4, R15, c[0x0][0x178] ;  /* 0x00005e000402c625 */ /* 0x001fe200078e000f */
[----:B------:R-:W-:Y:S02]  /*0730*/  PRMT R13, RZ, 0x7610, R13 ;  /* 0x00007610ff0d7816 */ /* 0x000fe4000000000d */
[----:B------:R-:W-:Y:S01]  /*0740*/  PRMT R12, RZ, 0x7610, R12 ;  /* 0x00007610ff0c7816 */ /* 0x000fe2000000000c */
[----:B------:R-:W-:Y:S01]  /*0750*/  @!P5 IMAD.WIDE.U32 R14, R14, R21, c[0x0][0x178] ;  /* 0x00005e000e0ed625 */ /* 0x000fe200078e0015 */
[----:B------:R-:W-:-:S03]  /*0760*/  PRMT R11, RZ, 0x7610, R11 ;  /* 0x00007610ff0b7816 */ /* 0x000fc6000000000b */
[----:B------:R-:W-:Y:S01]  /*0770*/  @!P0 IMAD.MOV.U32 R21, RZ, RZ, 0x2 ;  /* 0x00000002ff158424 */ /* 0x000fe200078e00ff */
[----:B------:R0:W5:Y:S03]  /*0780*/  @!P5 LDG.E.U16 R13, [R14.64] ;  /* 0x000000040e0dd981 */ /* 0x000166000c1e1500 */
[----:B----4-:R-:W-:Y:S01]  /*0790*/  @!P3 IMAD.IADD R23, R8, 0x1, R29 ;  /* 0x000000010817b824 */ /* 0x010fe200078e021d */
[----:B------:R-:W-:Y:S01]  /*07a0*/  @!P3 IADD3 R29, R29, 0x80, RZ ;  /* 0x000000801d1db810 */ /* 0x000fe20007ffe0ff */
[----:B------:R4:W5:Y:S01]  /*07b0*/  @!P4 LDG.E.U16 R12, [R2.64] ;  /* 0x00000004020cc981 */ /* 0x000962000c1e1500 */
[----:B------:R-:W-:Y:S01]  /*07c0*/  @!P6 IMAD.WIDE.U32 R16, R16, R17, c[0x0][0x178] ;  /* 0x00005e001010e625 */ /* 0x000fe200078e0011 */
[----:B------:R-:W-:Y:S02]  /*07d0*/  PRMT R4, RZ, 0x7610, R4 ;  /* 0x00007610ff047816 */ /* 0x000fe40000000004 */
[----:B------:R-:W-:Y:S01]  /*07e0*/  ISETP.GE.AND P4, PT, R29, R7, PT ;  /* 0x000000071d00720c */ /* 0x000fe20003f86270 */
[----:B-1----:R-:W-:Y:S01]  /*07f0*/  @!P0 IMAD.WIDE.U32 R18, R20, R21, c[0x0][0x170] ;  /* 0x00005c0014128625 */ /* 0x002fe200078e0015 */
[----:B------:R1:W5:Y:S03]  /*0800*/  @!P6 LDG.E.U16 R11, [R16.64] ;  /* 0x00000004100be981 */ /* 0x000366000c1e1500 */
[----:B------:R-:W-:-:S02]  /*0810*/  @!P2 IMAD.MOV.U32 R24, RZ, RZ, 0x2 ;  /* 0x00000002ff18a424 */ /* 0x000fc400078e00ff */
[----:B------:R-:W-:Y:S01]  /*0820*/  @!P1 IMAD.MOV.U32 R28, RZ, RZ, 0x2 ;  /* 0x00000002ff1c9424 */ /* 0x000fe200078e00ff */
[----:B----4-:R-:W-:Y:S01]  /*0830*/  PRMT R2, RZ, 0x7610, R2 ;  /* 0x00007610ff027816 */ /* 0x010fe20000000002 */
[----:B------:R4:W5:Y:S01]  /*0840*/  @!P0 LDG.E.U16 R4, [R18.64] ;  /* 0x0000000412048981 */ /* 0x000962000c1e1500 */
[----:B------:R-:W-:Y:S01]  /*0850*/  PRMT R3, RZ, 0x7610, R3 ;  /* 0x00007610ff037816 */ /* 0x000fe20000000003 */
[----:B0-----:R-:W-:-:S04]  /*0860*/  @!P1 IMAD.WIDE.U32 R14, R25, R28, c[0x0][0x170] ;  /* 0x00005c00190e9625 */ /* 0x001fc800078e001c */
[----:B-1----:R-:W-:Y:S01]  /*0870*/  @!P2 IMAD.WIDE.U32 R16, R9, R24, c[0x0][0x170] ;  /* 0x00005c000910a625 */ /* 0x002fe200078e0018 */
[----:B------:R-:W-:Y:S01]  /*0880*/  PRMT R22, RZ, 0x7610, R22 ;  /* 0x00007610ff167816 */ /* 0x000fe20000000016 */
[----:B------:R0:W5:Y:S02]  /*0890*/  @!P1 LDG.E.U16 R3, [R14.64] ;  /* 0x000000040e039981 */ /* 0x000164000c1e1500 */
[----:B------:R-:W-:Y:S02]  /*08a0*/  @!P0 IMAD.WIDE.U32 R20, R20, R21, c[0x0][0x178] ;  /* 0x00005e0014148625 */ /* 0x000fe400078e0015 */
[----:B------:R1:W5:Y:S02]  /*08b0*/  @!P2 LDG.E.U16 R2, [R16.64] ;  /* 0x000000041002a981 */ /* 0x000364000c1e1500 */
[----:B------:R-:W-:Y:S01]  /*08c0*/  @!P3 IMAD.MOV.U32 R26, RZ, RZ, 0x2 ;  /* 0x00000002ff1ab424 */ /* 0x000fe200078e00ff */
[----:B------:R-:W-:Y:S01]  /*08d0*/  PRMT R27, RZ, 0x7610, R27 ;  /* 0x00007610ff1b7816 */ /* 0x000fe2000000001b */
[----:B------:R0:W5:Y:S01]  /*08e0*/  @!P0 LDG.E.U16 R22, [R20.64] ;  /* 0x0000000414168981 */ /* 0x000162000c1e1500 */
[----:B-1----:R-:W-:-:S02]  /*08f0*/  @!P4 IMAD.IADD R16, R8, 0x1, R29 ;  /* 0x000000010810c824 */ /* 0x002fc400078e021d */
[----:B------:R-:W-:Y:S01]  /*0900*/  @!P4 IMAD.MOV.U32 R29, RZ, RZ, 0x2 ;  /* 0x00000002ff1dc424 */ /* 0x000fe200078e00ff */
[----:B------:R-:W-:Y:S01]  /*0910*/  PRMT R17, RZ, 0x7610, R17 ;  /* 0x00007610ff117816 */ /* 0x000fe20000000011 */
[----:B----4-:R-:W-:-:S04]  /*0920*/  @!P3 IMAD.WIDE.U32 R18, R23, R26, c[0x0][0x170] ;  /* 0x00005c001712b625 */ /* 0x010fc800078e001a */
[----:B0-----:R-:W-:Y:S01]  /*0930*/  @!P4 IMAD.WIDE.U32 R20, R16, R29, c[0x0][0x170] ;  /* 0x00005c001014c625 */ /* 0x001fe200078e001d */
[----:B------:R0:W4:Y:S04]  /*0940*/  @!P3 LDG.E.U16 R27, [R18.64] ;  /* 0x00000004121bb981 */ /* 0x000128000c1e1500 */
[----:B------:R1:W4:Y:S01]  /*0950*/  @!P4 LDG.E.U16 R17, [R20.64] ;  /* 0x000000041411c981 */ /* 0x000322000c1e1500 */
[----:B------:R-:W-:Y:S01]  /*0960*/  @!P1 IMAD.WIDE.U32 R14, R25, R28, c[0x0][0x178] ;  /* 0x00005e00190e9625 */ /* 0x000fe200078e001c */
[----:B0-----:R-:W-:-:S03]  /*0970*/  PRMT R18, RZ, 0x7610, R18 ;  /* 0x00007610ff127816 */ /* 0x001fc60000000012 */
[----:B------:R-:W-:Y:S01]  /*0980*/  @!P2 IMAD.WIDE.U32 R24, R9, R24, c[0x0][0x178] ;  /* 0x00005e000918a625 */ /* 0x000fe200078e0018 */
[----:B------:R-:W-:Y:S02]  /*0990*/  PRMT R19, RZ, 0x7610, R19 ;  /* 0x00007610ff137816 */ /* 0x000fe40000000013 */
[----:B------:R-:W-:Y:S01]  /*09a0*/  PRMT R28, RZ, 0x7610, R28 ;  /* 0x00007610ff1c7816 */ /* 0x000fe2000000001c */
[----:B-1----:R-:W-:Y:S01]  /*09b0*/  @!P4 IMAD.WIDE.U32 R20, R16, R29, c[0x0][0x178] ;  /* 0x00005e001014c625 */ /* 0x002fe200078e001d */
[----:B------:R0:W4:Y:S01]  /*09c0*/  @!P1 LDG.E.U16 R18, [R14.64] ;  /* 0x000000040e129981 */ /* 0x000122000c1e1500 */
[----:B------:R-:W-:-:S03]  /*09d0*/  PRMT R9, RZ, 0x7610, R9 ;  /* 0x00007610ff097816 */ /* 0x000fc60000000009 */
[----:B------:R1:W4:Y:S04]  /*09e0*/  @!P2 LDG.E.U16 R19, [R24.64] ;  /* 0x000000041813a981 */ /* 0x000328000c1e1500 */
[----:B------:R1:W4:Y:S01]  /*09f0*/  @!P4 LDG.E.U16 R9, [R20.64] ;  /* 0x000000041409c981 */ /* 0x000322000c1e1500 */
[----:B0-----:R-:W-:-:S05]  /*0a00*/  @!P3 IMAD.WIDE.U32 R14, R23, R26, c[0x0][0x178] ;  /* 0x00005e00170eb625 */ /* 0x001fca00078e001a */
[----:B------:R0:W4:Y:S01]  /*0a10*/  @!P3 LDG.E.U16 R28, [R14.64] ;  /* 0x000000040e1cb981 */ /* 0x000122000c1e1500 */
[----:B------:R-:W-:-:S05]  /*0a20*/  IMAD.MOV.U32 R16, RZ, RZ, R10 ;  /* 0x000000ffff107224 */ /* 0x000fca00078e000a */
[C---:B------:R-:W-:Y:S02]  /*0a30*/  IADD3 R29, R16.reuse, 0x100, RZ ;  /* 0x00000100101d7810 */ /* 0x040fe40007ffe0ff */
[C---:B0-----:R-:W-:Y:S02]  /*0a40*/  IADD3 R14, R16.reuse, 0x80, RZ ;  /* 0x00000080100e7810 */ /* 0x041fe40007ffe0ff */
[----:B-1----:R-:W-:Y:S01]  /*0a50*/  IADD3 R24, R16, 0x200, RZ ;  /* 0x0000020010187810 */ /* 0x002fe20007ffe0ff */
[----:B------:R-:W-:Y:S01]  /*0a60*/  BSSY B0, `(.L_x_961) ;  /* 0x000006e000007945 */ /* 0x000fe20003800000 */
        /* <DEDUP_REMOVED lines=9> */
[----:B------:R-:W-:-:S03]  /*0b00*/  ISETP.GE.OR P4, PT, R14, R7, P4 ;  /* 0x000000070e00720c */ /* 0x000fc60002786670 */
[----:B------:R-:W-:-:S05]  /*0b10*/  @!P0 HADD2.F32 R20, -RZ, R13.H0_H0 ;  /* 0x2000000dff148230 */ /* 0x000fca0000004100 */
[----:B------:R-:W-:-:S05]  /*0b20*/  @!P0 FMUL.FTZ R20, R15, R20 ;  /* 0x000000140f148220 */ /* 0x000fca0000410000 */
[----:B------:R-:W-:Y:S01]  /*0b30*/  @!P4 HADD2.F32 R12, -RZ, R12.H0_H0 ;  /* 0x2000000cff0cc230 */ /* 0x000fe20000004100 */
[----:B------:R-:W-:-:S04]  /*0b40*/  @!P0 F2FP.PACK_AB R20, RZ, R20 ;  /* 0x00000014ff14823e */ /* 0x000fc800000000ff */
[----:B------:R-:W-:Y:S01]  /*0b50*/  @!P4 FMUL.FTZ R23, R23, R12 ;  /* 0x0000000c1717c220 */ /* 0x000fe20000410000 */
[----:B------:R-:W-:Y:S01]  /*0b60*/  @!P1 HADD2.F32 R11, -RZ, R11.H0_H0 ;  /* 0x2000000bff0b9230 */ /* 0x000fe20000004100 */
[----:B------:R-:W-:Y:S01]  /*0b70*/  @!P0 PRMT R5, R20, 0x7610, R5 ;  /* 0x0000761014058816 */ /* 0x000fe20000000005 */
[----:B------:R-:W-:Y:S01]  /*0b80*/  HADD2.F32 R21, -RZ, R4.H0_H0 ;  /* 0x20000004ff157230 */ /* 0x000fe20000004100 */
[----:B------:R-:W-:-:S04]  /*0b90*/  IADD3 R20, R16, 0x180, RZ ;  /* 0x0000018010147810 */ /* 0x000fc80007ffe0ff */
[----:B------:R-:W-:Y:S01]  /*0ba0*/  FSETP.GT.FTZ.AND P3, PT, R21, RZ, PT ;  /* 0x000000ff1500720b */ /* 0x000fe20003f74000 */
[----:B------:R-:W-:-:S03]  /*0bb0*/  HADD2.F32 R12, -RZ, R3.H0_H0 ;  /* 0x20000003ff0c7230 */ /* 0x000fc60000004100 */
[----:B------:R-:W-:Y:S01]  /*0bc0*/  ISETP.GE.OR P3, PT, R20, R7, P3 ;  /* 0x000000071400720c */ /* 0x000fe20001f66670 */
[----:B------:R-:W-:Y:S01]  /*0bd0*/  @!P1 FMUL.FTZ R11, R26, R11 ;  /* 0x0000000b1a0b9220 */ /* 0x000fe20000410000 */
[----:B------:R-:W-:Y:S01]  /*0be0*/  HADD2.F32 R13, -RZ, R2.H0_H0 ;  /* 0x20000002ff0d7230 */ /* 0x000fe20000004100 */
[----:B------:R-:W-:-:S03]  /*0bf0*/  FSETP.GT.FTZ.AND P0, PT, R12, RZ, PT ;  /* 0x000000ff0c00720b */ /* 0x000fc60003f14000 */
[----:B------:R-:W-:Y:S02]  /*0c00*/  @!P1 F2FP.PACK_AB R11, RZ, R11 ;  /* 0x0000000bff0b923e */ /* 0x000fe400000000ff */
[-C--:B------:R-:W-:Y:S02]  /*0c10*/  ISETP.GE.OR P0, PT, R24, R7.reuse, P0 ;  /* 0x000000071800720c */ /* 0x080fe40000706670 */
[----:B------:R-:W-:Y:S02]  /*0c20*/  IADD3 R24, R16, 0x280, RZ ;  /* 0x0000028010187810 */ /* 0x000fe40007ffe0ff */
[----:B------:R-:W-:Y:S02]  /*0c30*/  FSETP.GT.FTZ.AND P2, PT, R13, RZ, PT ;  /* 0x000000ff0d00720b */ /* 0x000fe40003f54000 */
[----:B------:R-:W-:Y:S02]  /*0c40*/  @!P1 PRMT R0, R11, 0x7610, R0 ;  /* 0x000076100b009816 */ /* 0x000fe40000000000 */
[----:B------:R-:W-:Y:S01]  /*0c50*/  ISETP.GE.OR P2, PT, R24, R7, P2 ;  /* 0x000000071800720c */ /* 0x000fe20001746670 */
[----:B----4-:R-:W-:-:S02]  /*0c60*/  HADD2.F32 R20, -RZ, R27.H0_H0 ;  /* 0x2000001bff147230 */ /* 0x010fc40000004100 */
[----:B------:R-:W-:-:S03]  /*0c70*/  HADD2.F32 R15, -RZ, R17.H0_H0 ;  /* 0x20000011ff0f7230 */ /* 0x000fc60000004100 */
[----:B------:R-:W-:Y:S01]  /*0c80*/  FSETP.GT.FTZ.AND P1, PT, R20, RZ, PT ;  /* 0x000000ff1400720b */ /* 0x000fe20003f34000 */
[----:B------:R-:W-:Y:S01]  /*0c90*/  @!P3 HADD2.F32 R22, -RZ, R22.H0_H0 ;  /* 0x20000016ff16b230 */ /* 0x000fe20000004100 */
[C---:B------:R-:W-:Y:S02]  /*0ca0*/  IADD3 R24, R16.reuse, 0x300, RZ ;  /* 0x0000030010187810 */ /* 0x040fe40007ffe0ff */
[----:B------:R-:W-:Y:S02]  /*0cb0*/  FSETP.GT.FTZ.AND P5, PT, R15, RZ, PT ;  /* 0x000000ff0f00720b */ /* 0x000fe40003fb4000 */
[----:B------:R-:W-:Y:S01]  /*0cc0*/  IADD3 R26, R16, 0x380, RZ ;  /* 0x00000380101a7810 */ /* 0x000fe20007ffe0ff */
[----:B------:R-:W-:Y:S02]  /*0cd0*/  @!P6 IMAD.IADD R10, R8, 0x1, R10 ;  /* 0x00000001080ae824 */ /* 0x000fe400078e020a */
[----:B------:R-:W-:Y:S01]  /*0ce0*/  @!P6 IMAD.MOV.U32 R11, RZ, RZ, 0x2 ;  /* 0x00000002ff0be424 */ /* 0x000fe200078e00ff */
[----:B------:R-:W-:-:S02]  /*0cf0*/  ISETP.GE.OR P1, PT, R24, R7, P1 ;  /* 0x000000071800720c */ /* 0x000fc40000f26670 */
[----:B------:R-:W-:Y:S01]  /*0d00*/  ISETP.GE.OR P5, PT, R26, R7, P5 ;  /* 0x000000071a00720c */ /* 0x000fe20002fa6670 */
[----:B------:R-:W-:-:S04]  /*0d10*/  @!P6 IMAD.WIDE.U32 R10, R10, R11, c[0x0][0x168] ;  /* 0x00005a000a0ae625 */ /* 0x000fc800078e000b */
[----:B------:R-:W-:Y:S01]  /*0d20*/  @!P3 FMUL.FTZ R22, R21, R22 ;  /* 0x000000161516b220 */ /* 0x000fe20000410000 */
[----:B------:R0:W-:Y:S01]  /*0d30*/  @!P6 STG.E.U16 [R10.64], R0 ;  /* 0x000000000a00e986 */ /* 0x0001e2000c101504 */
[----:B------:R-:W-:-:S03]  /*0d40*/  @!P6 IMAD.MOV.U32 R16, RZ, RZ, R14 ;  /* 0x000000ffff10e224 */ /* 0x000fc600078e000e */
[----:B------:R-:W-:Y:S01]  /*0d50*/  @!P3 F2FP.PACK_AB R22, RZ, R22 ;  /* 0x00000016ff16b23e */ /* 0x000fe200000000ff */
[----:B------:R-:W-:Y:S02]  /*0d60*/  @!P0 HADD2.F32 R21, -RZ, R18.H0_H0 ;  /* 0x20000012ff158230 */ /* 0x000fe40000004100 */
[----:B------:R-:W-:Y:S01]  /*0d70*/  @!P2 HADD2.F32 R14, -RZ, R19.H0_H0 ;  /* 0x20000013ff0ea230 */ /* 0x000fe20000004100 */
[----:B------:R-:W-:Y:S01]  /*0d80*/  @!P3 PRMT R4, R22, 0x7610, R4 ;  /* 0x000076101604b816 */ /* 0x000fe20000000004 */
[----:B------:R-:W-:Y:S01]  /*0d90*/  @!P1 HADD2.F32 R19, -RZ, R28.H0_H0 ;  /* 0x2000001cff139230 */ /* 0x000fe20000004100 */
[----:B------:R-:W-:Y:S01]  /*0da0*/  ISETP.GE.AND P3, PT, R16, R7, PT ;  /* 0x000000071000720c */ /* 0x000fe20003f66270 */
[----:B------:R-:W-:Y:S01]  /*0db0*/  @!P5 HADD2.F32 R18, -RZ, R9.H0_H0 ;  /* 0x20000009ff12d230 */ /* 0x000fe20000004100 */
[----:B------:R-:W-:Y:S02]  /*0dc0*/  @!P0 FMUL.FTZ R21, R12, R21 ;  /* 0x000000150c158220 */ /* 0x000fe40000410000 */
[----:B------:R-:W-:-:S02]  /*0dd0*/  @!P2 FMUL.FTZ R14, R13, R14 ;  /* 0x0000000e0d0ea220 */ /* 0x000fc40000410000 */
[----:B------:R-:W-:Y:S02]  /*0de0*/  @!P1 FMUL.FTZ R19, R20, R19 ;  /* 0x0000001314139220 */ /* 0x000fe40000410000 */
[----:B------:R-:W-:Y:S01]  /*0df0*/  @!P5 FMUL.FTZ R18, R15, R18 ;  /* 0x000000120f12d220 */ /* 0x000fe20000410000 */
[----:B------:R-:W-:Y:S02]  /*0e00*/  @!P4 F2FP.PACK_AB R23, RZ, R23 ;  /* 0x00000017ff17c23e */ /* 0x000fe400000000ff */
[----:B------:R-:W-:Y:S02]  /*0e10*/  @!P0 F2FP.PACK_AB R21, RZ, R21 ;  /* 0x00000015ff15823e */ /* 0x000fe400000000ff */
[----:B------:R-:W-:Y:S02]  /*0e20*/  @!P2 F2FP.PACK_AB R14, RZ, R14 ;  /* 0x0000000eff0ea23e */ /* 0x000fe400000000ff */
[----:B------:R-:W-:Y:S02]  /*0e30*/  @!P1 F2FP.PACK_AB R19, RZ, R19 ;  /* 0x00000013ff13923e */ /* 0x000fe400000000ff */
[----:B------:R-:W-:-:S02]  /*0e40*/  @!P5 F2FP.PACK_AB R18, RZ, R18 ;  /* 0x00000012ff12d23e */ /* 0x000fc400000000ff */
[----:B------:R-:W-:Y:S02]  /*0e50*/  @!P4 PRMT R6, R23, 0x7610, R6 ;  /* 0x000076101706c816 */ /* 0x000fe40000000006 */
[----:B------:R-:W-:Y:S02]  /*0e60*/  @!P0 PRMT R3, R21, 0x7610, R3 ;  /* 0x0000761015038816 */ /* 0x000fe40000000003 */
[----:B------:R-:W-:Y:S02]  /*0e70*/  @!P2 PRMT R2, R14, 0x7610, R2 ;  /* 0x000076100e02a816 */ /* 0x000fe40000000002 */
[----:B------:R-:W-:Y:S02]  /*0e80*/  @!P1 PRMT R27, R19, 0x7610, R27 ;  /* 0x00007610131b9816 */ /* 0x000fe4000000001b */
[----:B------:R-:W-:Y:S01]  /*0e90*/  @!P5 PRMT R17, R18, 0x7610, R17 ;  /* 0x000076101211d816 */ /* 0x000fe20000000011 */
[----:B------:R-:W-:Y:S05]  /*0ea0*/  @P3 BRA `(.L_x_963) ;  /* 0x000000c000003947 */ /* 0x000fea0003800000 */
[----:B0-----:R-:W-:Y:S01]  /*0eb0*/  IMAD.IADD R10, R8, 0x1, R16 ;  /* 0x00000001080a7824 */ /* 0x001fe200078e0210 */
[----:B------:R-:W-:Y:S01]  /*0ec0*/  IADD3 R16, R16, 0x80, RZ ;  /* 0x0000008010107810 */ /* 0x000fe20007ffe0ff */
[----:B------:R-:W-:-:S03]  /*0ed0*/  IMAD.MOV.U32 R11, RZ, RZ, 0x2 ;  /* 0x00000002ff0b7424 */ /* 0x000fc600078e00ff */
[----:B------:R-:W-:Y:S01]  /*0ee0*/  ISETP.GE.AND P0, PT, R16, R7, PT ;  /* 0x000000071000720c */ /* 0x000fe20003f06270 */
[----:B------:R-:W-:-:S05]  /*0ef0*/  IMAD.WIDE.U32 R10, R10, R11, c[0x0][0x168] ;  /* 0x00005a000a0a7625 */ /* 0x000fca00078e000b */
[----:B------:R0:W-:Y:S07]  /*0f00*/  STG.E.U16 [R10.64], R6 ;  /* 0x000000060a007986 */ /* 0x0001ee000c101504 */
[----:B------:R-:W-:Y:S05]  /*0f10*/  @P0 BRA `(.L_x_964) ;  /* 0x000000c000000947 */ /* 0x000fea0003800000 */
[----:B0-----:R-:W-:Y:S01]  /*0f20*/  IMAD.IADD R10, R8, 0x1, R16 ;  /* 0x00000001080a7824 */ /* 0x001fe200078e0210 */
[----:B------:R-:W-:Y:S01]  /*0f30*/  IADD3 R16, R16, 0x80, RZ ;  /* 0x0000008010107810 */ /* 0x000fe20007ffe0ff */
[----:B------:R-:W-:-:S04]  /*0f40*/  IMAD.MOV.U32 R11, RZ, RZ, 0x2 ;  /* 0x00000002ff0b7424 */ /* 0x000fc800078e00ff */
[----:B------:R-:W-:-:S05]  /*0f50*/  IMAD.WIDE.U32 R10, R10, R11, c[0x0][0x168] ;  /* 0x00005a000a0a7625 */ /* 0x000fca00078e000b */
[----:B------:R0:W-:Y:S02]  /*0f60*/  STG.E.U16 [R10.64], R5 ;  /* 0x000000050a007986 */ /* 0x0001e4000c101504 */
.L_x_963:
[----:B0-----:R-:W-:-:S13]  /*0f70*/  ISETP.GE.AND P0, PT, R16, R7, PT ;  /* 0x000000071000720c */ /* 0x001fda0003f06270 */
[----:B------:R-:W-:Y:S05]  /*0f80*/  @P0 BRA `(.L_x_965) ;  /* 0x000000c000000947 */ /* 0x000fea0003800000 */
[----:B------:R-:W-:Y:S01]  /*0f90*/  IMAD.IADD R10, R8, 0x1, R16 ;  /* 0x00000001080a7824 */ /* 0x000fe200078e0210 */
[----:B------:R-:W-:Y:S01]  /*0fa0*/  IADD3 R16, R16, 0x80, RZ ;  /* 0x0000008010107810 */ /* 0x000fe20007ffe0ff */
[----:B------:R-:W-:-:S04]  /*0fb0*/  IMAD.MOV.U32 R11, RZ, RZ, 0x2 ;  /* 0x00000002ff0b7424 */ /* 0x000fc800078e00ff */
[----:B------:R-:W-:-:S05]  /*0fc0*/  IMAD.WIDE.U32 R10, R10, R11, c[0x0][0x168] ;  /* 0x00005a000a0a7625 */ /* 0x000fca00078e000b */
[----:B------:R0:W-:Y:S02]  /*0fd0*/  STG.E.U16 [R10.64], R4 ;  /* 0x000000040a007986 */ /* 0x0001e4000c101504 */
.L_x_964:
[----:B------:R-:W-:-:S13]  /*0fe0*/  ISETP.GE.AND P0, PT, R16, R7, PT ;  /* 0x000000071000720c */ /* 0x000fda0003f06270 */
[----:B------:R-:W-:Y:S05]  /*0ff0*/  @P0 BRA `(.L_x_966) ;  /* 0x000000d000000947 */ /* 0x000fea0003800000 */
[----:B0-----:R-:W-:Y:S01]  /*1000*/  IMAD.IADD R4, R8, 0x1, R16 ;  /* 0x0000000108047824 */ /* 0x001fe200078e0210 */
[----:B------:R-:W-:Y:S01]  /*1010*/  IADD3 R16, R16, 0x80, RZ ;  /* 0x0000008010107810 */ /* 0x000fe20007ffe0ff */
[----:B------:R-:W-:-:S04]  /*1020*/  IMAD.MOV.U32 R5, RZ, RZ, 0x2 ;  /* 0x00000002ff057424 */ /* 0x000fc800078e00ff */
[----:B------:R-:W-:-:S05]  /*1030*/  IMAD.WIDE.U32 R4, R4, R5, c[0x0][0x168] ;  /* 0x00005a0004047625 */ /* 0x000fca00078e0005 */
[----:B------:R0:W-:Y:S02]  /*1040*/  STG.E.U16 [R4.64], R3 ;  /* 0x0000000304007986 */ /* 0x0001e4000c101504 */
.L_x_965:
[----:B------:R-:W-:-:S13]  /*1050*/  ISETP.GE.AND P0, PT, R16, R7, PT ;  /* 0x000000071000720c */ /* 0x000fda0003f06270 */
[----:B------:R-:W-:Y:S01]  /*1060*/  @P0 BREAK B1 ;  /* 0x0000000000010942 */ /* 0x000fe20003800000 */
[----:B------:R-:W-:Y:S05]  /*1070*/  @P0 BRA `(.L_x_967) ;  /* 0x000000c000000947 */ /* 0x000fea0003800000 */
[----:B0-----:R-:W-:Y:S01]  /*1080*/  IMAD.IADD R4, R8, 0x1, R16 ;  /* 0x0000000108047824 */ /* 0x001fe200078e0210 */
[----:B------:R-:W-:Y:S01]  /*1090*/  IADD3 R16, R16, 0x80, RZ ;  /* 0x0000008010107810 */ /* 0x000fe20007ffe0ff */
[----:B------:R-:W-:-:S04]  /*10a0*/  IMAD.MOV.U32 R5, RZ, RZ, 0x2 ;  /* 0x00000002ff057424 */ /* 0x000fc800078e00ff */
[----:B------:R-:W-:-:S05]  /*10b0*/  IMAD.WIDE.U32 R4, R4, R5, c[0x0][0x168] ;  /* 0x00005a0004047625 */ /* 0x000fca00078e0005 */
[----:B------:R0:W-:Y:S02]  /*10c0*/  STG.E.U16 [R4.64], R2 ;  /* 0x0000000204007986 */ /* 0x0001e4000c101504 */
.L_x_966:
[----:B------:R-:W-:Y:S05]  /*10d0*/  BSYNC B1 ;  /* 0x0000000000017941 */ /* 0x000fea0003800000 */
.L_x_962:
[----:B------:R-:W-:-:S13]  /*10e0*/  ISETP.GE.AND P0, PT, R16, R7, PT ;  /* 0x000000071000720c */ /* 0x000fda0003f06270 */
[----:B0-----:R-:W-:Y:S01]  /*10f0*/  @!P0 IMAD.IADD R2, R8, 0x1, R16 ;  /* 0x0000000108028824 */ /* 0x001fe200078e0210 */
[----:B------:R-:W-:Y:S01]  /*1100*/  @!P0 IADD3 R16, R16, 0x80, RZ ;  /* 0x0000008010108810 */ /* 0x000fe20007ffe0ff */
[----:B------:R-:W-:-:S04]  /*1110*/  @!P0 IMAD.MOV.U32 R3, RZ, RZ, 0x2 ;  /* 0x00000002ff038424 */ /* 0x000fc800078e00ff */
[----:B------:R-:W-:-:S05]  /*1120*/  @!P0 IMAD.WIDE.U32 R2, R2, R3, c[0x0][0x168] ;  /* 0x00005a0002028625 */ /* 0x000fca00078e0003 */
[----:B------:R0:W-:Y:S02]  /*1130*/  @!P0 STG.E.U16 [R2.64], R27 ;  /* 0x0000001b02008986 */ /* 0x0001e4000c101504 */
.L_x_967:
[----:B------:R-:W-:Y:S05]  /*1140*/  BSYNC B0 ;  /* 0x0000000000007941 */ /* 0x000fea0003800000 */
.L_x_961:
[----:B------:R-:W-:Y:S01]  /*1150*/  WARPSYNC 0xffffffff ;  /* 0xffffffff00007948 */ /* 0x000fe20003800000 */
[----:B------:R-:W-:-:S13]  /*1160*/  ISETP.GE.AND P0, PT, R16, R7, PT ;  /* 0x000000071000720c */ /* 0x000fda0003f06270 */
[----:B------:R-:W-:Y:S05]  /*1170*/  @P0 EXIT ;  /* 0x000000000000094d */ /* 0x000fea0003800000 */
[----:B0-----:R-:W-:Y:S02]  /*1180*/  IMAD.IADD R2, R8, 0x1, R16 ;  /* 0x0000000108027824 */ /* 0x001fe400078e0210 */
[----:B------:R-:W-:-:S04]  /*1190*/  IMAD.MOV.U32 R3, RZ, RZ, 0x2 ;  /* 0x00000002ff037424 */ /* 0x000fc800078e00ff */
[----:B------:R-:W-:-:S05]  /*11a0*/  IMAD.WIDE.U32 R2, R2, R3, c[0x0][0x168] ;  /* 0x00005a0002027625 */ /* 0x000fca00078e0003 */
[----:B------:R-:W-:Y:S01]  /*11b0*/  STG.E.U16 [R2.64], R17 ;  /* 0x0000001102007986 */ /* 0x000fe2000c101504 */
[----:B------:R-:W-:Y:S05]  /*11c0*/  EXIT ;  /* 0x000000000000794d */ /* 0x000fea0003800000 */
.L_x_968:
        /* <DEDUP_REMOVED lines=11> */
.L_x_3377:


//--------------------- .text._ZN2at6native29vectorized_elementwise_kernelILi4EZZZNS0_12prelu_kernelERNS_14TensorIteratorEENKUlvE_clEvENKUlvE2_clEvEUlN3c104HalfES7_E_St5arrayIPcLm3EEEEviT0_T1_ --------------------------
	.section	.text._ZN2at6native29vectorized_elementwise_kernelILi4EZZZNS0_12prelu_kernelERNS_14TensorIteratorEENKUlvE_clEvENKUlvE2_clEvEUlN3c104HalfES7_E_St5arrayIPcLm3EEEEviT0_T1_,"ax",@progbits
	.sectioninfo	@"SHI_REGISTERS=32"
	.align	128
        .global         _ZN2at6native29vectorized_elementwise_kernelILi4EZZZNS0_12prelu_kernelERNS_14TensorIteratorEENKUlvE_clEvENKUlvE2_clEvEUlN3c104HalfES7_E_St5arrayIPcLm3EEEEviT0_T1_
        .type           _ZN2at6native29vectorized_elementwise_kernelILi4EZZZNS0_12prelu_kernelERNS_14TensorIteratorEENKUlvE_clEvENKUlvE2_clEvEUlN3c104HalfES7_E_St5arrayIPcLm3EEEEviT0_T1_,@function
        .size           _ZN2at6native29vectorized_elementwise_kernelILi4EZZZNS0_12prelu_kernelERNS_14TensorIteratorEENKUlvE_clEvENKUlvE2_clEvEUlN3c104HalfES7_E_St5arrayIPcLm3EEEEviT0_T1_,(.L_x_3378 - _ZN2at6native29vectorized_elementwise_kernelILi4EZZZNS0_12prelu_kernelERNS_14TensorIteratorEENKUlvE_clEvENKUlvE2_clEvEUlN3c104HalfES7_E_St5arrayIPcLm3EEEEviT0_T1_)
        .other          _ZN2at6native29vectorized_elementwise_kernelILi4EZZZNS0_12prelu_kernelERNS_14TensorIteratorEENKUlvE_clEvENKUlvE2_clEvEUlN3c104HalfES7_E_St5arrayIPcLm3EEEEviT0_T1_,@"STO_CUDA_ENTRY STV_DEFAULT"
_ZN2at6native29vectorized_elementwise_kernelILi4EZZZNS0_12prelu_kernelERNS_14TensorIteratorEENKUlvE_clEvENKUlvE2_clEvEUlN3c104HalfES7_E_St5arrayIPcLm3EEEEviT0_T1_:
.text._ZN2at6native29vectorized_elementwise_kernelILi4EZZZNS0_12prelu_kernelERNS_14TensorIteratorEENKUlvE_clEvENKUlvE2_clEvEUlN3c104HalfES7_E_St5arrayIPcLm3EEEEviT0_T1_:
        /* <DEDUP_REMOVED lines=11> */
[----:B------:R-:W2:Y:S01]  /*00b0*/  LDG.E.64 R12, [R14.64] ;  /* 0x000000040e0c7981 */ /* 0x000ea2000c1e1b00 */
[----:B------:R-:W-:-:S03]  /*00c0*/  IMAD.WIDE R2, R8, R7, c[0x0][0x178] ;  /* 0x00005e0008027625 */ /* 0x000fc600078e0207 */
[----:B------:R-:W3:Y:S03]  /*00d0*/  LDG.E.64 R10, [R14.64+0x400] ;  /* 0x000400040e0a7981 */ /* 0x000ee6000c1e1b00 */
[----:B------:R-:W-:-:S05]  /*00e0*/  IMAD.WIDE.U32 R16, R0, 0x8, R2 ;  /* 0x0000000800107825 */ /* 0x000fca00078e0002 */
[----:B------:R-:W4:Y:S04]  /*00f0*/  LDG.E.64 R4, [R16.64] ;  /* 0x0000000410047981 */ /* 0x000f28000c1e1b00 */
[----:B------:R0:W5:Y:S01]  /*0100*/  LDG.E.64 R2, [R16.64+0x400] ;  /* 0x0004000410027981 */ /* 0x000162000c1e1b00 */
[----:B--2---:R-:W-:-:S05]  /*0110*/  HADD2.F32 R6, -RZ, R12.H0_H0 ;  /* 0x2000000cff067230 */ /* 0x004fca0000004100 */
[----:B------:R-:W-:Y:S02]  /*0120*/  FSETP.GT.FTZ.AND P0, PT, R6, RZ, PT ;  /* 0x000000ff0600720b */ /* 0x000fe40003f14000 */
[C---:B------:R-:W-:Y:S02]  /*0130*/  PRMT R6, R12.reuse, 0x7610, R6 ;  /* 0x000076100c067816 */ /* 0x040fe40000000006 */
[----:B------:R-:W-:Y:S02]  /*0140*/  PRMT R12, R12, 0x7632, R12 ;  /* 0x000076320c0c7816 */ /* 0x000fe4000000000c */
[----:B---3--:R-:W-:-:S07]  /*0150*/  PRMT R14, R11, 0x7610, R14 ;  /* 0x000076100b0e7816 */ /* 0x008fce000000000e */
[----:B------:R-:W-:Y:S02]  /*0160*/  @!P0 HADD2.F32 R18, -RZ, R6.H0_H0 ;  /* 0x20000006ff128230 */ /* 0x000fe40000004100 */
[----:B----4-:R-:W-:Y:S01]  /*0170*/  @!P0 HADD2.F32 R9, -RZ, R4.H0_H0 ;  /* 0x20000004ff098230 */ /* 0x010fe20000004100 */
[C---:B------:R-:W-:Y:S01]  /*0180*/  PRMT R4, R13.reuse, 0x7610, R4 ;  /* 0x000076100d047816 */ /* 0x040fe20000000004 */
[----:B------:R-:W-:Y:S01]  /*0190*/  HADD2.F32 R19, -RZ, R12.H0_H0 ;  /* 0x2000000cff137230 */ /* 0x000fe20000004100 */
[----:B------:R-:W-:Y:S02]  /*01a0*/  PRMT R13, R13, 0x7632, R13 ;  /* 0x000076320d0d7816 */ /* 0x000fe4000000000d */
[----:B------:R-:W-:Y:S01]  /*01b0*/  @!P0 FMUL.FTZ R18, R9, R18 ;  /* 0x0000001209128220 */ /* 0x000fe20000410000 */
[C---:B------:R-:W-:Y:S02]  /*01c0*/  PRMT R9, R10.reuse, 0x7610, R9 ;  /* 0x000076100a097816 */ /* 0x040fe40000000009 */
[----:B------:R-:W-:-:S02]  /*01d0*/  PRMT R10, R10, 0x7632, R10 ;  /* 0x000076320a0a7816 */ /* 0x000fc4000000000a */
[----:B------:R-:W-:Y:S01]  /*01e0*/  PRMT R11, R11, 0x7632, R11 ;  /* 0x000076320b0b7816 */ /* 0x000fe2000000000b */
[----:B------:R-:W-:Y:S01]  /*01f0*/  HADD2.F32 R21, -RZ, R4.H0_H0 ;  /* 0x20000004ff157230 */ /* 0x000fe20000004100 */
[----:B------:R-:W-:Y:S01]  /*0200*/  @!P0 F2FP.PACK_AB R6, RZ, R18 ;  /* 0x00000012ff06823e */ /* 0x000fe200000000ff */
[----:B------:R-:W-:Y:S01]  /*0210*/  HADD2.F32 R18, -RZ, R9.H0_H0 ;  /* 0x20000009ff127230 */ /* 0x000fe20000004100 */
[----:B------:R-:W-:Y:S01]  /*0220*/  FSETP.GT.FTZ.AND P0, PT, R19, RZ, PT ;  /* 0x000000ff1300720b */ /* 0x000fe20003f14000 */
[----:B------:R-:W-:Y:S02]  /*0230*/  HADD2.F32 R20, -RZ, R13.H0_H0 ;  /* 0x2000000dff147230 */ /* 0x000fe40000004100 */
[----:B0-----:R-:W-:Y:S02]  /*0240*/  HADD2.F32 R17, -RZ, R10.H0_H0 ;  /* 0x2000000aff117230 */ /* 0x001fe40000004100 */
[----:B------:R-:W-:Y:S02]  /*0250*/  HADD2.F32 R16, -RZ, R14.H0_H0 ;  /* 0x2000000eff107230 */ /* 0x000fe40000004100 */
[----:B------:R-:W-:Y:S01]  /*0260*/  HADD2.F32 R15, -RZ, R11.H0_H0 ;  /* 0x2000000bff0f7230 */ /* 0x000fe20000004100 */
[----:B------:R-:W-:-:S02]  /*0270*/  FSETP.GT.FTZ.AND P1, PT, R21, RZ, PT ;  /* 0x000000ff1500720b */ /* 0x000fc40003f34000 */
[----:B------:R-:W-:Y:S02]  /*0280*/  FSETP.GT.FTZ.AND P3, PT, R18, RZ, PT ;  /* 0x000000ff1200720b */ /* 0x000fe40003f74000 */
[----:B------:R-:W-:Y:S02]  /*0290*/  FSETP.GT.FTZ.AND P2, PT, R20, RZ, PT ;  /* 0x000000ff1400720b */ /* 0x000fe40003f54000 */
[----:B------:R-:W-:Y:S02]  /*02a0*/  FSETP.GT.FTZ.AND P4, PT, R17, RZ, PT ;  /* 0x000000ff1100720b */ /* 0x000fe40003f94000 */
[----:B------:R-:W-:Y:S02]  /*02b0*/  FSETP.GT.FTZ.AND P5, PT, R16, RZ, PT ;  /* 0x000000ff1000720b */ /* 0x000fe40003fb4000 */
[----:B------:R-:W-:Y:S01]  /*02c0*/  FSETP.GT.FTZ.AND P6, PT, R15, RZ, PT ;  /* 0x000000ff0f00720b */ /* 0x000fe20003fd4000 */
[----:B------:R-:W-:Y:S02]  /*02d0*/  @!P0 HADD2.F32 R22, -RZ, R4.H1_H1 ;  /* 0x30000004ff168230 */ /* 0x000fe40000004100 */
[----:B------:R-:W-:-:S02]  /*02e0*/  @!P1 HADD2.F32 R24, -RZ, R5.H0_H0 ;  /* 0x20000005ff189230 */ /* 0x000fc40000004100 */
[--C-:B-----5:R-:W-:Y:S01]  /*02f0*/  @!P3 HADD2.F32 R23, -RZ, R2.reuse.H0_H0 ;  /* 0x20000002ff17b230 */ /* 0x120fe20000004100 */
[----:B------:R-:W-:Y:S01]  /*0300*/  @!P0 FMUL.FTZ R19, R19, R22 ;  /* 0x0000001613138220 */ /* 0x000fe20000410000 */
[----:B------:R-:W-:Y:S02]  /*0310*/  @!P2 HADD2.F32 R5, -RZ, R5.H1_H1 ;  /* 0x30000005ff05a230 */ /* 0x000fe40000004100 */
[----:B------:R-:W-:Y:S02]  /*0320*/  @!P4 HADD2.F32 R2, -RZ, R2.H1_H1 ;  /* 0x30000002ff02c230 */ /* 0x000fe40000004100 */
[--C-:B------:R-:W-:Y:S02]  /*0330*/  @!P5 HADD2.F32 R25, -RZ, R3.reuse.H0_H0 ;  /* 0x20000003ff19d230 */ /* 0x100fe40000004100 */
[----:B------:R-:W-:Y:S01]  /*0340*/  @!P6 HADD2.F32 R22, -RZ, R3.H1_H1 ;  /* 0x30000003ff16e230 */ /* 0x000fe20000004100 */
[----:B------:R-:W-:Y:S02]  /*0350*/  @!P1 FMUL.FTZ R21, R21, R24 ;  /* 0x0000001815159220 */ /* 0x000fe40000410000 */
[----:B------:R-:W-:-:S02]  /*0360*/  @!P2 FMUL.FTZ R5, R20, R5 ;  /* 0x000000051405a220 */ /* 0x000fc40000410000 */
[----:B------:R-:W-:Y:S02]  /*0370*/  @!P3 FMUL.FTZ R23, R18, R23 ;  /* 0x000000171217b220 */ /* 0x000fe40000410000 */
[----:B------:R-:W-:Y:S02]  /*0380*/  @!P4 FMUL.FTZ R17, R17, R2 ;  /* 0x000000021111c220 */ /* 0x000fe40000410000 */
[----:B------:R-:W-:Y:S02]  /*0390*/  @!P5 FMUL.FTZ R25, R16, R25 ;  /* 0x000000191019d220 */ /* 0x000fe40000410000 */
[----:B------:R-:W-:Y:S02]  /*03a0*/  @!P6 FMUL.FTZ R22, R15, R22 ;  /* 0x000000160f16e220 */ /* 0x000fe40000410000 */
[----:B------:R-:W-:Y:S01]  /*03b0*/  IMAD.WIDE.U32 R2, R8, R7, c[0x0][0x168] ;  /* 0x00005a0008027625 */ /* 0x000fe200078e0007 */
[----:B------:R-:W-:Y:S02]  /*03c0*/  @!P0 F2FP.PACK_AB R12, RZ, R19 ;  /* 0x00000013ff0c823e */ /* 0x000fe400000000ff */
[----:B------:R-:W-:-:S02]  /*03d0*/  @!P1 F2FP.PACK_AB R4, RZ, R21 ;  /* 0x00000015ff04923e */ /* 0x000fc400000000ff */
[----:B------:R-:W-:Y:S02]  /*03e0*/  @!P2 F2FP.PACK_AB R13, RZ, R5 ;  /* 0x00000005ff0da23e */ /* 0x000fe400000000ff */
[----:B------:R-:W-:Y:S02]  /*03f0*/  @!P3 F2FP.PACK_AB R9, RZ, R23 ;  /* 0x00000017ff09b23e */ /* 0x000fe400000000ff */
[----:B------:R-:W-:Y:S02]  /*0400*/  @!P4 F2FP.PACK_AB R10, RZ, R17 ;  /* 0x00000011ff0ac23e */ /* 0x000fe400000000ff */
[----:B------:R-:W-:Y:S02]  /*0410*/  @!P5 F2FP.PACK_AB R14, RZ, R25 ;  /* 0x00000019ff0ed23e */ /* 0x000fe400000000ff */
[----:B------:R-:W-:Y:S01]  /*0420*/  @!P6 F2FP.PACK_AB R11, RZ, R22 ;  /* 0x00000016ff0be23e */ /* 0x000fe200000000ff */
[----:B------:R-:W-:Y:S01]  /*0430*/  IMAD.WIDE R2, R0, 0x8, R2 ;  /* 0x0000000800027825 */ /* 0x000fe200078e0202 */
[----:B------:R-:W-:-:S02]  /*0440*/  PRMT R6, R6, 0x5410, R12 ;  /* 0x0000541006067816 */ /* 0x000fc4000000000c */
[----:B------:R-:W-:Y:S02]  /*0450*/  PRMT R7, R4, 0x5410, R13 ;  /* 0x0000541004077816 */ /* 0x000fe4000000000d */
[----:B------:R-:W-:Y:S02]  /*0460*/  PRMT R10, R9, 0x5410, R10 ;  /* 0x00005410090a7816 */ /* 0x000fe4000000000a */
[----:B------:R-:W-:Y:S01]  /*0470*/  PRMT R11, R14, 0x5410, R11 ;  /* 0x000054100e0b7816 */ /* 0x000fe2000000000b */
[----:B------:R-:W-:Y:S04]  /*0480*/  STG.E.64 [R2.64], R6 ;  /* 0x0000000602007986 */ /* 0x000fe8000c101b04 */
[----:B------:R-:W-:Y:S01]  /*0490*/  STG.E.64 [R2.64+0x400], R10 ;  /* 0x0004000a02007986 */ /* 0x000fe2000c101b04 */
[----:B------:R-:W-:Y:S05]  /*04a0*/  EXIT ;  /* 0x000000000000794d */ /* 0x000fea0003800000 */
.L_x_969:
        /* <DEDUP_REMOVED lines=166> */
.L_x_972:
[----:B0-----:R-:W-:-:S13]  /*0f10*/  ISETP.GE.AND P0, PT, R16, R7, PT ;  /* 0x000000071000720c */ /* 0x001fda0003f06270 */
[----:B------:R-:W-:Y:S05]  /*0f20*/  @P0 BRA `(.L_x_974) ;  /* 0x000000c000000947 */ /* 0x000fea0003800000 */
[----:B------:R-:W-:Y:S01]  /*0f30*/  IMAD.IADD R10, R8, 0x1, R16 ;  /* 0x00000001080a7824 */ /* 0x000fe200078e0210 */
[----:B------:R-:W-:Y:S01]  /*0f40*/  IADD3 R16, R16, 0x80, RZ ;  /* 0x0000008010107810 */ /* 0x000fe20007ffe0ff */
[----:B------:R-:W-:-:S04]  /*0f50*/  IMAD.MOV.U32 R11, RZ, RZ, 0x2 ;  /* 0x00000002ff0b7424 */ /* 0x000fc800078e00ff */
[----:B------:R-:W-:-:S05]  /*0f60*/  IMAD.WIDE.U32 R10, R10, R11, c[0x0][0x168] ;  /* 0x00005a000a0a7625 */ /* 0x000fca00078e000b */
[----:B------:R0:W-:Y:S02]  /*0f70*/  STG.E.U16 [R10.64], R4 ;  /* 0x000000040a007986 */ /* 0x0001e4000c101504 */
.L_x_973:
[----:B------:R-:W-:-:S13]  /*0f80*/  ISETP.GE.AND P0, PT, R16, R7, PT ;  /* 0x000000071000720c */ /* 0x000fda0003f06270 */
[----:B------:R-:W-:Y:S05]  /*0f90*/  @P0 BRA `(.L_x_975) ;  /* 0x000000d000000947 */ /* 0x000fea0003800000 */
[----:B0-----:R-:W-:Y:S01]  /*0fa0*/  IMAD.IADD R4, R8, 0x1, R16 ;  /* 0x0000000108047824 */ /* 0x001fe200078e0210 */
[----:B------:R-:W-:Y:S01]  /*0fb0*/  IADD3 R16, R16, 0x80, RZ ;  /* 0x0000008010107810 */ /* 0x000fe20007ffe0ff */
[----:B------:R-:W-:-:S04]  /*0fc0*/  IMAD.MOV.U32 R5, RZ, RZ, 0x2 ;  /* 0x00000002ff057424 */ /* 0x000fc800078e00ff */
[----:B------:R-:W-:-:S05]  /*0fd0*/  IMAD.WIDE.U32 R4, R4, R5, c[0x0][0x168] ;  /* 0x00005a0004047625 */ /* 0x000fca00078e0005 */
[----:B------:R0:W-:Y:S02]  /*0fe0*/  STG.E.U16 [R4.64], R3 ;  /* 0x0000000304007986 */ /* 0x0001e4000c101504 */
.L_x_974:
        /* <DEDUP_REMOVED lines=8> */
.L_x_975:
[----:B------:R-:W-:Y:S05]  /*1070*/  BSYNC B1 ;  /* 0x0000000000017941 */ /* 0x000fea0003800000 */
.L_x_971:
[----:B------:R-:W-:-:S13]  /*1080*/  ISETP.GE.AND P0, PT, R16, R7, PT ;  /* 0x000000071000720c */ /* 0x000fda0003f06270 */
[----:B0-----:R-:W-:Y:S01]  /*1090*/  @!P0 IMAD.IADD R2, R8, 0x1, R16 ;  /* 0x0000000108028824 */ /* 0x001fe200078e0210 */
[----:B------:R-:W-:Y:S01]  /*10a0*/  @!P0 IADD3 R16, R16, 0x80, RZ ;  /* 0x0000008010108810 */ /* 0x000fe20007ffe0ff */
[----:B------:R-:W-:-:S04]  /*10b0*/  @!P0 IMAD.MOV.U32 R3, RZ, RZ, 0x2 ;  /* 0x00000002ff038424 */ /* 0x000fc800078e00ff */
[----:B------:R-:W-:-:S05]  /*10c0*/  @!P0 IMAD.WIDE.U32 R2, R2, R3, c[0x0][0x168] ;  /* 0x00005a0002028625 */ /* 0x000fca00078e0003 */
[----:B------:R0:W-:Y:S02]  /*10d0*/  @!P0 STG.E.U16 [R2.64], R27 ;  /* 0x0000001b02008986 */ /* 0x0001e4000c101504 */
.L_x_976:
[----:B------:R-:W-:Y:S05]  /*10e0*/  BSYNC B0 ;  /* 0x0000000000007941 */ /* 0x000fea0003800000 */
.L_x_970:
        /* <DEDUP_REMOVED lines=8> */
.L_x_977:
        /* <DEDUP_REMOVED lines=9> */
.L_x_3378:


//--------------------- .text._ZN2at6native29vectorized_elementwise_kernelILi8EZZZNS0_12prelu_kernelERNS_14TensorIteratorEENKUlvE_clEvENKUlvE2_clEvEUlN3c104HalfES7_E_St5arrayIPcLm3EEEEviT0_T1_ --------------------------
	.section	.text._ZN2at6native29vectorized_elementwise_kernelILi8EZZZNS0_12prelu_kernelERNS_14TensorIteratorEENKUlvE_clEvENKUlvE2_clEvEUlN3c104HalfES7_E_St5arrayIPcLm3EEEEviT0_T1_,"ax",@progbits
	.sectioninfo	@"SHI_REGISTERS=4"
	.align	128
        .global         _ZN2at6native29vectorized_elementwise_kernelILi8EZZZNS0_12prelu_kernelERNS_14TensorIteratorEENKUlvE_clEvENKUlvE2_clEvEUlN3c104HalfES7_E_St5arrayIPcLm3EEEEviT0_T1_
        .type           _ZN2at6native29vectorized_elementwise_kernelILi8EZZZNS0_12prelu_kernelERNS_14TensorIteratorEENKUlvE_clEvENKUlvE2_clEvEUlN3c104HalfES7_E_St5arrayIPcLm3EEEEviT0_T1_,@function
        .size           _ZN2at6native29vectorized_elementwise_kernelILi8EZZZNS0_12prelu_kernelERNS_14TensorIteratorEENKUlvE_clEvENKUlvE2_clEvEUlN3c104HalfES7_E_St5arrayIPcLm3EEEEviT0_T1_,(.L_x_3379 - _ZN2at6native29vectorized_elementwise_kernelILi8EZZZNS0_12prelu_kernelERNS_14TensorIteratorEENKUlvE_clEvENKUlvE2_clEvEUlN3c104HalfES7_E_St5arrayIPcLm3EEEEviT0_T1_)
        .other          _ZN2at6native29vectorized_elementwise_kernelILi8EZZZNS0_12prelu_kernelERNS_14TensorIteratorEENKUlvE_clEvENKUlvE2_clEvEUlN3c104HalfES7_E_St5arrayIPcLm3EEEEviT0_T1_,@"STO_CUDA_ENTRY STV_DEFAULT"
_ZN2at6native29vectorized_elementwise_kernelILi8EZZZNS0_12prelu_kernelERNS_14TensorIteratorEENKUlvE_clEvENKUlvE2_clEvEUlN3c104HalfES7_E_St5arrayIPcLm3EEEEviT0_T1_:
.text._ZN2at6native29vectorized_elementwise_kernelILi8EZZZNS0_12prelu_kernelERNS_14TensorIteratorEENKUlvE_clEvENKUlvE2_clEvEUlN3c104HalfES7_E_St5arrayIPcLm3EEEEviT0_T1_:
[----:B------:R-:W-:Y:S02]  /*0000*/  MOV R1, c[0x0][0x28] ;  /* 0x00000a0000017a02 */ /* 0x000fe40000000f00 */
[----:B------:R-:W-:Y:S05]  /*0010*/  EXIT ;  /* 0x000000000000794d */ /* 0x000fea0003800000 */
.L_x_978:
        /* <DEDUP_REMOVED lines=14> */
.L_x_3379:


//--------------------- .text._ZN2at6native18elementwise_kernelILi128ELi4EZNS0_15gpu_kernel_implIZZZNS0_12prelu_kernelERNS_14TensorIteratorEENKUlvE_clEvENKUlvE1_clEvEUlN3c108BFloat16ES8_E_EEvRNS_18TensorIteratorBaseERKT_EUliE_EEviT1_ --------------------------
	.section	.text._ZN2at6native18elementwise_kernelILi128ELi4EZNS0_15gpu_kernel_implIZZZNS0_12prelu_kernelERNS_14TensorIteratorEENKUlvE_clEvENKUlvE1_clEvEUlN3c108BFloat16ES8_E_EEvRNS_18TensorIteratorBaseERKT_EUliE_EEviT1_,"ax",@progbits
	.sectioninfo	@"SHI_REGISTERS=26"
	.align	128
        .global         _ZN2at6native18elementwise_kernelILi128ELi4EZNS0_15gpu_kernel_implIZZZNS0_12prelu_kernelERNS_14TensorIteratorEENKUlvE_clEvENKUlvE1_clEvEUlN3c108BFloat16ES8_E_EEvRNS_18TensorIteratorBaseERKT_EUliE_EEviT1_
        .type           _ZN2at6native18elementwise_kernelILi128ELi4EZNS0_15gpu_kernel_implIZZZNS0_12prelu_kernelERNS_14TensorIteratorEENKUlvE_clEvENKUlvE1_clEvEUlN3c108BFloat16ES8_E_EEvRNS_18TensorIteratorBaseERKT_EUliE_EEviT1_,@function
        .size           _ZN2at6native18elementwise_kernelILi128ELi4EZNS0_15gpu_kernel_implIZZZNS0_12prelu_kernelERNS_14TensorIteratorEENKUlvE_clEvENKUlvE1_clEvEUlN3c108BFloat16ES8_E_EEvRNS_18TensorIteratorBaseERKT_EUliE_EEviT1_,(.L_x_3380 - _ZN2at6native18elementwise_kernelILi128ELi4EZNS0_15gpu_kernel_implIZZZNS0_12prelu_kernelERNS_14TensorIteratorEENKUlvE_clEvENKUlvE1_clEvEUlN3c108BFloat16ES8_E_EEvRNS_18TensorIteratorBaseERKT_EUliE_EEviT1_)
        .other          _ZN2at6native18elementwise_kernelILi128ELi4EZNS0_15gpu_kernel_implIZZZNS0_12prelu_kernelERNS_14TensorIteratorEENKUlvE_clEvENKUlvE1_clEvEUlN3c108BFloat16ES8_E_EEvRNS_18TensorIteratorBaseERKT_EUliE_EEviT1_,@"STO_CUDA_ENTRY STV_DEFAULT"
_ZN2at6native18elementwise_kernelILi128ELi4EZNS0_15gpu_kernel_implIZZZNS0_12prelu_kernelERNS_14TensorIteratorEENKUlvE_clEvENKUlvE1_clEvEUlN3c108BFloat16ES8_E_EEvRNS_18TensorIteratorBaseERKT_EUliE_EEviT1_:
.text._ZN2at6native18elementwise_kernelILi128ELi4EZNS0_15gpu_kernel_implIZZZNS0_12prelu_kernelERNS_14TensorIteratorEENKUlvE_clEvENKUlvE1_clEvEUlN3c108BFloat16ES8_E_EEvRNS_18TensorIteratorBaseERKT_EUliE_EEviT1_:
        /* <DEDUP_REMOVED lines=263> */
.L_x_981:
        /* <DEDUP_REMOVED lines=18> */
[----:B0-----:R-:W-:-:S04]  /*1190*/  F2FP.BF16.PACK_AB R0, RZ, R0 ;  /* 0x00000000ff00723e */ /* 0x001fc800000010ff */
[----:B------:R-:W-:Y:S01]  /*11a0*/  PRMT R23, R0, 0x7610, R23 ;  /* 0x0000761000177816 */ /* 0x000fe20000000017 */
[----:B------:R-:W-:Y:S05]  /*11b0*/  BRA `(.L_x_987) ;  /* 0x00000f5000007947 */ /* 0x000fea0003800000 */
.L_x_985:
[----:B------:R-:W2:Y:S02]  /*11c0*/  LDG.E.U8 R2, [R2.64] ;  /* 0x0000002402027981 */ /* 0x000ea4000c1e1100 */
[----:B--2---:R-:W0:Y:S02]  /*11d0*/  I2F.U16 R0, R2 ;  /* 0x0000000200007306 */ /* 0x004e240000101000 */
[----:B0-----:R-:W-:-:S04]  /*11e0*/  F2FP.BF16.PACK_AB R0, RZ, R0 ;  /* 0x00000000ff00723e */ /* 0x001fc800000010ff */
[----:B------:R-:W-:Y:S01]  /*11f0*/  PRMT R23, R0, 0x7610, R23 ;  /* 0x0000761000177816 */ /* 0x000fe20000000017 */
[----:B------:R-:W-:Y:S05]  /*1200*/  BRA `(.L_x_987) ;  /* 0x00000f0000007947 */ /* 0x000fea0003800000 */
.L_x_984:
        /* <DEDUP_REMOVED lines=8> */
[----:B0-----:R-:W-:-:S04]  /*1290*/  F2FP.BF16.PACK_AB R0, RZ, R0 ;  /* 0x00000000ff00723e */ /* 0x001fc800000010ff */
[----:B------:R-:W-:Y:S01]  /*12a0*/  PRMT R23, R0, 0x7610, R23 ;  /* 0x0000761000177816 */ /* 0x000fe20000000017 */
[----:B------:R-:W-:Y:S05]  /*12b0*/  BRA `(.L_x_987) ;  /* 0x00000e5000007947 */ /* 0x000fea0003800000 */
.L_x_989:
[----:B------:R-:W2:Y:S02]  /*12c0*/  LDG.E R2, [R2.64] ;  /* 0x0000002402027981 */ /* 0x000ea4000c1e1900 */
[----:B--2---:R-:W0:Y:S02]  /*12d0*/  I2F R0, R2 ;  /* 0x0000000200007306 */ /* 0x004e240000201400 */
[----:B0-----:R-:W-:-:S04]  /*12e0*/  F2FP.BF16.PACK_AB R0, RZ, R0 ;  /* 0x00000000ff00723e */ /* 0x001fc800000010ff */
[----:B------:R-:W-:Y:S01]  /*12f0*/  PRMT R23, R0, 0x7610, R23 ;  /* 0x0000761000177816 */ /* 0x000fe20000000017 */
[----:B------:R-:W-:Y:S05]  /*1300*/  BRA `(.L_x_987) ;  /* 0x00000e0000007947 */ /* 0x000fea0003800000 */
.L_x_988:
[----:B------:R-:W2:Y:S02]  /*1310*/  LDG.E.U16 R2, [R2.64] ;  /* 0x0000002402027981 */ /* 0x000ea4000c1e1500 */
[----:B--2---:R-:W0:Y:S02]  /*1320*/  I2F.S16 R0, R2 ;  /* 0x0000000200007306 */ /* 0x004e240000101400 */
[----:B0-----:R-:W-:-:S04]  /*1330*/  F2FP.BF16.PACK_AB R0, RZ, R0 ;  /* 0x00000000ff00723e */ /* 0x001fc800000010ff */
[----:B------:R-:W-:Y:S01]  /*1340*/  PRMT R23, R0, 0x7610, R23 ;  /* 0x0000761000177816 */ /* 0x000fe20000000017 */
[----:B------:R-:W-:Y:S05]  /*1350*/  BRA `(.L_x_987) ;  /* 0x00000db000007947 */ /* 0x000fea0003800000 */
.L_x_983:
[----:B------:R-:W-:-:S13]  /*1360*/  ISETP.GT.AND P0, PT, R4, 0x6, PT ;  /* 0x000000060400780c */ /* 0x000fda0003f04270 */
[----:B------:R-:W-:Y:S05]  /*1370*/  @P0 BRA `(.L_x_990) ;  /* 0x000000c000000947 */ /* 0x000fea0003800000 */
[----:B------:R-:W-:-:S13]  /*1380*/  ISETP.NE.AND P0, PT, R4, 0x5, PT ;  /* 0x000000050400780c */ /* 0x000fda0003f05270 */
[----:B------:R-:W-:Y:S05]  /*1390*/  @!P0 BRA `(.L_x_991) ;  /* 0x0000005000008947 */ /* 0x000fea0003800000 */
[----:B------:R-:W-:-:S13]  /*13a0*/  ISETP.NE.AND P0, PT, R4, 0x6, PT ;  /* 0x000000060400780c */ /* 0x000fda0003f05270 */
[----:B------:R-:W-:Y:S05]  /*13b0*/  @P0 BRA `(.L_x_986) ;  /* 0x00000b7000000947 */ /* 0x000fea0003800000 */
[----:B------:R-:W2:Y:S02]  /*13c0*/  LDG.E R2, [R2.64] ;  /* 0x0000002402027981 */ /* 0x000ea4000c1e1900 */
[----:B--2---:R-:W-:Y:S01]  /*13d0*/  F2FP.BF16.PACK_AB R23, RZ, R2 ;  /* 0x00000002ff17723e */ /* 0x004fe200000010ff */
[----:B------:R-:W-:Y:S05]  /*13e0*/  BRA `(.L_x_987) ;  /* 0x00000d2000007947 */ /* 0x000fea0003800000 */
.L_x_991:
[----:B------:R-:W2:Y:S02]  /*13f0*/  LDG.E.U16 R0, [R2.64] ;  /* 0x0000002402007981 */ /* 0x000ea4000c1e1500 */
[----:B--2---:R-:W-:-:S05]  /*1400*/  HADD2.F32 R0, -RZ, R0.H0_H0 ;  /* 0x20000000ff007230 */ /* 0x004fca0000004100 */
[----:B------:R-:W-:-:S04]  /*1410*/  F2FP.BF16.PACK_AB R0, RZ, R0 ;  /* 0x00000000ff00723e */ /* 0x000fc800000010ff */
[----:B------:R-:W-:Y:S01]  /*1420*/  PRMT R23, R0, 0x7610, R23 ;  /* 0x0000761000177816 */ /* 0x000fe20000000017 */
[----:B------:R-:W-:Y:S05]  /*1430*/  BRA `(.L_x_987) ;  /* 0x00000cd000007947 */ /* 0x000fea0003800000 */
.L_x_990:
[----:B------:R-:W-:-:S13]  /*1440*/  ISETP.NE.AND P0, PT, R4, 0x7, PT ;  /* 0x000000070400780c */ /* 0x000fda0003f05270 */
[----:B------:R-:W-:Y:S05]  /*1450*/  @!P0 BRA `(.L_x_992) ;  /* 0x000000c000008947 */ /* 0x000fea0003800000 */
[----:B------:R-:W-:-:S13]  /*1460*/  ISETP.NE.AND P0, PT, R4, 0x8, PT ;  /* 0x000000080400780c */ /* 0x000fda0003f05270 */
[----:B------:R-:W-:Y:S05]  /*1470*/  @!P0 BRA `(.L_x_993) ;  /* 0x0000005000008947 */ /* 0x000fea0003800000 */
[----:B------:R-:W-:-:S13]  /*1480*/  ISETP.NE.AND P0, PT, R4, 0x9, PT ;  /* 0x000000090400780c */ /* 0x000fda0003f05270 */
[----:B------:R-:W-:Y:S05]  /*1490*/  @P0 BRA `(.L_x_986) ;  /* 0x00000a9000000947 */ /* 0x000fea0003800000 */
[----:B------:R-:W2:Y:S02]  /*14a0*/  LDG.E R2, [R2.64] ;  /* 0x0000002402027981 */ /* 0x000ea4000c1e1900 */
[----:B--2---:R-:W-:Y:S01]  /*14b0*/  F2FP.BF16.PACK_AB R23, RZ, R2 ;  /* 0x00000002ff17723e */ /* 0x004fe200000010ff */
[----:B------:R-:W-:Y:S05]  /*14c0*/  BRA `(.L_x_987) ;  /* 0x00000c4000007947 */ /* 0x000fea0003800000 */
.L_x_993:
[----:B------:R-:W2:Y:S02]  /*14d0*/  LDG.E.U16 R2, [R2.64] ;  /* 0x0000002402027981 */ /* 0x000ea4000c1e1500 */
[----:B--2---:R-:W-:-:S05]  /*14e0*/  HADD2.F32 R0, -RZ, R2.H0_H0 ;  /* 0x20000002ff007230 */ /* 0x004fca0000004100 */
[----:B------:R-:W-:-:S04]  /*14f0*/  F2FP.BF16.PACK_AB R0, RZ, R0 ;  /* 0x00000000ff00723e */ /* 0x000fc800000010ff */
[----:B------:R-:W-:Y:S01]  /*1500*/  PRMT R23, R0, 0x7610, R23 ;  /* 0x0000761000177816 */ /* 0x000fe20000000017 */
[----:B------:R-:W-:Y:S05]  /*1510*/  BRA `(.L_x_987) ;  /* 0x00000bf000007947 */ /* 0x000fea0003800000 */
.L_x_992:
[----:B------:R-:W2:Y:S02]  /*1520*/  LDG.E.64 R2, [R2.64] ;  /* 0x0000002402027981 */ /* 0x000ea4000c1e1b00 */
[----:B--2---:R-:W0:Y:S01]  /*1530*/  F2F.F32.F64 R0, R2 ;  /* 0x0000000200007310 */ /* 0x004e220000301000 */
[----:B------:R-:W0:-:S14]  /*1540*/  DSETP.GEU.AND P0, PT, |R2|, c[0x2][0x0], PT ;  /* 0x008000000200762a */ /* 0x000e1c0003f0e200 */
[----:B0-----:R-:W-:-:S05]  /*1550*/  @!P0 FMUL R0, R0, 1.175494350822287508e-38 ;  /* 0x0080000000008820 */ /* 0x001fca0000400000 */
[----:B------:R-:W-:-:S04]  /*1560*/  F2FP.BF16.PACK_AB R0, RZ, R0 ;  /* 0x00000000ff00723e */ /* 0x000fc800000010ff */
[----:B------:R-:W-:Y:S01]  /*1570*/  PRMT R23, R0, 0x7610, R23 ;  /* 0x0000761000177816 */ /* 0x000fe20000000017 */
[----:B------:R-:W-:Y:S05]  /*1580*/  BRA `(.L_x_987) ;  /* 0x00000b8000007947 */ /* 0x000fea0003800000 */
.L_x_982:
        /* <DEDUP_REMOVED lines=11> */
[----:B------:R-:W-:-:S04]  /*1640*/  F2FP.BF16.PACK_AB R0, RZ, R0 ;  /* 0x00000000ff00723e */ /* 0x000fc800000010ff */
[----:B------:R-:W-:Y:S01]  /*1650*/  PRMT R23, R0, 0x7610, R23 ;  /* 0x0000761000177816 */ /* 0x000fe20000000017 */
[----:B------:R-:W-:Y:S05]  /*1660*/  BRA `(.L_x_987) ;  /* 0x00000aa000007947 */ /* 0x000fea0003800000 */
.L_x_996:
[----:B------:R-:W2:Y:S02]  /*1670*/  LDG.E.64 R2, [R2.64] ;  /* 0x0000002402027981 */ /* 0x000ea4000c1e1b00 */
[----:B--2---:R-:W0:Y:S01]  /*1680*/  F2F.F32.F64 R0, R2 ;  /* 0x0000000200007310 */ /* 0x004e220000301000 */
[----:B------:R-:W0:-:S14]  /*1690*/  DSETP.GEU.AND P0, PT, |R2|, c[0x2][0x0], PT ;  /* 0x008000000200762a */ /* 0x000e1c0003f0e200 */
[----:B0-----:R-:W-:-:S05]  /*16a0*/  @!P0 FMUL R0, R0, 1.175494350822287508e-38 ;  /* 0x0080000000008820 */ /* 0x001fca0000400000 */
[----:B------:R-:W-:-:S04]  /*16b0*/  F2FP.BF16.PACK_AB R0, RZ, R0 ;  /* 0x00000000ff00723e */ /* 0x000fc800000010ff */
[----:B------:R-:W-:Y:S01]  /*16c0*/  PRMT R23, R0, 0x7610, R23 ;  /* 0x0000761000177816 */ /* 0x000fe20000000017 */
[----:B------:R-:W-:Y:S05]  /*16d0*/  BRA `(.L_x_987) ;  /* 0x00000a3000007947 */ /* 0x000fea0003800000 */
.L_x_995:
        /* <DEDUP_REMOVED lines=25> */
[----:B------:R-:W-:-:S04]  /*1870*/  F2FP.BF16.PACK_AB R5, RZ, R5 ;  /* 0x00000005ff05723e */ /* 0x000fc800000010ff */
[----:B------:R-:W-:Y:S01]  /*1880*/  PRMT R23, R5, 0x7610, R23 ;  /* 0x0000761005177816 */ /* 0x000fe20000000017 */
[----:B------:R-:W-:Y:S05]  /*1890*/  BRA `(.L_x_987) ;  /* 0x0000087000007947 */ /* 0x000fea0003800000 */
.L_x_998:
        /* <DEDUP_REMOVED lines=12> */
[----:B------:R-:W-:-:S04]  /*1960*/  F2FP.BF16.PACK_AB R4, RZ, R4 ;  /* 0x00000004ff04723e */ /* 0x000fc800000010ff */
[----:B------:R-:W-:Y:S01]  /*1970*/  PRMT R23, R4, 0x7610, R23 ;  /* 0x0000761004177816 */ /* 0x000fe20000000017 */
[----:B------:R-:W-:Y:S05]  /*1980*/  BRA `(.L_x_987) ;  /* 0x0000078000007947 */ /* 0x000fea0003800000 */
.L_x_997:
[----:B------:R0:W5:Y:S01]  /*1990*/  LDG.E.U16 R23, [R2.64] ;  /* 0x0000002402177981 */ /* 0x000162000c1e1500 */
[----:B------:R-:W-:Y:S05]  /*19a0*/  BRA `(.L_x_987) ;  /* 0x0000076000007947 */ /* 0x000fea0003800000 */
.L_x_994:
        /* <DEDUP_REMOVED lines=10> */
[----:B0-----:R-:W-:Y:S01]  /*1a50*/  F2FP.BF16.PACK_AB R23, RZ, R0 ;  /* 0x00000000ff17723e */ /* 0x001fe200000010ff */
[----:B------:R-:W-:Y:S05]  /*1a60*/  BRA `(.L_x_987) ;  /* 0x000006a000007947 */ /* 0x000fea0003800000 */
.L_x_1001:
        /* <DEDUP_REMOVED lines=21> */
.L_x_1005:
[----:B------:R-:W-:Y:S05]  /*1bc0*/  BSYNC B1 ;  /* 0x0000000000017941 */ /* 0x000fea0003800000 */
.L_x_1004:
[----:B------:R-:W-:Y:S01]  /*1bd0*/  LEA R3, R0, 0x3b800000, 0x17 ;  /* 0x3b80000000037811 */ /* 0x000fe200078eb8ff */
[----:B------:R-:W-:-:S05]  /*1be0*/  IMAD.SHL.U32 R0, R2, 0x100000, RZ ;  /* 0x0010000002007824 */ /* 0x000fca00078e00ff */
[----:B------:R-:W-:Y:S02]  /*1bf0*/  LOP3.LUT R0, R3, R0, R4, 0xfe, !PT ;  /* 0x0000000003007212 */ /* 0x000fe400078efe04 */
.L_x_1003:
[----:B------:R-:W-:Y:S05]  /*1c00*/  BSYNC B0 ;  /* 0x0000000000007941 */ /* 0x000fea0003800000 */
.L_x_1002:
[----:B------:R-:W-:-:S04]  /*1c10*/  F2FP.BF16.PACK_AB R0, RZ, R0 ;  /* 0x00000000ff00723e */ /* 0x000fc800000010ff */
[----:B------:R-:W-:Y:S01]  /*1c20*/  PRMT R23, R0, 0x7610, R23 ;  /* 0x0000761000177816 */ /* 0x000fe20000000017 */
[----:B------:R-:W-:Y:S05]  /*1c30*/  BRA `(.L_x_987) ;  /* 0x000004d000007947 */ /* 0x000fea0003800000 */
.L_x_1000:
        /* <DEDUP_REMOVED lines=21> */
.L_x_1009:
[----:B------:R-:W-:Y:S05]  /*1d90*/  BSYNC B1 ;  /* 0x0000000000017941 */ /* 0x000fea0003800000 */
.L_x_1008:
[----:B------:R-:W-:Y:S01]  /*1da0*/  LEA R3, R0, 0x37800000, 0x17 ;  /* 0x3780000000037811 */ /* 0x000fe200078eb8ff */
[----:B------:R-:W-:-:S05]  /*1db0*/  IMAD.SHL.U32 R0, R2, 0x200000, RZ ;  /* 0x0020000002007824 */ /* 0x000fca00078e00ff */
[----:B------:R-:W-:Y:S02]  /*1dc0*/  LOP3.LUT R0, R3, R0, R4, 0xfe, !PT ;  /* 0x0000000003007212 */ /* 0x000fe400078efe04 */
.L_x_1007:
[----:B------:R-:W-:Y:S05]  /*1dd0*/  BSYNC B0 ;  /* 0x0000000000007941 */ /* 0x000fea0003800000 */
.L_x_1006:
[----:B------:R-:W-:-:S04]  /*1de0*/  F2FP.BF16.PACK_AB R0, RZ, R0 ;  /* 0x00000000ff00723e */ /* 0x000fc800000010ff */
[----:B------:R-:W-:Y:S01]  /*1df0*/  PRMT R23, R0, 0x7610, R23 ;  /* 0x0000761000177816 */ /* 0x000fe20000000017 */
[----:B------:R-:W-:Y:S05]  /*1e00*/  BRA `(.L_x_987) ;  /* 0x0000030000007947 */ /* 0x000fea0003800000 */
.L_x_999:
        /* <DEDUP_REMOVED lines=14> */
.L_x_1013:
[----:B------:R-:W-:Y:S05]  /*1ef0*/  BSYNC B0 ;  /* 0x0000000000007941 */ /* 0x000fea0003800000 */
.L_x_1012:
[----:B------:R-:W-:-:S04]  /*1f00*/  F2FP.BF16.PACK_AB R0, RZ, R0 ;  /* 0x00000000ff00723e */ /* 0x000fc800000010ff */
[----:B------:R-:W-:Y:S01]  /*1f10*/  PRMT R23, R0, 0x7610, R23 ;  /* 0x0000761000177816 */ /* 0x000fe20000000017 */
[----:B------:R-:W-:Y:S05]  /*1f20*/  BRA `(.L_x_987) ;  /* 0x000001e000007947 */ /* 0x000fea0003800000 */
.L_x_986:
        /* <DEDUP_REMOVED lines=21> */
.L_x_1011:
[----:B------:R-:W2:Y:S02]  /*2080*/  LDG.E.64 R2, [R2.64] ;  /* 0x0000002402027981 */ /* 0x000ea4000c1e1b00 */
[----:B--2---:R-:W0:Y:S02]  /*2090*/  I2F.U64 R0, R2 ;  /* 0x0000000200007312 */ /* 0x004e240000301000 */
[----:B0-----:R-:W-:-:S04]  /*20a0*/  F2FP.BF16.PACK_AB R0, RZ, R0 ;  /* 0x00000000ff00723e */ /* 0x001fc800000010ff */
[----:B------:R-:W-:Y:S01]  /*20b0*/  PRMT R23, R0, 0x7610, R23 ;  /* 0x0000761000177816 */ /* 0x000fe20000000017 */
[----:B------:R-:W-:Y:S05]  /*20c0*/  BRA `(.L_x_987) ;  /* 0x0000004000007947 */ /* 0x000fea0003800000 */
.L_x_1010:
[----:B------:R-:W2:Y:S02]  /*20d0*/  LDG.E R2, [R2.64] ;  /* 0x0000002402027981 */ /* 0x000ea4000c1e1900 */
[----:B--2---:R-:W0:Y:S02]  /*20e0*/  I2F.U32 R0, R2 ;  /* 0x0000000200007306 */ /* 0x004e240000201000 */
[----:B0-----:R-:W-:-:S04]  /*20f0*/  F2FP.BF16.PACK_AB R0, RZ, R0 ;  /* 0x00000000ff00723e */ /* 0x001fc800000010ff */
[----:B------:R-:W-:Y:S02]  /*2100*/  PRMT R23, R0, 0x7610, R23 ;  /* 0x0000761000177816 */ /* 0x000fe40000000017 */
.L_x_987:
        /* <DEDUP_REMOVED lines=16> */
[----:B0-----:R-:W-:Y:S01]  /*2210*/  F2FP.BF16.PACK_AB R0, RZ, R0 ;  /* 0x00000000ff00723e */ /* 0x001fe200000010ff */
[----:B------:R-:W-:Y:S05]  /*2220*/  BRA `(.L_x_1019) ;  /* 0x00000e7000007947 */ /* 0x000fea0003800000 */
.L_x_1017:
[----:B------:R-:W2:Y:S02]  /*2230*/  LDG.E.U8 R2, [R2.64] ;  /* 0x0000002402027981 */ /* 0x000ea4000c1e1100 */
[----:B--2---:R-:W0:Y:S02]  /*2240*/  I2F.U16 R0, R2 ;  /* 0x0000000200007306 */ /* 0x004e240000101000 */
[----:B0-----:R-:W-:Y:S01]  /*2250*/  F2FP.BF16.PACK_AB R0, RZ, R0 ;  /* 0x00000000ff00723e */ /* 0x001fe200000010ff */
[----:B------:R-:W-:Y:S05]  /*2260*/  BRA `(.L_x_1019) ;  /* 0x00000e3000007947 */ /* 0x000fea0003800000 */
.L_x_1016:
        /* <DEDUP_REMOVED lines=8> */
[----:B0-----:R-:W-:Y:S01]  /*22f0*/  F2FP.BF16.PACK_AB R0, RZ, R0 ;  /* 0x00000000ff00723e */ /* 0x001fe200000010ff */
[----:B------:R-:W-:Y:S05]  /*2300*/  BRA `(.L_x_1019) ;  /* 0x00000d9000007947 */ /* 0x000fea0003800000 */
.L_x_1021:
[----:B------:R-:W2:Y:S02]  /*2310*/  LDG.E R2, [R2.64] ;  /* 0x0000002402027981 */ /* 0x000ea4000c1e1900 */
[----:B--2---:R-:W0:Y:S02]  /*2320*/  I2F R0, R2 ;  /* 0x0000000200007306 */ /* 0x004e240000201400 */
[----:B0-----:R-:W-:Y:S01]  /*2330*/  F2FP.BF16.PACK_AB R0, RZ, R0 ;  /* 0x00000000ff00723e */ /* 0x001fe200000010ff */
[----:B------:R-:W-:Y:S05]  /*2340*/  BRA `(.L_x_1019) ;  /* 0x00000d5000007947 */ /* 0x000fea0003800000 */
.L_x_1020:
[----:B------:R-:W2:Y:S02]  /*2350*/  LDG.E.U16 R2, [R2.64] ;  /* 0x0000002402027981 */ /* 0x000ea4000c1e1500 */
[----:B--2---:R-:W0:Y:S02]  /*2360*/  I2F.S16 R0, R2 ;  /* 0x0000000200007306 */ /* 0x004e240000101400 */
[----:B0-----:R-:W-:Y:S01]  /*2370*/  F2FP.BF16.PACK_AB R0, RZ, R0 ;  /* 0x00000000ff00723e */ /* 0x001fe200000010ff */
[----:B------:R-:W-:Y:S05]  /*2380*/  BRA `(.L_x_1019) ;  /* 0x00000d1000007947 */ /* 0x000fea0003800000 */
.L_x_1015:
        /* <DEDUP_REMOVED lines=9> */
.L_x_1023:
[----:B------:R-:W2:Y:S02]  /*2420*/  LDG.E.U16 R0, [R2.64] ;  /* 0x0000002402007981 */ /* 0x000ea4000c1e1500 */
[----:B--2---:R-:W-:-:S05]  /*2430*/  HADD2.F32 R0, -RZ, R0.H0_H0 ;  /* 0x20000000ff007230 */ /* 0x004fca0000004100 */
[----:B------:R-:W-:Y:S01]  /*2440*/  F2FP.BF16.PACK_AB R0, RZ, R0 ;  /* 0x00000000ff00723e */ /* 0x000fe200000010ff */
[----:B------:R-:W-:Y:S05]  /*2450*/  BRA `(.L_x_1019) ;  /* 0x00000c4000007947 */ /* 0x000fea0003800000 */
.L_x_1022:
        /* <DEDUP_REMOVED lines=9> */
.L_x_1025:
[----:B------:R-:W2:Y:S02]  /*24f0*/  LDG.E.U16 R2, [R2.64] ;  /* 0x0000002402027981 */ /* 0x000ea4000c1e1500 */
[----:B--2---:R-:W-:-:S05]  /*2500*/  HADD2.F32 R0, -RZ, R2.H0_H0 ;  /* 0x20000002ff007230 */ /* 0x004fca0000004100 */
[----:B------:R-:W-:Y:S01]  /*2510*/  F2FP.BF16.PACK_AB R0, RZ, R0 ;  /* 0x00000000ff00723e */ /* 0x000fe200000010ff */
[----:B------:R-:W-:Y:S05]  /*2520*/  BRA `(.L_x_1019) ;  /* 0x00000b7000007947 */ /* 0x000fea0003800000 */
.L_x_1024:
[----:B------:R-:W2:Y:S02]  /*2530*/  LDG.E.64 R2, [R2.64] ;  /* 0x0000002402027981 */ /* 0x000ea4000c1e1b00 */
[----:B--2---:R-:W0:Y:S01]  /*2540*/  F2F.F32.F64 R0, R2 ;  /* 0x0000000200007310 */ /* 0x004e220000301000 */
[----:B------:R-:W0:-:S14]  /*2550*/  DSETP.GEU.AND P0, PT, |R2|, c[0x2][0x0], PT ;  /* 0x008000000200762a */ /* 0x000e1c0003f0e200 */
[----:B0-----:R-:W-:-:S05]  /*2560*/  @!P0 FMUL R0, R0, 1.175494350822287508e-38 ;  /* 0x0080000000008820 */ /* 0x001fca0000400000 */
[----:B------:R-:W-:Y:S01]  /*2570*/  F2FP.BF16.PACK_AB R0, RZ, R0 ;  /* 0x00000000ff00723e */ /* 0x000fe200000010ff */
[----:B------:R-:W-:Y:S05]  /*2580*/  BRA `(.L_x_1019) ;  /* 0x00000b1000007947 */ /* 0x000fea0003800000 */
.L_x_1014:
        /* <DEDUP_REMOVED lines=11> */
[----:B------:R-:W-:Y:S01]  /*2640*/  F2FP.BF16.PACK_AB R0, RZ, R0 ;  /* 0x00000000ff00723e */ /* 0x000fe200000010ff */
[----:B------:R-:W-:Y:S05]  /*2650*/  BRA `(.L_x_1019) ;  /* 0x00000a4000007947 */ /* 0x000fea0003800000 */
.L_x_1028:
[----:B------:R-:W2:Y:S02]  /*2660*/  LDG.E.64 R2, [R2.64] ;  /* 0x0000002402027981 */ /* 0x000ea4000c1e1b00 */
[----:B--2---:R-:W0:Y:S01]  /*2670*/  F2F.F32.F64 R0, R2 ;  /* 0x0000000200007310 */ /* 0x004e220000301000 */
[----:B------:R-:W0:-:S14]  /*2680*/  DSETP.GEU.AND P0, PT, |R2|, c[0x2][0x0], PT ;  /* 0x008000000200762a */ /* 0x000e1c0003f0e200 */
[----:B0-----:R-:W-:-:S05]  /*2690*/  @!P0 FMUL R0, R0, 1.175494350822287508e-38 ;  /* 0x0080000000008820 */ /* 0x001fca0000400000 */
[----:B------:R-:W-:Y:S01]  /*26a0*/  F2FP.BF16.PACK_AB R0, RZ, R0 ;  /* 0x00000000ff00723e */ /* 0x000fe200000010ff */
[----:B------:R-:W-:Y:S05]  /*26b0*/  BRA `(.L_x_1019) ;  /* 0x000009e000007947 */ /* 0x000fea0003800000 */
.L_x_1027:
        /* <DEDUP_REMOVED lines=28> */
.L_x_1030:
        /* <DEDUP_REMOVED lines=15> */
.L_x_1029:
[----:B------:R0:W5:Y:S01]  /*2970*/  LDG.E.U16 R0, [R2.64] ;  /* 0x0000002402007981 */ /* 0x000162000c1e1500 */
[----:B------:R-:W-:Y:S05]  /*2980*/  BRA `(.L_x_1019) ;  /* 0x0000071000007947 */ /* 0x000fea0003800000 */
.L_x_1026:
        /* <DEDUP_REMOVED lines=12> */
.L_x_1033:
        /* <DEDUP_REMOVED lines=21> */
.L_x_1037:
[----:B------:R-:W-:Y:S05]  /*2ba0*/  BSYNC B1 ;  /* 0x0000000000017941 */ /* 0x000fea0003800000 */
.L_x_1036:
[----:B------:R-:W-:Y:S01]  /*2bb0*/  LEA R3, R0, 0x3b800000, 0x17 ;  /* 0x3b80000000037811 */ /* 0x000fe200078eb8ff */
[----:B------:R-:W-:-:S05]  /*2bc0*/  IMAD.SHL.U32 R0, R2, 0x100000, RZ ;  /* 0x0010000002007824 */ /* 0x000fca00078e00ff */
[----:B------:R-:W-:Y:S02]  /*2bd0*/  LOP3.LUT R0, R3, R0, R4, 0xfe, !PT ;  /* 0x0000000003007212 */ /* 0x000fe400078efe04 */
.L_x_1035:
[----:B------:R-:W-:Y:S05]  /*2be0*/  BSYNC B0 ;  /* 0x0000000000007941 */ /* 0x000fea0003800000 */
.L_x_1034:
[----:B------:R-:W-:Y:S01]  /*2bf0*/  F2FP.BF16.PACK_AB R0, RZ, R0 ;  /* 0x00000000ff00723e */ /* 0x000fe200000010ff */
[----:B------:R-:W-:Y:S05]  /*2c00*/  BRA `(.L_x_1019) ;  /* 0x0000049000007947 */ /* 0x000fea0003800000 */
.L_x_1032:
        /* <DEDUP_REMOVED lines=21> */
.L_x_1041:
[----:B------:R-:W-:Y:S05]  /*2d60*/  BSYNC B1 ;  /* 0x0000000000017941 */ /* 0x000fea0003800000 */
.L_x_1040:
[----:B------:R-:W-:Y:S01]  /*2d70*/  LEA R3, R0, 0x37800000, 0x17 ;  /* 0x3780000000037811 */ /* 0x000fe200078eb8ff */
[----:B------:R-:W-:-:S05]  /*2d80*/  IMAD.SHL.U32 R0, R2, 0x200000, RZ ;  /* 0x0020000002007824 */ /* 0x000fca00078e00ff */
[----:B------:R-:W-:Y:S02]  /*2d90*/  LOP3.LUT R0, R3, R0, R4, 0xfe, !PT ;  /* 0x0000000003007212 */ /* 0x000fe400078efe04 */
.L_x_1039:
[----:B------:R-:W-:Y:S05]  /*2da0*/  BSYNC B0 ;  /* 0x0000000000007941 */ /* 0x000fea0003800000 */
.L_x_1038:
[----:B------:R-:W-:Y:S01]  /*2db0*/  F2FP.BF16.PACK_AB R0, RZ, R0 ;  /* 0x00000000ff00723e */ /* 0x000fe200000010ff */
[----:B------:R-:W-:Y:S05]  /*2dc0*/  BRA `(.L_x_1019) ;  /* 0x000002d000007947 */ /* 0x000fea0003800000 */
.L_x_1031:
        /* <DEDUP_REMOVED lines=14> */
.L_x_1045:
[----:B------:R-:W-:Y:S05]  /*2eb0*/  BSYNC B0 ;  /* 0x0000000000007941 */ /* 0x000fea0003800000 */
.L_x_1044:
[----:B------:R-:W-:Y:S01]  /*2ec0*/  F2FP.BF16.PACK_AB R0, RZ, R0 ;  /* 0x00000000ff00723e */ /* 0x000fe200000010ff */
[----:B------:R-:W-:Y:S05]  /*2ed0*/  BRA `(.L_x_1019) ;  /* 0x000001c000007947 */ /* 0x000fea0003800000 */
.L_x_1018:
        /* <DEDUP_REMOVED lines=21> */
.L_x_1043:
[----:B------:R-:W2:Y:S02]  /*3030*/  LDG.E.64 R2, [R2.64] ;  /* 0x0000002402027981 */ /* 0x000ea4000c1e1b00 */
[----:B--2---:R-:W0:Y:S02]  /*3040*/  I2F.U64 R0, R2 ;  /* 0x0000000200007312 */ /* 0x004e240000301000 */
[----:B0-----:R-:W-:Y:S01]  /*3050*/  F2FP.BF16.PACK_AB R0, RZ, R0 ;  /* 0x00000000ff00723e */ /* 0x001fe200000010ff */
[----:B------:R-:W-:Y:S05]  /*3060*/  BRA `(.L_x_1019) ;  /* 0x0000003000007947 */ /* 0x000fea0003800000 */
.L_x_1042:
[----:B------:R-:W2:Y:S02]  /*3070*/  LDG.E R2, [R2.64] ;  /* 0x0000002402027981 */ /* 0x000ea4000c1e1900 */
[----:B--2---:R-:W0:Y:S02]  /*3080*/  I2F.U32 R0, R2 ;  /* 0x0000000200007306 */ /* 0x004e240000201000 */
[----:B0-----:R-:W-:-:S06]  /*3090*/  F2FP.BF16.PACK_AB R0, RZ, R0 ;  /* 0x00000000ff00723e */ /* 0x001fcc00000010ff */
.L_x_1019:
[----:B------:R-:W1:Y:S01]  /*30a0*/  LDC.U8 R5, c[0x0][0x3e1] ;  /* 0x0000f840ff057b82 */ /* 0x000e620000000000 */
[----:B0----5:R-:W-:-:S04]  /*30b0*/  PRMT R2, RZ, 0x5410, R23 ;  /* 0x00005410ff027816 */ /* 0x021fc80000000017 */
[----:B------:R-:W-:-:S13]  /*30c0*/  FSETP.GT.FTZ.AND P0, PT, R2, RZ, PT ;  /* 0x000000ff0200720b */ /* 0x000fda0003f14000 */
[----:B------:R-:W-:-:S05]  /*30d0*/  @!P0 PRMT R3, RZ, 0x5410, R0 ;  /* 0x00005410ff038816 */ /* 0x000fca0000000000 */
[----:B------:R-:W-:Y:S01]  /*30e0*/  @!P0 FMUL.FTZ R3, R2, R3 ;  /* 0x0000000302038220 */ /* 0x000fe20000410000 */
[----:B-1----:R-:W-:-:S04]  /*30f0*/  PRMT R4, R5, 0x9910, RZ ;  /* 0x0000991005047816 */ /* 0x002fc800000000ff */
[----:B------:R-:W-:Y:S01]  /*3100*/  @!P0 F2FP.BF16.PACK_AB R3, RZ, R3 ;  /* 0x00000003ff03823e */ /* 0x000fe200000010ff */
[----:B------:R-:W-:-:S03]  /*3110*/  IMAD.MOV.U32 R0, RZ, RZ, R4 ;  /* 0x000000ffff007224 */ /* 0x000fc600078e0004 */
[----:B------:R-:W-:Y:S02]  /*3120*/  @!P0 PRMT R23, R3, 0x7610, R23 ;  /* 0x0000761003178816 */ /* 0x000fe40000000017 */
        /* <DEDUP_REMOVED lines=10> */
[----:B------:R-:W-:-:S06]  /*31d0*/  PRMT R23, RZ, 0x5410, R23 ;  /* 0x00005410ff177816 */ /* 0x000fcc0000000017 */
[----:B------:R-:W0:Y:S02]  /*31e0*/  F2I.FTZ.TRUNC.NTZ R23, R23 ;  /* 0x0000001700177305 */ /* 0x000e24000021f100 */
[----:B0-----:R0:W-:Y:S01]  /*31f0*/  STG.E.U8 [R16.64], R23 ;  /* 0x0000001710007986 */ /* 0x0011e2000c101124 */
[----:B------:R-:W-:Y:S05]  /*3200*/  BRA `(.L_x_1051) ;  /* 0x00000e8000007947 */ /* 0x000fea0003800000 */
.L_x_1049:
[----:B------:R-:W-:-:S06]  /*3210*/  PRMT R3, RZ, 0x5410, R23 ;  /* 0x00005410ff037816 */ /* 0x000fcc0000000017 */
[----:B------:R-:W0:Y:S02]  /*3220*/  F2I.S64.TRUNC R2, R3 ;  /* 0x0000000300027311 */ /* 0x000e24000020d900 */
[----:B0-----:R0:W-:Y:S01]  /*3230*/  STG.E.U8 [R16.64], R2 ;  /* 0x0000000210007986 */ /* 0x0011e2000c101124 */
[----:B------:R-:W-:Y:S05]  /*3240*/  BRA `(.L_x_1051) ;  /* 0x00000e4000007947 */ /* 0x000fea0003800000 */
.L_x_1048:
[----:B------:R-:W-:-:S13]  /*3250*/  ISETP.NE.AND P0, PT, R0, 0x2, PT ;  /* 0x000000020000780c */ /* 0x000fda0003f05270 */
[----:B------:R-:W-:Y:S05]  /*3260*/  @!P0 BRA `(.L_x_1052) ;  /* 0x000000c000008947 */ /* 0x000fea0003800000 */
[----:B------:R-:W-:-:S13]  /*3270*/  ISETP.NE.AND P0, PT, R0, 0x3, PT ;  /* 0x000000030000780c */ /* 0x000fda0003f05270 */
[----:B------:R-:W-:Y:S05]  /*3280*/  @!P0 BRA `(.L_x_1053) ;  /* 0x0000006000008947 */ /* 0x000fea0003800000 */
[----:B------:R-:W-:-:S13]  /*3290*/  ISETP.NE.AND P0, PT, R0, 0x4, PT ;  /* 0x000000040000780c */ /* 0x000fda0003f05270 */
[----:B------:R-:W-:Y:S05]  /*32a0*/  @P0 BRA `(.L_x_1050) ;  /* 0x00000c3000000947 */ /* 0x000fea0003800000 */
[----:B------:R-:W-:-:S06]  /*32b0*/  PRMT R2, RZ, 0x5410, R23 ;  /* 0x00005410ff027816 */ /* 0x000fcc0000000017 */
[----:B------:R-:W0:Y:S02]  /*32c0*/  F2I.S64.TRUNC R2, R2 ;  /* 0x0000000200027311 */ /* 0x000e24000020d900 */
[----:B0-----:R0:W-:Y:S01]  /*32d0*/  STG.E.64 [R16.64], R2 ;  /* 0x0000000210007986 */ /* 0x0011e2000c101b24 */
[----:B------:R-:W-:Y:S05]  /*32e0*/  BRA `(.L_x_1051) ;  /* 0x00000da000007947 */ /* 0x000fea0003800000 */
.L_x_1053:
[----:B------:R-:W-:-:S06]  /*32f0*/  PRMT R23, RZ, 0x5410, R23 ;  /* 0x00005410ff177816 */ /* 0x000fcc0000000017 */
[----:B------:R-:W0:Y:S02]  /*3300*/  F2I.FTZ.TRUNC.NTZ R23, R23 ;  /* 0x0000001700177305 */ /* 0x000e24000021f100 */
[----:B0-----:R0:W-:Y:S01]  /*3310*/  STG.E [R16.64], R23 ;  /* 0x0000001710007986 */ /* 0x0011e2000c101924 */
[----:B------:R-:W-:Y:S05]  /*3320*/  BRA `(.L_x_1051) ;  /* 0x00000d6000007947 */ /* 0x000fea0003800000 */
.L_x_1052:
[----:B------:R-:W-:-:S06]  /*3330*/  PRMT R23, RZ, 0x5410, R23 ;  /* 0x00005410ff177816 */ /* 0x000fcc0000000017 */
[----:B------:R-:W0:Y:S02]  /*3340*/  F2I.FTZ.TRUNC.NTZ R23, R23 ;  /* 0x0000001700177305 */ /* 0x000e24000021f100 */
[----:B0-----:R0:W-:Y:S01]  /*3350*/  STG.E.U16 [R16.64], R23 ;  /* 0x0000001710007986 */ /* 0x0011e2000c101524 */
[----:B------:R-:W-:Y:S05]  /*3360*/  BRA `(.L_x_1051) ;  /* 0x00000d2000007947 */ /* 0x000fea0003800000 */
.L_x_1047:
[----:B------:R-:W-:-:S13]  /*3370*/  ISETP.GT.AND P0, PT, R0, 0x6, PT ;  /* 0x000000060000780c */ /* 0x000fda0003f04270 */
[----:B------:R-:W-:Y:S05]  /*3380*/  @P0 BRA `(.L_x_1054) ;  /* 0x000000b000000947 */ /* 0x000fea0003800000 */
[----:B------:R-:W-:-:S13]  /*3390*/  ISETP.NE.AND P0, PT, R0, 0x5, PT ;  /* 0x000000050000780c */ /* 0x000fda0003f05270 */
[----:B------:R-:W-:Y:S05]  /*33a0*/  @!P0 BRA `(.L_x_1055) ;  /* 0x0000005000008947 */ /* 0x000fea0003800000 */
[----:B------:R-:W-:-:S13]  /*33b0*/  ISETP.NE.AND P0, PT, R0, 0x6, PT ;  /* 0x000000060000780c */ /* 0x000fda0003f05270 */
[----:B------:R-:W-:Y:S05]  /*33c0*/  @P0 BRA `(.L_x_1050) ;  /* 0x00000b1000000947 */ /* 0x000fea0003800000 */
[----:B------:R-:W-:-:S05]  /*33d0*/  PRMT R23, RZ, 0x5410, R23 ;  /* 0x00005410ff177816 */ /* 0x000fca0000000017 */
[----:B------:R0:W-:Y:S01]  /*33e0*/  STG.E [R16.64], R23 ;  /* 0x0000001710007986 */ /* 0x0001e2000c101924 */
[----:B------:R-:W-:Y:S05]  /*33f0*/  BRA `(.L_x_1051) ;  /* 0x00000c9000007947 */ /* 0x000fea0003800000 */
.L_x_1055:
[----:B------:R-:W-:-:S04]  /*3400*/  PRMT R0, RZ, 0x5410, R23 ;  /* 0x00005410ff007816 */ /* 0x000fc80000000017 */
[----:B------:R-:W-:-:S05]  /*3410*/  F2FP.PACK_AB R0, RZ, R0 ;  /* 0x00000000ff00723e */ /* 0x000fca00000000ff */
[----:B------:R0:W-:Y:S01]  /*3420*/  STG.E.U16 [R16.64], R0 ;  /* 0x0000000010007986 */ /* 0x0001e2000c101524 */
[----:B------:R-:W-:Y:S05]  /*3430*/  BRA `(.L_x_1051) ;  /* 0x00000c5000007947 */ /* 0x000fea0003800000 */
.L_x_1054:
[----:B------:R-:W-:-:S13]  /*3440*/  ISETP.NE.AND P0, PT, R0, 0x7, PT ;  /* 0x000000070000780c */ /* 0x000fda0003f05270 */
[----:B------:R-:W-:Y:S05]  /*3450*/  @!P0 BRA `(.L_x_1056) ;  /* 0x000000d000008947 */ /* 0x000fea0003800000 */
[----:B------:R-:W-:-:S13]  /*3460*/  ISETP.NE.AND P0, PT, R0, 0x8, PT ;  /* 0x000000080000780c */ /* 0x000fda0003f05270 */
[----:B------:R-:W-:Y:S05]  /*3470*/  @!P0 BRA `(.L_x_1057) ;  /* 0x0000006000008947 */ /* 0x000fea0003800000 */
[----:B------:R-:W-:-:S13]  /*3480*/  ISETP.NE.AND P0, PT, R0, 0x9, PT ;  /* 0x000000090000780c */ /* 0x000fda0003f05270 */
[----:B------:R-:W-:Y:S05]  /*3490*/  @P0 BRA `(.L_x_1050) ;  /* 0x00000a4000000947 */ /* 0x000fea0003800000 */
[----:B------:R-:W-:Y:S01]  /*34a0*/  IMAD.MOV.U32 R3, RZ, RZ, RZ ;  /* 0x000000ffff037224 */ /* 0x000fe200078e00ff */
[----:B------:R-:W-:-:S05]  /*34b0*/  PRMT R2, RZ, 0x5410, R23 ;  /* 0x00005410ff027816 */ /* 0x000fca0000000017 */
[----:B------:R0:W-:Y:S01]  /*34c0*/  STG.E.64 [R16.64], R2 ;  /* 0x0000000210007986 */ /* 0x0001e2000c101b24 */
[----:B------:R-:W-:Y:S05]  /*34d0*/  BRA `(.L_x_1051) ;  /* 0x00000bb000007947 */ /* 0x000fea0003800000 */
.L_x_1057:
[----:B------:R-:W-:-:S04]  /*34e0*/  PRMT R23, RZ, 0x5410, R23 ;  /* 0x00005410ff177816 */ /* 0x000fc80000000017 */
[----:B------:R-:W-:-:S04]  /*34f0*/  F2FP.PACK_AB R3, RZ, R23 ;  /* 0x00000017ff03723e */ /* 0x000fc800000000ff */
[----:B------:R-:W-:-:S05]  /*3500*/  PRMT R3, R3, 0x5410, RZ ;  /* 0x0000541003037816 */ /* 0x000fca00000000ff */
[----:B------:R0:W-:Y:S01]  /*3510*/  STG.E [R16.64], R3 ;  /* 0x0000000310007986 */ /* 0x0001e2000c101924 */
[----:B------:R-:W-:Y:S05]  /*3520*/  BRA `(.L_x_1051) ;  /* 0x00000b6000007947 */ /* 0x000fea0003800000 */
.L_x_1056:
[----:B------:R-:W-:-:S05]  /*3530*/  PRMT R2, RZ, 0x5410, R23 ;  /* 0x00005410ff027816 */ /* 0x000fca0000000017 */
[----:B------:R-:W-:-:S06]  /*3540*/  FMUL.FTZ R2, R2, 1 ;  /* 0x3f80000002027820 */ /* 0x000fcc0000410000 */
[----:B------:R-:W0:Y:S02]  /*3550*/  F2F.F64.F32 R2, R2 ;  /* 0x0000000200027310 */ /* 0x000e240000201800 */
[----:B0-----:R0:W-:Y:S01]  /*3560*/  STG.E.64 [R16.64], R2 ;  /* 0x0000000210007986 */ /* 0x0011e2000c101b24 */
[----:B------:R-:W-:Y:S05]  /*3570*/  BRA `(.L_x_1051) ;  /* 0x00000b1000007947 */ /* 0x000fea0003800000 */
.L_x_1046:
        /* <DEDUP_REMOVED lines=8> */
[----:B------:R-:W-:-:S04]  /*3600*/  PRMT R23, RZ, 0x5410, R23 ;  /* 0x00005410ff177816 */ /* 0x000fc80000000017 */
[----:B------:R-:W-:-:S04]  /*3610*/  FSETP.NEU.FTZ.AND P0, PT, R23, RZ, PT ;  /* 0x000000ff1700720b */ /* 0x000fc80003f1d000 */
[----:B------:R-:W-:-:S05]  /*3620*/  SEL R3, RZ, 0x1, !P0 ;  /* 0x00000001ff037807 */ /* 0x000fca0004000000 */
[----:B------:R0:W-:Y:S01]  /*3630*/  STG.E.U8 [R16.64], R3 ;  /* 0x0000000310007986 */ /* 0x0001e2000c101124 */
[----:B------:R-:W-:Y:S05]  /*3640*/  BRA `(.L_x_1051) ;  /* 0x00000a4000007947 */ /* 0x000fea0003800000 */
.L_x_1060:
[----:B------:R-:W-:Y:S01]  /*3650*/  PRMT R23, RZ, 0x5410, R23 ;  /* 0x00005410ff177816 */ /* 0x000fe20000000017 */
[----:B------:R-:W-:-:S04]  /*3660*/  CS2R R6, SRZ ;  /* 0x0000000000067805 */ /* 0x000fc8000001ff00 */
[----:B------:R-:W-:-:S06]  /*3670*/  FMUL.FTZ R4, R23, 1 ;  /* 0x3f80000017047820 */ /* 0x000fcc0000410000 */
[----:B------:R-:W0:Y:S02]  /*3680*/  F2F.F64.F32 R4, R4 ;  /* 0x0000000400047310 */ /* 0x000e240000201800 */
[----:B0-----:R0:W-:Y:S01]  /*3690*/  STG.E.128 [R16.64], R4 ;  /* 0x0000000410007986 */ /* 0x0011e2000c101d24 */
[----:B------:R-:W-:Y:S05]  /*36a0*/  BRA `(.L_x_1051) ;  /* 0x000009e000007947 */ /* 0x000fea0003800000 */
.L_x_1059:
[----:B------:R-:W-:-:S13]  /*36b0*/  ISETP.NE.AND P0, PT, R0, 0xf, PT ;  /* 0x0000000f0000780c */ /* 0x000fda0003f05270 */
[----:B------:R-:W-:Y:S05]  /*36c0*/  @!P0 BRA `(.L_x_1061) ;  /* 0x000002d000008947 */ /* 0x000fea0003800000 */
[----:B------:R-:W-:-:S13]  /*36d0*/  ISETP.NE.AND P0, PT, R0, 0x17, PT ;  /* 0x000000170000780c */ /* 0x000fda0003f05270 */
[----:B------:R-:W-:Y:S05]  /*36e0*/  @!P0 BRA `(.L_x_1062) ;  /* 0x0000015000008947 */ /* 0x000fea0003800000 */
[----:B------:R-:W-:-:S13]  /*36f0*/  ISETP.NE.AND P0, PT, R0, 0x18, PT ;  /* 0x000000180000780c */ /* 0x000fda0003f05270 */
[----:B------:R-:W-:Y:S05]  /*3700*/  @P0 BRA `(.L_x_1050) ;  /* 0x000007d000000947 */ /* 0x000fea0003800000 */
[----:B------:R-:W-:Y:S01]  /*3710*/  PRMT R23, RZ, 0x5410, R23 ;  /* 0x00005410ff177816 */ /* 0x000fe20000000017 */
[----:B------:R-:W-:Y:S03]  /*3720*/  BSSY B0, `(.L_x_1063) ;  /* 0x000000e000007945 */ /* 0x000fe60003800000 */
        /* <DEDUP_REMOVED lines=13> */
.L_x_1064:
[----:B------:R-:W-:Y:S05]  /*3800*/  BSYNC B0 ;  /* 0x0000000000007941 */ /* 0x000fea0003800000 */
.L_x_1063:
[----:B------:R-:W-:-:S05]  /*3810*/  LOP3.LUT R3, R0, R3, RZ, 0xfc, !PT ;  /* 0x0000000300037212 */ /* 0x000fca00078efcff */
[----:B------:R0:W-:Y:S01]  /*3820*/  STG.E.U8 [R16.64], R3 ;  /* 0x0000000310007986 */ /* 0x0001e2000c101124 */
[----:B------:R-:W-:Y:S05]  /*3830*/  BRA `(.L_x_1051) ;  /* 0x0000085000007947 */ /* 0x000fea0003800000 */
.L_x_1062:
[----:B------:R-:W-:Y:S01]  /*3840*/  PRMT R23, RZ, 0x5410, R23 ;  /* 0x00005410ff177816 */ /* 0x000fe20000000017 */
[----:B------:R-:W-:Y:S03]  /*3850*/  BSSY B0, `(.L_x_1065) ;  /* 0x000000f000007945 */ /* 0x000fe60003800000 */
        /* <DEDUP_REMOVED lines=11> */
.L_x_1066:
[----:B------:R-:W-:Y:S01]  /*3910*/  IMAD.MOV.U32 R0, RZ, RZ, 0x7f ;  /* 0x0000007fff007424 */ /* 0x000fe200078e00ff */
[----:B------:R-:W-:-:S04]  /*3920*/  ISETP.GT.U32.AND P0, PT, R2, 0x7f800000, PT ;  /* 0x7f8000000200780c */ /* 0x000fc80003f04070 */
[----:B------:R-:W-:-:S04]  /*3930*/  SEL R0, R0, 0x7c, P0 ;  /* 0x0000007c00007807 */ /* 0x000fc80000000000 */
.L_x_1067:
[----:B------:R-:W-:Y:S05]  /*3940*/  BSYNC B0 ;  /* 0x0000000000007941 */ /* 0x000fea0003800000 */
.L_x_1065:
[----:B------:R-:W-:-:S04]  /*3950*/  LOP3.LUT R2, R23, 0x80000000, RZ, 0xc0, !PT ;  /* 0x8000000017027812 */ /* 0x000fc800078ec0ff */
[----:B------:R-:W-:-:S04]  /*3960*/  SHF.R.U32.HI R3, RZ, 0x18, R2 ;  /* 0x00000018ff037819 */ /* 0x000fc80000011602 */
[----:B------:R-:W-:-:S05]  /*3970*/  LOP3.LUT R3, R0, R3, RZ, 0xfc, !PT ;  /* 0x0000000300037212 */ /* 0x000fca00078efcff */
[----:B------:R0:W-:Y:S01]  /*3980*/  STG.E.U8 [R16.64], R3 ;  /* 0x0000000310007986 */ /* 0x0001e2000c101124 */
[----:B------:R-:W-:Y:S05]  /*3990*/  BRA `(.L_x_1051) ;  /* 0x000006f000007947 */ /* 0x000fea0003800000 */
.L_x_1061:
[----:B------:R0:W-:Y:S01]  /*39a0*/  STG.E.U16 [R16.64], R23 ;  /* 0x0000001710007986 */ /* 0x0001e2000c101524 */
[----:B------:R-:W-:Y:S05]  /*39b0*/  BRA `(.L_x_1051) ;  /* 0x000006d000007947 */ /* 0x000fea0003800000 */
.L_x_1058:
        /* <DEDUP_REMOVED lines=8> */
[----:B------:R-:W-:-:S06]  /*3a40*/  PRMT R3, RZ, 0x5410, R23 ;  /* 0x00005410ff037816 */ /* 0x000fcc0000000017 */
[----:B------:R-:W0:Y:S02]  /*3a50*/  F2I.FTZ.U32.TRUNC.NTZ R3, R3 ;  /* 0x0000000300037305 */ /* 0x000e24000021f000 */
[----:B0-----:R0:W-:Y:S01]  /*3a60*/  STG.E.U16 [R16.64], R3 ;  /* 0x0000000310007986 */ /* 0x0011e2000c101524 */
[----:B------:R-:W-:Y:S05]  /*3a70*/  BRA `(.L_x_1051) ;  /* 0x0000061000007947 */ /* 0x000fea0003800000 */
.L_x_1070:
[----:B------:R-:W-:Y:S01]  /*3a80*/  PRMT R23, RZ, 0x5410, R23 ;  /* 0x00005410ff177816 */ /* 0x000fe20000000017 */
[----:B------:R-:W-:Y:S01]  /*3a90*/  BSSY B0, `(.L_x_1071) ;  /* 0x0000014000007945 */ /* 0x000fe20003800000 */
[----:B------:R-:W-:Y:S02]  /*3aa0*/  IMAD.MOV.U32 R8, RZ, RZ, 0x80 ;  /* 0x00000080ff087424 */ /* 0x000fe400078e00ff */
        /* <DEDUP_REMOVED lines=14> */
.L_x_1073:
[----:B------:R-:W-:-:S04]  /*3b90*/  LOP3.LUT R2, R23, 0x80000000, RZ, 0xc0, !PT ;  /* 0x8000000017027812 */ /* 0x000fc800078ec0ff */
[----:B------:R-:W-:-:S04]  /*3ba0*/  SHF.R.U32.HI R3, RZ, 0x18, R2 ;  /* 0x00000018ff037819 */ /* 0x000fc80000011602 */
[----:B------:R-:W-:-:S04]  /*3bb0*/  LOP3.LUT R0, R0, R3, RZ, 0xfc, !PT ;  /* 0x0000000300007212 */ /* 0x000fc800078efcff */
[----:B------:R-:W-:Y:S02]  /*3bc0*/  PRMT R8, R0, 0x7610, R8 ;  /* 0x0000761000087816 */ /* 0x000fe40000000008 */
.L_x_1072:
[----:B------:R-:W-:Y:S05]  /*3bd0*/  BSYNC B0 ;  /* 0x0000000000007941 */ /* 0x000fea0003800000 */
.L_x_1071:
[----:B------:R0:W-:Y:S01]  /*3be0*/  STG.E.U8 [R16.64], R8 ;  /* 0x0000000810007986 */ /* 0x0001e2000c101124 */
[----:B------:R-:W-:Y:S05]  /*3bf0*/  BRA `(.L_x_1051) ;  /* 0x0000049000007947 */ /* 0x000fea0003800000 */
.L_x_1069:
        /* <DEDUP_REMOVED lines=17> */
.L_x_1076:
[----:B------:R-:W-:-:S04]  /*3d10*/  LOP3.LUT R2, R23, 0x80000000, RZ, 0xc0, !PT ;  /* 0x8000000017027812 */ /* 0x000fc800078ec0ff */
[----:B------:R-:W-:-:S04]  /*3d20*/  SHF.R.U32.HI R3, RZ, 0x18, R2 ;  /* 0x00000018ff037819 */ /* 0x000fc80000011602 */
[----:B------:R-:W-:-:S04]  /*3d30*/  LOP3.LUT R0, R0, R3, RZ, 0xfc, !PT ;  /* 0x0000000300007212 */ /* 0x000fc800078efcff */
[----:B------:R-:W-:Y:S02]  /*3d40*/  PRMT R8, R0, 0x7610, R8 ;  /* 0x0000761000087816 */ /* 0x000fe40000000008 */
.L_x_1075:
[----:B------:R-:W-:Y:S05]  /*3d50*/  BSYNC B0 ;  /* 0x0000000000007941 */ /* 0x000fea0003800000 */
.L_x_1074:
[----:B------:R0:W-:Y:S01]  /*3d60*/  STG.E.U8 [R16.64], R8 ;  /* 0x0000000810007986 */ /* 0x0001e2000c101124 */
[----:B------:R-:W-:Y:S05]  /*3d70*/  BRA `(.L_x_1051) ;  /* 0x0000031000007947 */ /* 0x000fea0003800000 */
.L_x_1068:
[----:B------:R-:W-:-:S13]  /*3d80*/  ISETP.NE.AND P0, PT, R0, 0x1c, PT ;  /* 0x0000001c0000780c */ /* 0x000fda0003f05270 */
[----:B------:R-:W-:Y:S05]  /*3d90*/  @!P0 BRA `(.L_x_1077) ;  /* 0x000002c000008947 */ /* 0x000fea0003800000 */
[----:B------:R-:W-:-:S13]  /*3da0*/  ISETP.NE.AND P0, PT, R0, 0x1d, PT ;  /* 0x0000001d0000780c */ /* 0x000fda0003f05270 */
[----:B------:R-:W-:Y:S05]  /*3db0*/  @!P0 BRA `(.L_x_1078) ;  /* 0x0000026000008947 */ /* 0x000fea0003800000 */
[----:B------:R-:W-:-:S13]  /*3dc0*/  ISETP.NE.AND P0, PT, R0, 0x2c, PT ;  /* 0x0000002c0000780c */ /* 0x000fda0003f05270 */
[----:B------:R-:W-:Y:S05]  /*3dd0*/  @P0 BRA `(.L_x_1050) ;  /* 0x0000010000000947 */ /* 0x000fea0003800000 */
[----:B------:R-:W-:Y:S01]  /*3de0*/  PRMT R23, RZ, 0x5410, R23 ;  /* 0x00005410ff177816 */ /* 0x000fe20000000017 */
[----:B------:R-:W-:Y:S01]  /*3df0*/  IMAD.MOV.U32 R3, RZ, RZ, 0xff ;  /* 0x000000ffff037424 */ /* 0x000fe200078e00ff */
[----:B------:R-:W-:Y:S02]  /*3e00*/  PLOP3.LUT P0, PT, PT, PT, PT, 0x80, 0x0 ;  /* 0x000000000000781c */ /* 0x000fe40003f0f070 */
        /* <DEDUP_REMOVED lines=13> */
.L_x_1050:
        /* <DEDUP_REMOVED lines=20> */
.L_x_1078:
[----:B------:R-:W-:-:S06]  /*4020*/  PRMT R2, RZ, 0x5410, R23 ;  /* 0x00005410ff027816 */ /* 0x000fcc0000000017 */
[----:B------:R-:W0:Y:S02]  /*4030*/  F2I.U64.TRUNC R2, R2 ;  /* 0x0000000200027311 */ /* 0x000e24000020d800 */
[----:B0-----:R0:W-:Y:S01]  /*4040*/  STG.E.64 [R16.64], R2 ;  /* 0x0000000210007986 */ /* 0x0011e2000c101b24 */
[----:B------:R-:W-:Y:S05]  /*4050*/  BRA `(.L_x_1051) ;  /* 0x0000003000007947 */ /* 0x000fea0003800000 */
.L_x_1077:
[----:B------:R-:W-:-:S06]  /*4060*/  PRMT R23, RZ, 0x5410, R23 ;  /* 0x00005410ff177816 */ /* 0x000fcc0000000017 */
[----:B------:R-:W0:Y:S02]  /*4070*/  F2I.FTZ.U32.TRUNC.NTZ R23, R23 ;  /* 0x0000001700177305 */ /* 0x000e24000021f000 */
[----:B0-----:R0:W-:Y:S02]  /*4080*/  STG.E [R16.64], R23 ;  /* 0x0000001710007986 */ /* 0x0011e4000c101924 */
.L_x_1051:
[----:B------:R-:W-:-:S05]  /*4090*/  IMAD R18, R19, 0x200, R18 ;  /* 0x0000020013127824 */ /* 0x000fca00078e0212 */
[----:B0-----:R-:W-:Y:S02]  /*40a0*/  IADD3 R23, R18, 0x80, RZ ;  /* 0x0000008012177810 */ /* 0x001fe40007ffe0ff */
.L_x_980:
[----:B------:R-:W-:Y:S05]  /*40b0*/  BSYNC B6 ;  /* 0x0000000000067941 */ /* 0x000fea0003800000 */
.L_x_979:
        /* <DEDUP_REMOVED lines=258> */
.L_x_1081:
        /* <DEDUP_REMOVED lines=21> */
.L_x_1085:
[----:B------:R-:W2:Y:S02]  /*5230*/  LDG.E.U8 R2, [R2.64] ;  /* 0x0000002402027981 */ /* 0x000ea4000c1e1100 */
[----:B--2---:R-:W0:Y:S02]  /*5240*/  I2F.U16 R0, R2 ;  /* 0x0000000200007306 */ /* 0x004e240000101000 */
[----:B0-----:R-:W-:-:S04]  /*5250*/  F2FP.BF16.PACK_AB R0, RZ, R0 ;  /* 0x00000000ff00723e */ /* 0x001fc800000010ff */
[----:B------:R-:W-:Y:S01]  /*5260*/  PRMT R19, R0, 0x7610, R19 ;  /* 0x0000761000137816 */ /* 0x000fe20000000013 */
[----:B------:R-:W-:Y:S05]  /*5270*/  BRA `(.L_x_1087) ;  /* 0x00000f0000007947 */ /* 0x000fea0003800000 */
.L_x_1084:
        /* <DEDUP_REMOVED lines=11> */
.L_x_1089:
[----:B------:R-:W2:Y:S02]  /*5330*/  LDG.E R2, [R2.64] ;  /* 0x0000002402027981 */ /* 0x000ea4000c1e1900 */
[----:B--2---:R-:W0:Y:S02]  /*5340*/  I2F R0, R2 ;  /* 0x0000000200007306 */ /* 0x004e240000201400 */
[----:B0-----:R-:W-:-:S04]  /*5350*/  F2FP.BF16.PACK_AB R0, RZ, R0 ;  /* 0x00000000ff00723e */ /* 0x001fc800000010ff */
[----:B------:R-:W-:Y:S01]  /*5360*/  PRMT R19, R0, 0x7610, R19 ;  /* 0x0000761000137816 */ /* 0x000fe20000000013 */
[----:B------:R-:W-:Y:S05]  /*5370*/  BRA `(.L_x_1087) ;  /* 0x00000e0000007947 */ /* 0x000fea0003800000 */
.L_x_1088:
[----:B------:R-:W2:Y:S02]  /*5380*/  LDG.E.U16 R2, [R2.64] ;  /* 0x0000002402027981 */ /* 0x000ea4000c1e1500 */
[----:B--2---:R-:W0:Y:S02]  /*5390*/  I2F.S16 R0, R2 ;  /* 0x0000000200007306 */ /* 0x004e240000101400 */
[----:B0-----:R-:W-:-:S04]  /*53a0*/  F2FP.BF16.PACK_AB R0, RZ, R0 ;  /* 0x00000000ff00723e */ /* 0x001fc800000010ff */
[----:B------:R-:W-:Y:S01]  /*53b0*/  PRMT R19, R0, 0x7610, R19 ;  /* 0x0000761000137816 */ /* 0x000fe20000000013 */
[----:B------:R-:W-:Y:S05]  /*53c0*/  BRA `(.L_x_1087) ;  /* 0x00000db000007947 */ /* 0x000fea0003800000 */
.L_x_1083:
        /* <DEDUP_REMOVED lines=9> */
.L_x_1091:
[----:B------:R-:W2:Y:S02]  /*5460*/  LDG.E.U16 R0, [R2.64] ;  /* 0x0000002402007981 */ /* 0x000ea4000c1e1500 */
[----:B--2---:R-:W-:-:S05]  /*5470*/  HADD2.F32 R0, -RZ, R0.H0_H0 ;  /* 0x20000000ff007230 */ /* 0x004fca0000004100 */
[----:B------:R-:W-:-:S04]  /*5480*/  F2FP.BF16.PACK_AB R0, RZ, R0 ;  /* 0x00000000ff00723e */ /* 0x000fc800000010ff */
[----:B------:R-:W-:Y:S01]  /*5490*/  PRMT R19, R0, 0x7610, R19 ;  /* 0x0000761000137816 */ /* 0x000fe20000000013 */
[----:B------:R-:W-:Y:S05]  /*54a0*/  BRA `(.L_x_1087) ;  /* 0x00000cd000007947 */ /* 0x000fea0003800000 */
.L_x_1090:
        /* <DEDUP_REMOVED lines=9> */
.L_x_1093:
[----:B------:R-:W2:Y:S02]  /*5540*/  LDG.E.U16 R2, [R2.64] ;  /* 0x0000002402027981 */ /* 0x000ea4000c1e1500 */
[----:B--2---:R-:W-:-:S05]  /*5550*/  HADD2.F32 R0, -RZ, R2.H0_H0 ;  /* 0x20000002ff007230 */ /* 0x004fca0000004100 */
[----:B------:R-:W-:-:S04]  /*5560*/  F2FP.BF16.PACK_AB R0, RZ, R0 ;  /* 0x00000000ff00723e */ /* 0x000fc800000010ff */
[----:B------:R-:W-:Y:S01]  /*5570*/  PRMT R19, R0, 0x7610, R19 ;  /* 0x0000761000137816 */ /* 0x000fe20000000013 */
[----:B------:R-:W-:Y:S05]  /*5580*/  BRA `(.L_x_1087) ;  /* 0x00000bf000007947 */ /* 0x000fea0003800000 */
.L_x_1092:
[----:B------:R-:W2:Y:S02]  /*5590*/  LDG.E.64 R2, [R2.64] ;  /* 0x0000002402027981 */ /* 0x000ea4000c1e1b00 */
[----:B--2---:R-:W0:Y:S01]  /*55a0*/  F2F.F32.F64 R0, R2 ;  /* 0x0000000200007310 */ /* 0x004e220000301000 */
[----:B------:R-:W0:-:S14]  /*55b0*/  DSETP.GEU.AND P0, PT, |R2|, c[0x2][0x0], PT ;  /* 0x008000000200762a */ /* 0x000e1c0003f0e200 */
[----:B0-----:R-:W-:-:S05]  /*55c0*/  @!P0 FMUL R0, R0, 1.175494350822287508e-38 ;  /* 0x0080000000008820 */ /* 0x001fca0000400000 */
[----:B------:R-:W-:-:S04]  /*55d0*/  F2FP.BF16.PACK_AB R0, RZ, R0 ;  /* 0x00000000ff00723e */ /* 0x000fc800000010ff */
[----:B------:R-:W-:Y:S01]  /*55e0*/  PRMT R19, R0, 0x7610, R19 ;  /* 0x0000761000137816 */ /* 0x000fe20000000013 */
[----:B------:R-:W-:Y:S05]  /*55f0*/  BRA `(.L_x_1087) ;  /* 0x00000b8000007947 */ /* 0x000fea0003800000 */
.L_x_1082:
        /* <DEDUP_REMOVED lines=14> */
.L_x_1096:
[----:B------:R-:W2:Y:S02]  /*56e0*/  LDG.E.64 R2, [R2.64] ;  /* 0x0000002402027981 */ /* 0x000ea4000c1e1b00 */
[----:B--2---:R-:W0:Y:S01]  /*56f0*/  F2F.F32.F64 R0, R2 ;  /* 0x0000000200007310 */ /* 0x004e220000301000 */
[----:B------:R-:W0:-:S14]  /*5700*/  DSETP.GEU.AND P0, PT, |R2|, c[0x2][0x0], PT ;  /* 0x008000000200762a */ /* 0x000e1c0003f0e200 */
[----:B0-----:R-:W-:-:S05]  /*5710*/  @!P0 FMUL R0, R0, 1.175494350822287508e-38 ;  /* 0x0080000000008820 */ /* 0x001fca0000400000 */
[----:B------:R-:W-:-:S04]  /*5720*/  F2FP.BF16.PACK_AB R0, RZ, R0 ;  /* 0x00000000ff00723e */ /* 0x000fc800000010ff */
[----:B------:R-:W-:Y:S01]  /*5730*/  PRMT R19, R0, 0x7610, R19 ;  /* 0x0000761000137816 */ /* 0x000fe20000000013 */
[----:B------:R-:W-:Y:S05]  /*5740*/  BRA `(.L_x_1087) ;  /* 0x00000a3000007947 */ /* 0x000fea0003800000 */
.L_x_1095:
        /* <DEDUP_REMOVED lines=28> */
.L_x_1098:
        /* <DEDUP_REMOVED lines=15> */
.L_x_1097:
[----:B------:R0:W5:Y:S01]  /*5a00*/  LDG.E.U16 R19, [R2.64] ;  /* 0x0000002402137981 */ /* 0x000162000c1e1500 */
[----:B------:R-:W-:Y:S05]  /*5a10*/  BRA `(.L_x_1087) ;  /* 0x0000076000007947 */ /* 0x000fea0003800000 */
.L_x_1094:
        /* <DEDUP_REMOVED lines=12> */
.L_x_1101:
        /* <DEDUP_REMOVED lines=21> */
.L_x_1105:
[----:B------:R-:W-:Y:S05]  /*5c30*/  BSYNC B1 ;  /* 0x0000000000017941 */ /* 0x000fea0003800000 */
.L_x_1104:
[----:B------:R-:W-:Y:S01]  /*5c40*/  LEA R3, R0, 0x3b800000, 0x17 ;  /* 0x3b80000000037811 */ /* 0x000fe200078eb8ff */
[----:B------:R-:W-:-:S05]  /*5c50*/  IMAD.SHL.U32 R0, R2, 0x100000, RZ ;  /* 0x0010000002007824 */ /* 0x000fca00078e00ff */
[----:B------:R-:W-:Y:S02]  /*5c60*/  LOP3.LUT R0, R3, R0, R4, 0xfe, !PT ;  /* 0x0000000003007212 */ /* 0x000fe400078efe04 */
.L_x_1103:
[----:B------:R-:W-:Y:S05]  /*5c70*/  BSYNC B0 ;  /* 0x0000000000007941 */ /* 0x000fea0003800000 */
.L_x_1102:
[----:B------:R-:W-:-:S04]  /*5c80*/  F2FP.BF16.PACK_AB R0, RZ, R0 ;  /* 0x00000000ff00723e */ /* 0x000fc800000010ff */
[----:B------:R-:W-:Y:S01]  /*5c90*/  PRMT R19, R0, 0x7610, R19 ;  /* 0x0000761000137816 */ /* 0x000fe20000000013 */
[----:B------:R-:W-:Y:S05]  /*5ca0*/  BRA `(.L_x_1087) ;  /* 0x000004d000007947 */ /* 0x000fea0003800000 */
.L_x_1100:
        /* <DEDUP_REMOVED lines=21> */
.L_x_1109:
[----:B------:R-:W-:Y:S05]  /*5e00*/  BSYNC B1 ;  /* 0x0000000000017941 */ /* 0x000fea0003800000 */
.L_x_1108:
[----:B------:R-:W-:Y:S01]  /*5e10*/  LEA R3, R0, 0x37800000, 0x17 ;  /* 0x3780000000037811 */ /* 0x000fe200078eb8ff */
[----:B------:R-:W-:-:S05]  /*5e20*/  IMAD.SHL.U32 R0, R2, 0x200000, RZ ;  /* 0x0020000002007824 */ /* 0x000fca00078e00ff */
[----:B------:R-:W-:Y:S02]  /*5e30*/  LOP3.LUT R0, R3, R0, R4, 0xfe, !PT ;  /* 0x0000000003007212 */ /* 0x000fe400078efe04 */
.L_x_1107:
[----:B------:R-:W-:Y:S05]  /*5e40*/  BSYNC B0 ;  /* 0x0000000000007941 */ /* 0x000fea0003800000 */
.L_x_1106:
[----:B------:R-:W-:-:S04]  /*5e50*/  F2FP.BF16.PACK_AB R0, RZ, R0 ;  /* 0x00000000ff00723e */ /* 0x000fc800000010ff */
[----:B------:R-:W-:Y:S01]  /*5e60*/  PRMT R19, R0, 0x7610, R19 ;  /* 0x0000761000137816 */ /* 0x000fe20000000013 */
[----:B------:R-:W-:Y:S05]  /*5e70*/  BRA `(.L_x_1087) ;  /* 0x0000030000007947 */ /* 0x000fea0003800000 */
.L_x_1099:
        /* <DEDUP_REMOVED lines=14> */
.L_x_1113:
[----:B------:R-:W-:Y:S05]  /*5f60*/  BSYNC B0 ;  /* 0x0000000000007941 */ /* 0x000fea0003800000 */
.L_x_1112:
[----:B------:R-:W-:-:S04]  /*5f70*/  F2FP.BF16.PACK_AB R0, RZ, R0 ;  /* 0x00000000ff00723e */ /* 0x000fc800000010ff */
[----:B------:R-:W-:Y:S01]  /*5f80*/  PRMT R19, R0, 0x7610, R19 ;  /* 0x0000761000137816 */ /* 0x000fe20000000013 */
[----:B------:R-:W-:Y:S05]  /*5f90*/  BRA `(.L_x_1087) ;  /* 0x000001e000007947 */ /* 0x000fea0003800000 */
.L_x_1086:
        /* <DEDUP_REMOVED lines=21> */
.L_x_1111:
[----:B------:R-:W2:Y:S02]  /*60f0*/  LDG.E.64 R2, [R2.64] ;  /* 0x0000002402027981 */ /* 0x000ea4000c1e1b00 */
[----:B--2---:R-:W0:Y:S02]  /*6100*/  I2F.U64 R0, R2 ;  /* 0x0000000200007312 */ /* 0x004e240000301000 */
[----:B0-----:R-:W-:-:S04]  /*6110*/  F2FP.BF16.PACK_AB R0, RZ, R0 ;  /* 0x00000000ff00723e */ /* 0x001fc800000010ff */
[----:B------:R-:W-:Y:S01]  /*6120*/  PRMT R19, R0, 0x7610, R19 ;  /* 0x0000761000137816 */ /* 0x000fe20000000013 */
[----:B------:R-:W-:Y:S05]  /*6130*/  BRA `(.L_x_1087) ;  /* 0x0000004000007947 */ /* 0x000fea0003800000 */
.L_x_1110:
[----:B------:R-:W2:Y:S02]  /*6140*/  LDG.E R2, [R2.64] ;  /* 0x0000002402027981 */ /* 0x000ea4000c1e1900 */
[----:B--2---:R-:W0:Y:S02]  /*6150*/  I2F.U32 R0, R2 ;  /* 0x0000000200007306 */ /* 0x004e240000201000 */
[----:B0-----:R-:W-:-:S04]  /*6160*/  F2FP.BF16.PACK_AB R0, RZ, R0 ;  /* 0x00000000ff00723e */ /* 0x001fc800000010ff */
[----:B------:R-:W-:Y:S02]  /*6170*/  PRMT R19, R0, 0x7610, R19 ;  /* 0x0000761000137816 */ /* 0x000fe40000000013 */
.L_x_1087:
        /* <DEDUP_REMOVED lines=18> */
.L_x_1117:
[----:B------:R-:W2:Y:S02]  /*62a0*/  LDG.E.U8 R2, [R2.64] ;  /* 0x0000002402027981 */ /* 0x000ea4000c1e1100 */
[----:B--2---:R-:W0:Y:S02]  /*62b0*/  I2F.U16 R0, R2 ;  /* 0x0000000200007306 */ /* 0x004e240000101000 */
[----:B0-----:R-:W-:Y:S01]  /*62c0*/  F2FP.BF16.PACK_AB R0, RZ, R0 ;  /* 0x00000000ff00723e */ /* 0x001fe200000010ff */
[----:B------:R-:W-:Y:S05]  /*62d0*/  BRA `(.L_x_1119) ;  /* 0x00000e3000007947 */ /* 0x000fea0003800000 */
.L_x_1116:
        /* <DEDUP_REMOVED lines=10> */
.L_x_1121:
[----:B------:R-:W2:Y:S02]  /*6380*/  LDG.E R2, [R2.64] ;  /* 0x0000002402027981 */ /* 0x000ea4000c1e1900 */
[----:B--2---:R-:W0:Y:S02]  /*6390*/  I2F R0, R2 ;  /* 0x0000000200007306 */ /* 0x004e240000201400 */
[----:B0-----:R-:W-:Y:S01]  /*63a0*/  F2FP.BF16.PACK_AB R0, RZ, R0 ;  /* 0x00000000ff00723e */ /* 0x001fe200000010ff */
[----:B------:R-:W-:Y:S05]  /*63b0*/  BRA `(.L_x_1119) ;  /* 0x00000d5000007947 */ /* 0x000fea0003800000 */
.L_x_1120:
[----:B------:R-:W2:Y:S02]  /*63c0*/  LDG.E.U16 R2, [R2.64] ;  /* 0x0000002402027981 */ /* 0x000ea4000c1e1500 */
[----:B--2---:R-:W0:Y:S02]  /*63d0*/  I2F.S16 R0, R2 ;  /* 0x0000000200007306 */ /* 0x004e240000101400 */
[----:B0-----:R-:W-:Y:S01]  /*63e0*/  F2FP.BF16.PACK_AB R0, RZ, R0 ;  /* 0x00000000ff00723e */ /* 0x001fe200000010ff */
[----:B------:R-:W-:Y:S05]  /*63f0*/  BRA `(.L_x_1119) ;  /* 0x00000d1000007947 */ /* 0x000fea0003800000 */
.L_x_1115:
        /* <DEDUP_REMOVED lines=9> */
.L_x_1123:
[----:B------:R-:W2:Y:S02]  /*6490*/  LDG.E.U16 R0, [R2.64] ;  /* 0x0000002402007981 */ /* 0x000ea4000c1e1500 */
[----:B--2---:R-:W-:-:S05]  /*64a0*/  HADD2.F32 R0, -RZ, R0.H0_H0 ;  /* 0x20000000ff007230 */ /* 0x004fca0000004100 */
[----:B------:R-:W-:Y:S01]  /*64b0*/  F2FP.BF16.PACK_AB R0, RZ, R0 ;  /* 0x00000000ff00723e */ /* 0x000fe200000010ff */
[----:B------:R-:W-:Y:S05]  /*64c0*/  BRA `(.L_x_1119) ;  /* 0x00000c4000007947 */ /* 0x000fea0003800000 */
.L_x_1122:
        /* <DEDUP_REMOVED lines=9> */
.L_x_1125:
[----:B------:R-:W2:Y:S02]  /*6560*/  LDG.E.U16 R2, [R2.64] ;  /* 0x0000002402027981 */ /* 0x000ea4000c1e1500 */
[----:B--2---:R-:W-:-:S05]  /*6570*/  HADD2.F32 R0, -RZ, R2.H0_H0 ;  /* 0x20000002ff007230 */ /* 0x004fca0000004100 */
[----:B------:R-:W-:Y:S01]  /*6580*/  F2FP.BF16.PACK_AB R0, RZ, R0 ;  /* 0x00000000ff00723e */ /* 0x000fe200000010ff */
[----:B------:R-:W-:Y:S05]  /*6590*/  BRA `(.L_x_1119) ;  /* 0x00000b7000007947 */ /* 0x000fea0003800000 */
.L_x_1124:
[----:B------:R-:W2:Y:S02]  /*65a0*/  LDG.E.64 R2, [R2.64] ;  /* 0x0000002402027981 */ /* 0x000ea4000c1e1b00 */
[----:B--2---:R-:W0:Y:S01]  /*65b0*/  F2F.F32.F64 R0, R2 ;  /* 0x0000000200007310 */ /* 0x004e220000301000 */
[----:B------:R-:W0:-:S14]  /*65c0*/  DSETP.GEU.AND P0, PT, |R2|, c[0x2][0x0], PT ;  /* 0x008000000200762a */ /* 0x000e1c0003f0e200 */
[----:B0-----:R-:W-:-:S05]  /*65d0*/  @!P0 FMUL R0, R0, 1.175494350822287508e-38 ;  /* 0x0080000000008820 */ /* 0x001fca0000400000 */
[----:B------:R-:W-:Y:S01]  /*65e0*/  F2FP.BF16.PACK_AB R0, RZ, R0 ;  /* 0x00000000ff00723e */ /* 0x000fe200000010ff */
[----:B------:R-:W-:Y:S05]  /*65f0*/  BRA `(.L_x_1119) ;  /* 0x00000b1000007947 */ /* 0x000fea0003800000 */
.L_x_1114:
        /* <DEDUP_REMOVED lines=13> */
.L_x_1128:
[----:B------:R-:W2:Y:S02]  /*66d0*/  LDG.E.64 R2, [R2.64] ;  /* 0x0000002402027981 */ /* 0x000ea4000c1e1b00 */
[----:B--2---:R-:W0:Y:S01]  /*66e0*/  F2F.F32.F64 R0, R2 ;  /* 0x0000000200007310 */ /* 0x004e220000301000 */
[----:B------:R-:W0:-:S14]  /*66f0*/  DSETP.GEU.AND P0, PT, |R2|, c[0x2][0x0], PT ;  /* 0x008000000200762a */ /* 0x000e1c0003f0e200 */
[----:B0-----:R-:W-:-:S05]  /*6700*/  @!P0 FMUL R0, R0, 1.175494350822287508e-38 ;  /* 0x0080000000008820 */ /* 0x001fca0000400000 */
[----:B------:R-:W-:Y:S01]  /*6710*/  F2FP.BF16.PACK_AB R0, RZ, R0 ;  /* 0x00000000ff00723e */ /* 0x000fe200000010ff */
[----:B------:R-:W-:Y:S05]  /*6720*/  BRA `(.L_x_1119) ;  /* 0x000009e000007947 */ /* 0x000fea0003800000 */
.L_x_1127:
        /* <DEDUP_REMOVED lines=28> */
.L_x_1130:
        /* <DEDUP_REMOVED lines=15> */
.L_x_1129:
[----:B------:R0:W5:Y:S01]  /*69e0*/  LDG.E.U16 R0, [R2.64] ;  /* 0x0000002402007981 */ /* 0x000162000c1e1500 */
[----:B------:R-:W-:Y:S05]  /*69f0*/  BRA `(.L_x_1119) ;  /* 0x0000071000007947 */ /* 0x000fea0003800000 */
.L_x_1126:
        /* <DEDUP_REMOVED lines=12> */
.L_x_1133:
        /* <DEDUP_REMOVED lines=21> */
.L_x_1137:
[----:B------:R-:W-:Y:S05]  /*6c10*/  BSYNC B1 ;  /* 0x0000000000017941 */ /* 0x000fea0003800000 */
.L_x_1136:
[----:B------:R-:W-:Y:S01]  /*6c20*/  LEA R3, R0, 0x3b800000, 0x17 ;  /* 0x3b80000000037811 */ /* 0x000fe200078eb8ff */
[----:B------:R-:W-:-:S05]  /*6c30*/  IMAD.SHL.U32 R0, R2, 0x100000, RZ ;  /* 0x0010000002007824 */ /* 0x000fca00078e00ff */
[----:B------:R-:W-:Y:S02]  /*6c40*/  LOP3.LUT R0, R3, R0, R4, 0xfe, !PT ;  /* 0x0000000003007212 */ /* 0x000fe400078efe04 */
.L_x_1135:
[----:B------:R-:W-:Y:S05]  /*6c50*/  BSYNC B0 ;  /* 0x0000000000007941 */ /* 0x000fea0003800000 */
.L_x_1134:
[----:B------:R-:W-:Y:S01]  /*6c60*/  F2FP.BF16.PACK_AB R0, RZ, R0 ;  /* 0x00000000ff00723e */ /* 0x000fe200000010ff */
[----:B------:R-:W-:Y:S05]  /*6c70*/  BRA `(.L_x_1119) ;  /* 0x0000049000007947 */ /* 0x000fea0003800000 */
.L_x_1132:
        /* <DEDUP_REMOVED lines=21> */
.L_x_1141:
[----:B------:R-:W-:Y:S05]  /*6dd0*/  BSYNC B1 ;  /* 0x0000000000017941 */ /* 0x000fea0003800000 */
.L_x_1140:
[----:B------:R-:W-:Y:S01]  /*6de0*/  LEA R3, R0, 0x37800000, 0x17 ;  /* 0x3780000000037811 */ /* 0x000fe200078eb8ff */
[----:B------:R-:W-:-:S05]  /*6df0*/  IMAD.SHL.U32 R0, R2, 0x200000, RZ ;  /* 0x0020000002007824 */ /* 0x000fca00078e00ff */
[----:B------:R-:W-:Y:S02]  /*6e00*/  LOP3.LUT R0, R3, R0, R4, 0xfe, !PT ;  /* 0x0000000003007212 */ /* 0x000fe400078efe04 */
.L_x_1139:
[----:B------:R-:W-:Y:S05]  /*6e10*/  BSYNC B0 ;  /* 0x0000000000007941 */ /* 0x000fea0003800000 */
.L_x_1138:
[----:B------:R-:W-:Y:S01]  /*6e20*/  F2FP.BF16.PACK_AB R0, RZ, R0 ;  /* 0x00000000ff00723e */ /* 0x000fe200000010ff */
[----:B------:R-:W-:Y:S05]  /*6e30*/  BRA `(.L_x_1119) ;  /* 0x000002d000007947 */ /* 0x000fea0003800000 */
.L_x_1131:
        /* <DEDUP_REMOVED lines=14> */
.L_x_1145:
[----:B------:R-:W-:Y:S05]  /*6f20*/  BSYNC B0 ;  /* 0x0000000000007941 */ /* 0x000fea0003800000 */
.L_x_1144:
[----:B------:R-:W-:Y:S01]  /*6f30*/  F2FP.BF16.PACK_AB R0, RZ, R0 ;  /* 0x00000000ff00723e */ /* 0x000fe200000010ff */
[----:B------:R-:W-:Y:S05]  /*6f40*/  BRA `(.L_x_1119) ;  /* 0x000001c000007947 */ /* 0x000fea0003800000 */
.L_x_1118:
        /* <DEDUP_REMOVED lines=21> */
.L_x_1143:
[----:B------:R-:W2:Y:S02]  /*70a0*/  LDG.E.64 R2, [R2.64] ;  /* 0x0000002402027981 */ /* 0x000ea4000c1e1b00 */
[----:B--2---:R-:W0:Y:S02]  /*70b0*/  I2F.U64 R0, R2 ;  /* 0x0000000200007312 */ /* 0x004e240000301000 */
[----:B0-----:R-:W-:Y:S01]  /*70c0*/  F2FP.BF16.PACK_AB R0, RZ, R0 ;  /* 0x00000000ff00723e */ /* 0x001fe200000010ff */
[----:B------:R-:W-:Y:S05]  /*70d0*/  BRA `(.L_x_1119) ;  /* 0x0000003000007947 */ /* 0x000fea0003800000 */
.L_x_1142:
[----:B------:R-:W2:Y:S02]  /*70e0*/  LDG.E R2, [R2.64] ;  /* 0x0000002402027981 */ /* 0x000ea4000c1e1900 */
[----:B--2---:R-:W0:Y:S02]  /*70f0*/  I2F.U32 R0, R2 ;  /* 0x0000000200007306 */ /* 0x004e240000201000 */
[----:B0-----:R-:W-:-:S06]  /*7100*/  F2FP.BF16.PACK_AB R0, RZ, R0 ;  /* 0x00000000ff00723e */ /* 0x001fcc00000010ff */
.L_x_1119:
        /* <DEDUP_REMOVED lines=23> */
.L_x_1149:
[----:B------:R-:W-:-:S06]  /*7280*/  PRMT R3, RZ, 0x5410, R19 ;  /* 0x00005410ff037816 */ /* 0x000fcc0000000013 */
[----:B------:R-:W0:Y:S02]  /*7290*/  F2I.S64.TRUNC R2, R3 ;  /* 0x0000000300027311 */ /* 0x000e24000020d900 */
[----:B0-----:R0:W-:Y:S01]  /*72a0*/  STG.E.U8 [R16.64], R2 ;  /* 0x0000000210007986 */ /* 0x0011e2000c101124 */
[----:B------:R-:W-:Y:S05]  /*72b0*/  BRA `(.L_x_1151) ;  /* 0x00000e4000007947 */ /* 0x000fea0003800000 */
.L_x_1148:
        /* <DEDUP_REMOVED lines=10> */
.L_x_1153:
[----:B------:R-:W-:-:S06]  /*7360*/  PRMT R19, RZ, 0x5410, R19 ;  /* 0x00005410ff137816 */ /* 0x000fcc0000000013 */
[----:B------:R-:W0:Y:S02]  /*7370*/  F2I.FTZ.TRUNC.NTZ R19, R19 ;  /* 0x0000001300137305 */ /* 0x000e24000021f100 */
[----:B0-----:R0:W-:Y:S01]  /*7380*/  STG.E [R16.64], R19 ;  /* 0x0000001310007986 */ /* 0x0011e2000c101924 */
[----:B------:R-:W-:Y:S05]  /*7390*/  BRA `(.L_x_1151) ;  /* 0x00000d6000007947 */ /* 0x000fea0003800000 */
.L_x_1152:
[----:B------:R-:W-:-:S06]  /*73a0*/  PRMT R19, RZ, 0x5410, R19 ;  /* 0x00005410ff137816 */ /* 0x000fcc0000000013 */
[----:B------:R-:W0:Y:S02]  /*73b0*/  F2I.FTZ.TRUNC.NTZ R19, R19 ;  /* 0x0000001300137305 */ /* 0x000e24000021f100 */
[----:B0-----:R0:W-:Y:S01]  /*73c0*/  STG.E.U16 [R16.64], R19 ;  /* 0x0000001310007986 */ /* 0x0011e2000c101524 */
[----:B------:R-:W-:Y:S05]  /*73d0*/  BRA `(.L_x_1151) ;  /* 0x00000d2000007947 */ /* 0x000fea0003800000 */
.L_x_1147:
        /* <DEDUP_REMOVED lines=9> */
.L_x_1155:
[----:B------:R-:W-:-:S04]  /*7470*/  PRMT R0, RZ, 0x5410, R19 ;  /* 0x00005410ff007816 */ /* 0x000fc80000000013 */
[----:B------:R-:W-:-:S05]  /*7480*/  F2FP.PACK_AB R0, RZ, R0 ;  /* 0x00000000ff00723e */ /* 0x000fca00000000ff */
[----:B------:R0:W-:Y:S01]  /*7490*/  STG.E.U16 [R16.64], R0 ;  /* 0x0000000010007986 */ /* 0x0001e2000c101524 */
[----:B------:R-:W-:Y:S05]  /*74a0*/  BRA `(.L_x_1151) ;  /* 0x00000c5000007947 */ /* 0x000fea0003800000 */
.L_x_1154:
        /* <DEDUP_REMOVED lines=10> */
.L_x_1157:
[----:B------:R-:W-:-:S04]  /*7550*/  PRMT R19, RZ, 0x5410, R19 ;  /* 0x00005410ff137816 */ /* 0x000fc80000000013 */
[----:B------:R-:W-:-:S04]  /*7560*/  F2FP.PACK_AB R3, RZ, R19 ;  /* 0x00000013ff03723e */ /* 0x000fc800000000ff */
[----:B------:R-:W-:-:S05]  /*7570*/  PRMT R3, R3, 0x5410, RZ ;  /* 0x0000541003037816 */ /* 0x000fca00000000ff */
[----:B------:R0:W-:Y:S01]  /*7580*/  STG.E [R16.64], R3 ;  /* 0x0000000310007986 */ /* 0x0001e2000c101924 */
[----:B------:R-:W-:Y:S05]  /*7590*/  BRA `(.L_x_1151) ;  /* 0x00000b6000007947 */ /* 0x000fea0003800000 */
.L_x_1156:
[----:B------:R-:W-:-:S05]  /*75a0*/  PRMT R2, RZ, 0x5410, R19 ;  /* 0x00005410ff027816 */ /* 0x000fca0000000013 */
[----:B------:R-:W-:-:S06]  /*75b0*/  FMUL.FTZ R2, R2, 1 ;  /* 0x3f80000002027820 */ /* 0x000fcc0000410000 */
[----:B------:R-:W0:Y:S02]  /*75c0*/  F2F.F64.F32 R2, R2 ;  /* 0x0000000200027310 */ /* 0x000e240000201800 */
[----:B0-----:R0:W-:Y:S01]  /*75d0*/  STG.E.64 [R16.64], R2 ;  /* 0x0000000210007986 */ /* 0x0011e2000c101b24 */
[----:B------:R-:W-:Y:S05]  /*75e0*/  BRA `(.L_x_1151) ;  /* 0x00000b1000007947 */ /* 0x000fea0003800000 */
.L_x_1146:
        /* <DEDUP_REMOVED lines=13> */
.L_x_1160:
[----:B------:R-:W-:Y:S01]  /*76c0*/  PRMT R19, RZ, 0x5410, R19 ;  /* 0x00005410ff137816 */ /* 0x000fe20000000013 */
[----:B------:R-:W-:-:S04]  /*76d0*/  CS2R R6, SRZ ;  /* 0x0000000000067805 */ /* 0x000fc8000001ff00 */
[----:B------:R-:W-:-:S06]  /*76e0*/  FMUL.FTZ R4, R19, 1 ;  /* 0x3f80000013047820 */ /* 0x000fcc0000410000 */
[----:B------:R-:W0:Y:S02]  /*76f0*/  F2F.F64.F32 R4, R4 ;  /* 0x0000000400047310 */ /* 0x000e240000201800 */
[----:B0-----:R0:W-:Y:S01]  /*7700*/  STG.E.128 [R16.64], R4 ;  /* 0x0000000410007986 */ /* 0x0011e2000c101d24 */
[----:B------:R-:W-:Y:S05]  /*7710*/  BRA `(.L_x_1151) ;  /* 0x000009e000007947 */ /* 0x000fea0003800000 */
.L_x_1159:
        /* <DEDUP_REMOVED lines=21> */
.L_x_1164:
[----:B------:R-:W-:Y:S05]  /*7870*/  BSYNC B0 ;  /* 0x0000000000007941 */ /* 0x000fea0003800000 */
.L_x_1163:
[----:B------:R-:W-:-:S05]  /*7880*/  LOP3.LUT R3, R0, R3, RZ, 0xfc, !PT ;  /* 0x0000000300037212 */ /* 0x000fca00078efcff */
[----:B------:R0:W-:Y:S01]  /*7890*/  STG.E.U8 [R16.64], R3 ;  /* 0x0000000310007986 */ /* 0x0001e2000c101124 */
[----:B------:R-:W-:Y:S05]  /*78a0*/  BRA `(.L_x_1151) ;  /* 0x0000085000007947 */ /* 0x000fea0003800000 */
.L_x_1162:
        /* <DEDUP_REMOVED lines=13> */
.L_x_1166:
[----:B------:R-:W-:Y:S01]  /*7980*/  IMAD.MOV.U32 R0, RZ, RZ, 0x7f ;  /* 0x0000007fff007424 */ /* 0x000fe200078e00ff */
[----:B------:R-:W-:-:S04]  /*7990*/  ISETP.GT.U32.AND P0, PT, R2, 0x7f800000, PT ;  /* 0x7f8000000200780c */ /* 0x000fc80003f04070 */
[----:B------:R-:W-:-:S04]  /*79a0*/  SEL R0, R0, 0x7c, P0 ;  /* 0x0000007c00007807 */ /* 0x000fc80000000000 */
.L_x_1167:
[----:B------:R-:W-:Y:S05]  /*79b0*/  BSYNC B0 ;  /* 0x0000000000007941 */ /* 0x000fea0003800000 */
.L_x_1165:
[----:B------:R-:W-:-:S04]  /*79c0*/  LOP3.LUT R2, R19, 0x80000000, RZ, 0xc0, !PT ;  /* 0x8000000013027812 */ /* 0x000fc800078ec0ff */
[----:B------:R-:W-:-:S04]  /*79d0*/  SHF.R.U32.HI R3, RZ, 0x18, R2 ;  /* 0x00000018ff037819 */ /* 0x000fc80000011602 */
[----:B------:R-:W-:-:S05]  /*79e0*/  LOP3.LUT R3, R0, R3, RZ, 0xfc, !PT ;  /* 0x0000000300037212 */ /* 0x000fca00078efcff */
[----:B------:R0:W-:Y:S01]  /*79f0*/  STG.E.U8 [R16.64], R3 ;  /* 0x0000000310007986 */ /* 0x0001e2000c101124 */
[----:B------:R-:W-:Y:S05]  /*7a00*/  BRA `(.L_x_1151) ;  /* 0x000006f000007947 */ /* 0x000fea0003800000 */
.L_x_1161:
[----:B------:R0:W-:Y:S01]  /*7a10*/  STG.E.U16 [R16.64], R19 ;  /* 0x0000001310007986 */ /* 0x0001e2000c101524 */
[----:B------:R-:W-:Y:S05]  /*7a20*/  BRA `(.L_x_1151) ;  /* 0x000006d000007947 */ /* 0x000fea0003800000 */
.L_x_1158:
        /* <DEDUP_REMOVED lines=12> */
.L_x_1170:
        /* <DEDUP_REMOVED lines=17> */
.L_x_1173:
[----:B------:R-:W-:-:S04]  /*7c00*/  LOP3.LUT R2, R19, 0x80000000, RZ, 0xc0, !PT ;  /* 0x8000000013027812 */ /* 0x000fc800078ec0ff */
[----:B------:R-:W-:-:S04]  /*7c10*/  SHF.R.U32.HI R3, RZ, 0x18, R2 ;  /* 0x00000018ff037819 */ /* 0x000fc80000011602 */
[----:B------:R-:W-:-:S04]  /*7c20*/  LOP3.LUT R0, R0, R3, RZ, 0xfc, !PT ;  /* 0x0000000300007212 */ /* 0x000fc800078efcff */
[----:B------:R-:W-:Y:S02]  /*7c30*/  PRMT R8, R0, 0x7610, R8 ;  /* 0x0000761000087816 */ /* 0x000fe40000000008 */
.L_x_1172:
[----:B------:R-:W-:Y:S05]  /*7c40*/  BSYNC B0 ;  /* 0x0000000000007941 */ /* 0x000fea0003800000 */
.L_x_1171:
[----:B------:R0:W-:Y:S01]  /*7c50*/  STG.E.U8 [R16.64], R8 ;  /* 0x0000000810007986 */ /* 0x0001e2000c101124 */
[----:B------:R-:W-:Y:S05]  /*7c60*/  BRA `(.L_x_1151) ;  /* 0x0000049000007947 */ /* 0x000fea0003800000 */
.L_x_1169:
        /* <DEDUP_REMOVED lines=17> */
.L_x_1176:
[----:B------:R-:W-:-:S04]  /*7d80*/  LOP3.LUT R2, R19, 0x80000000, RZ, 0xc0, !PT ;  /* 0x8000000013027812 */ /* 0x000fc800078ec0ff */
[----:B------:R-:W-:-:S04]  /*7d90*/  SHF.R.U32.HI R3, RZ, 0x18, R2 ;  /* 0x00000018ff037819 */ /* 0x000fc80000011602 */
[----:B------:R-:W-:-:S04]  /*7da0*/  LOP3.LUT R0, R0, R3, RZ, 0xfc, !PT ;  /* 0x0000000300007212 */ /* 0x000fc800078efcff */
[----:B------:R-:W-:Y:S02]  /*7db0*/  PRMT R8, R0, 0x7610, R8 ;  /* 0x0000761000087816 */ /* 0x000fe40000000008 */
.L_x_1175:
[----:B------:R-:W-:Y:S05]  /*7dc0*/  BSYNC B0 ;  /* 0x0000000000007941 */ /* 0x000fea0003800000 */
.L_x_1174:
[----:B------:R0:W-:Y:S01]  /*7dd0*/  STG.E.U8 [R16.64], R8 ;  /* 0x0000000810007986 */ /* 0x0001e2000c101124 */
[----:B------:R-:W-:Y:S05]  /*7de0*/  BRA `(.L_x_1151) ;  /* 0x0000031000007947 */ /* 0x000fea0003800000 */
.L_x_1168:
        /* <DEDUP_REMOVED lines=22> */
.L_x_1150:
        /* <DEDUP_REMOVED lines=20> */
.L_x_1178:
[----:B------:R-:W-:-:S06]  /*8090*/  PRMT R2, RZ, 0x5410, R19 ;  /* 0x00005410ff027816 */ /* 0x000fcc0000000013 */
[----:B------:R-:W0:Y:S02]  /*80a0*/  F2I.U64.TRUNC R2, R2 ;  /* 0x0000000200027311 */ /* 0x000e24000020d800 */
[----:B0-----:R0:W-:Y:S01]  /*80b0*/  STG.E.64 [R16.64], R2 ;  /* 0x0000000210007986 */ /* 0x0011e2000c101b24 */
[----:B------:R-:W-:Y:S05]  /*80c0*/  BRA `(.L_x_1151) ;  /* 0x0000003000007947 */ /* 0x000fea0003800000 */
.L_x_1177:
[----:B------:R-:W-:-:S06]  /*80d0*/  PRMT R19, RZ, 0x5410, R19 ;  /* 0x00005410ff137816 */ /* 0x000fcc0000000013 */
[----:B------:R-:W0:Y:S02]  /*80e0*/  F2I.FTZ.U32.TRUNC.NTZ R19, R19 ;  /* 0x0000001300137305 */ /* 0x000e24000021f000 */
[----:B0-----:R0:W-:Y:S02]  /*80f0*/  STG.E [R16.64], R19 ;  /* 0x0000001310007986 */ /* 0x0011e4000c101924 */
.L_x_1151:
        /* <DEDUP_REMOVED lines=258> */
.L_x_1179:
        /* <DEDUP_REMOVED lines=21> */
.L_x_1183:
[----:B------:R-:W2:Y:S02]  /*9270*/  LDG.E.U8 R2, [R2.64] ;  /* 0x0000002402027981 */ /* 0x000ea4000c1e1100 */
[----:B--2---:R-:W0:Y:S02]  /*9280*/  I2F.U16 R0, R2 ;  /* 0x0000000200007306 */ /* 0x004e240000101000 */
[----:B0-----:R-:W-:-:S04]  /*9290*/  F2FP.BF16.PACK_AB R0, RZ, R0 ;  /* 0x00000000ff00723e */ /* 0x001fc800000010ff */
[----:B------:R-:W-:Y:S01]  /*92a0*/  PRMT R19, R0, 0x7610, R19 ;  /* 0x0000761000137816 */ /* 0x000fe20000000013 */
[----:B------:R-:W-:Y:S05]  /*92b0*/  BRA `(.L_x_1185) ;  /* 0x00000f0000007947 */ /* 0x000fea0003800000 */
.L_x_1182:
        /* <DEDUP_REMOVED lines=11> */
.L_x_1187:
[----:B------:R-:W2:Y:S02]  /*9370*/  LDG.E R2, [R2.64] ;  /* 0x0000002402027981 */ /* 0x000ea4000c1e1900 */
[----:B--2---:R-:W0:Y:S02]  /*9380*/  I2F R0, R2 ;  /* 0x0000000200007306 */ /* 0x004e240000201400 */
[----:B0-----:R-:W-:-:S04]  /*9390*/  F2FP.BF16.PACK_AB R0, RZ, R0 ;  /* 0x00000000ff00723e */ /* 0x001fc800000010ff */
[----:B------:R-:W-:Y:S01]  /*93a0*/  PRMT R19, R0, 0x7610, R19 ;  /* 0x0000761000137816 */ /* 0x000fe20000000013 */
[----:B------:R-:W-:Y:S05]  /*93b0*/  BRA `(.L_x_1185) ;  /* 0x00000e0000007947 */ /* 0x000fea0003800000 */
.L_x_1186:
[----:B------:R-:W2:Y:S02]  /*93c0*/  LDG.E.U16 R2, [R2.64] ;  /* 0x0000002402027981 */ /* 0x000ea4000c1e1500 */
[----:B--2---:R-:W0:Y:S02]  /*93d0*/  I2F.S16 R0, R2 ;  /* 0x0000000200007306 */ /* 0x004e240000101400 */
[----:B0-----:R-:W-:-:S04]  /*93e0*/  F2FP.BF16.PACK_AB R0, RZ, R0 ;  /* 0x00000000ff00723e */ /* 0x001fc800000010ff */
[----:B------:R-:W-:Y:S01]  /*93f0*/  PRMT R19, R0, 0x7610, R19 ;  /* 0x0000761000137816 */ /* 0x000fe20000000013 */
[----:B------:R-:W-:Y:S05]  /*9400*/  BRA `(.L_x_1185) ;  /* 0x00000db000007947 */ /* 0x000fea0003800000 */
.L_x_1181:
        /* <DEDUP_REMOVED lines=9> */
.L_x_1189:
[----:B------:R-:W2:Y:S02]  /*94a0*/  LDG.E.U16 R0, [R2.64] ;  /* 0x0000002402007981 */ /* 0x000ea4000c1e1500 */
[----:B--2---:R-:W-:-:S05]  /*94b0*/  HADD2.F32 R0, -RZ, R0.H0_H0 ;  /* 0x20000000ff007230 */ /* 0x004fca0000004100 */
[----:B------:R-:W-:-:S04]  /*94c0*/  F2FP.BF16.PACK_AB R0, RZ, R0 ;  /* 0x00000000ff00723e */ /* 0x000fc800000010ff */
[----:B------:R-:W-:Y:S01]  /*94d0*/  PRMT R19, R0, 0x7610, R19 ;  /* 0x0000761000137816 */ /* 0x000fe20000000013 */
[----:B------:R-:W-:Y:S05]  /*94e0*/  BRA `(.L_x_1185) ;  /* 0x00000cd000007947 */ /* 0x000fea0003800000 */
.L_x_1188:
        /* <DEDUP_REMOVED lines=9> */
.L_x_1191:
[----:B------:R-:W2:Y:S02]  /*9580*/  LDG.E.U16 R2, [R2.64] ;  /* 0x0000002402027981 */ /* 0x000ea4000c1e1500 */
[----:B--2---:R-:W-:-:S05]  /*9590*/  HADD2.F32 R0, -RZ, R2.H0_H0 ;  /* 0x20000002ff007230 */ /* 0x004fca0000004100 */
[----:B------:R-:W-:-:S04]  /*95a0*/  F2FP.BF16.PACK_AB R0, RZ, R0 ;  /* 0x00000000ff00723e */ /* 0x000fc800000010ff */
[----:B------:R-:W-:Y:S01]  /*95b0*/  PRMT R19, R0, 0x7610, R19 ;  /* 0x0000761000137816 */ /* 0x000fe20000000013 */
[----:B------:R-:W-:Y:S05]  /*95c0*/  BRA `(.L_x_1185) ;  /* 0x00000bf000007947 */ /* 0x000fea0003800000 */
.L_x_1190:
[----:B------:R-:W2:Y:S02]  /*95d0*/  LDG.E.64 R2, [R2.64] ;  /* 0x0000002402027981 */ /* 0x000ea4000c1e1b00 */
[----:B--2---:R-:W0:Y:S01]  /*95e0*/  F2F.F32.F64 R0, R2 ;  /* 0x0000000200007310 */ /* 0x004e220000301000 */
[----:B------:R-:W0:-:S14]  /*95f0*/  DSETP.GEU.AND P0, PT, |R2|, c[0x2][0x0], PT ;  /* 0x008000000200762a */ /* 0x000e1c0003f0e200 */
[----:B0-----:R-:W-:-:S05]  /*9600*/  @!P0 FMUL R0, R0, 1.175494350822287508e-38 ;  /* 0x0080000000008820 */ /* 0x001fca0000400000 */
[----:B------:R-:W-:-:S04]  /*9610*/  F2FP.BF16.PACK_AB R0, RZ, R0 ;  /* 0x00000000ff00723e */ /* 0x000fc800000010ff */
[----:B------:R-:W-:Y:S01]  /*9620*/  PRMT R19, R0, 0x7610, R19 ;  /* 0x0000761000137816 */ /* 0x000fe20000000013 */
[----:B------:R-:W-:Y:S05]  /*9630*/  BRA `(.L_x_1185) ;  /* 0x00000b8000007947 */ /* 0x000fea0003800000 */
.L_x_1180:
        /* <DEDUP_REMOVED lines=14> */
.L_x_1194:
[----:B------:R-:W2:Y:S02]  /*9720*/  LDG.E.64 R2, [R2.64] ;  /* 0x0000002402027981 */ /* 0x000ea4000c1e1b00 */
[----:B--2---:R-:W0:Y:S01]  /*9730*/  F2F.F32.F64 R0, R2 ;  /* 0x0000000200007310 */ /* 0x004e220000301000 */
[----:B------:R-:W0:-:S14]  /*9740*/  DSETP.GEU.AND P0, PT, |R2|, c[0x2][0x0], PT ;  /* 0x008000000200762a */ /* 0x000e1c0003f0e200 */
[----:B0-----:R-:W-:-:S05]  /*9750*/  @!P0 FMUL R0, R0, 1.175494350822287508e-38 ;  /* 0x0080000000008820 */ /* 0x001fca0000400000 */
[----:B------:R-:W-:-:S04]  /*9760*/  F2FP.BF16.PACK_AB R0, RZ, R0 ;  /* 0x00000000ff00723e */ /* 0x000fc800000010ff */
[----:B------:R-:W-:Y:S01]  /*9770*/  PRMT R19, R0, 0x7610, R19 ;  /* 0x0000761000137816 */ /* 0x000fe20000000013 */
[----:B------:R-:W-:Y:S05]  /*9780*/  BRA `(.L_x_1185) ;  /* 0x00000a3000007947 */ /* 0x000fea0003800000 */
.L_x_1193:
        /* <DEDUP_REMOVED lines=28> */
.L_x_1196:
        /* <DEDUP_REMOVED lines=15> */
.L_x_1195:
[----:B------:R0:W5:Y:S01]  /*9a40*/  LDG.E.U16 R19, [R2.64] ;  /* 0x0000002402137981 */ /* 0x000162000c1e1500 */
[----:B------:R-:W-:Y:S05]  /*9a50*/  BRA `(.L_x_1185) ;  /* 0x0000076000007947 */ /* 0x000fea0003800000 */
.L_x_1192:
        /* <DEDUP_REMOVED lines=12> */
.L_x_1199:
        /* <DEDUP_REMOVED lines=21> */
.L_x_1203:
[----:B------:R-:W-:Y:S05]  /*9c70*/  BSYNC B1 ;  /* 0x0000000000017941 */ /* 0x000fea0003800000 */
.L_x_1202:
[----:B------:R-:W-:Y:S01]  /*9c80*/  LEA R3, R0, 0x3b800000, 0x17 ;  /* 0x3b80000000037811 */ /* 0x000fe200078eb8ff */
[----:B------:R-:W-:-:S05]  /*9c90*/  IMAD.SHL.U32 R0, R2, 0x100000, RZ ;  /* 0x0010000002007824 */ /* 0x000fca00078e00ff */
[----:B------:R-:W-:Y:S02]  /*9ca0*/  LOP3.LUT R0, R3, R0, R4, 0xfe, !PT ;  /* 0x0000000003007212 */ /* 0x000fe400078efe04 */
.L_x_1201:
[----:B------:R-:W-:Y:S05]  /*9cb0*/  BSYNC B0 ;  /* 0x0000000000007941 */ /* 0x000fea0003800000 */
.L_x_1200:
[----:B------:R-:W-:-:S04]  /*9cc0*/  F2FP.BF16.PACK_AB R0, RZ, R0 ;  /* 0x00000000ff00723e */ /* 0x000fc800000010ff */
[----:B------:R-:W-:Y:S01]  /*9cd0*/  PRMT R19, R0, 0x7610, R19 ;  /* 0x0000761000137816 */ /* 0x000fe20000000013 */
[----:B------:R-:W-:Y:S05]  /*9ce0*/  BRA `(.L_x_1185) ;  /* 0x000004d000007947 */ /* 0x000fea0003800000 */
.L_x_1198:
        /* <DEDUP_REMOVED lines=21> */
.L_x_1207:
[----:B------:R-:W-:Y:S05]  /*9e40*/  BSYNC B1 ;  /* 0x0000000000017941 */ /* 0x000fea0003800000 */
.L_x_1206:
[----:B------:R-:W-:Y:S01]  /*9e50*/  LEA R3, R0, 0x37800000, 0x17 ;  /* 0x3780000000037811 */ /* 0x000fe200078eb8ff */
[----:B------:R-:W-:-:S05]  /*9e60*/  IMAD.SHL.U32 R0, R2, 0x200000, RZ ;  /* 0x0020000002007824 */ /* 0x000fca00078e00ff */
[----:B------:R-:W-:Y:S02]  /*9e70*/  LOP3.LUT R0, R3, R0, R4, 0xfe, !PT ;  /* 0x0000000003007212 */ /* 0x000fe400078efe04 */
.L_x_1205:
[----:B------:R-:W-:Y:S05]  /*9e80*/  BSYNC B0 ;  /* 0x0000000000007941 */ /* 0x000fea0003800000 */
.L_x_1204:
[----:B------:R-:W-:-:S04]  /*9e90*/  F2FP.BF16.PACK_AB R0, RZ, R0 ;  /* 0x00000000ff00723e */ /* 0x000fc800000010ff */
[----:B------:R-:W-:Y:S01]  /*9ea0*/  PRMT R19, R0, 0x7610, R19 ;  /* 0x0000761000137816 */ /* 0x000fe20000000013 */
[----:B------:R-:W-:Y:S05]  /*9eb0*/  BRA `(.L_x_1185) ;  /* 0x0000030000007947 */ /* 0x000fea0003800000 */
.L_x_1197:
        /* <DEDUP_REMOVED lines=14> */
.L_x_1211:
[----:B------:R-:W-:Y:S05]  /*9fa0*/  BSYNC B0 ;  /* 0x0000000000007941 */ /* 0x000fea0003800000 */
.L_x_1210:
[----:B------:R-:W-:-:S04]  /*9fb0*/  F2FP.BF16.PACK_AB R0, RZ, R0 ;  /* 0x00000000ff00723e */ /* 0x000fc800000010ff */
[----:B------:R-:W-:Y:S01]  /*9fc0*/  PRMT R19, R0, 0x7610, R19 ;  /* 0x0000761000137816 */ /* 0x000fe20000000013 */
[----:B------:R-:W-:Y:S05]  /*9fd0*/  BRA `(.L_x_1185) ;  /* 0x000001e000007947 */ /* 0x000fea0003800000 */
.L_x_1184:
        /* <DEDUP_REMOVED lines=21> */
.L_x_1209:
[----:B------:R-:W2:Y:S02]  /*a130*/  LDG.E.64 R2, [R2.64] ;  /* 0x0000002402027981 */ /* 0x000ea4000c1e1b00 */
[----:B--2---:R-:W0:Y:S02]  /*a140*/  I2F.U64 R0, R2 ;  /* 0x0000000200007312 */ /* 0x004e240000301000 */
[----:B0-----:R-:W-:-:S04]  /*a150*/  F2FP.BF16.PACK_AB R0, RZ, R0 ;  /* 0x00000000ff00723e */ /* 0x001fc800000010ff */
[----:B------:R-:W-:Y:S01]  /*a160*/  PRMT R19, R0, 0x7610, R19 ;  /* 0x0000761000137816 */ /* 0x000fe20000000013 */
[----:B------:R-:W-:Y:S05]  /*a170*/  BRA `(.L_x_1185) ;  /* 0x0000004000007947 */ /* 0x000fea0003800000 */
.L_x_1208:
[----:B------:R-:W2:Y:S02]  /*a180*/  LDG.E R2, [R2.64] ;  /* 0x0000002402027981 */ /* 0x000ea4000c1e1900 */
[----:B--2---:R-:W0:Y:S02]  /*a190*/  I2F.U32 R0, R2 ;  /* 0x0000000200007306 */ /* 0x004e240000201000 */
[----:B0-----:R-:W-:-:S04]  /*a1a0*/  F2FP.BF16.PACK_AB R0, RZ, R0 ;  /* 0x00000000ff00723e */ /* 0x001fc800000010ff */
[----:B------:R-:W-:Y:S02]  /*a1b0*/  PRMT R19, R0, 0x7610, R19 ;  /* 0x0000761000137816 */ /* 0x000fe40000000013 */
.L_x_1185:
        /* <DEDUP_REMOVED lines=18> */
.L_x_1215:
[----:B------:R-:W2:Y:S02]  /*a2e0*/  LDG.E.U8 R2, [R2.64] ;  /* 0x0000002402027981 */ /* 0x000ea4000c1e1100 */
[----:B--2---:R-:W0:Y:S02]  /*a2f0*/  I2F.U16 R0, R2 ;  /* 0x0000000200007306 */ /* 0x004e240000101000 */
[----:B0-----:R-:W-:Y:S01]  /*a300*/  F2FP.BF16.PACK_AB R0, RZ, R0 ;  /* 0x00000000ff00723e */ /* 0x001fe200000010ff */
[----:B------:R-:W-:Y:S05]  /*a310*/  BRA `(.L_x_1217) ;  /* 0x00000e3000007947 */ /* 0x000fea0003800000 */
.L_x_1214:
        /* <DEDUP_REMOVED lines=10> */
.L_x_1219:
[----:B------:R-:W2:Y:S02]  /*a3c0*/  LDG.E R2, [R2.64] ;  /* 0x0000002402027981 */ /* 0x000ea4000c1e1900 */
[----:B--2---:R-:W0:Y:S02]  /*a3d0*/  I2F R0, R2 ;  /* 0x0000000200007306 */ /* 0x004e240000201400 */
[----:B0-----:R-:W-:Y:S01]  /*a3e0*/  F2FP.BF16.PACK_AB R0, RZ, R0 ;  /* 0x00000000ff00723e */ /* 0x001fe200000010ff */
[----:B------:R-:W-:Y:S05]  /*a3f0*/  BRA `(.L_x_1217) ;  /* 0x00000d5000007947 */ /* 0x000fea0003800000 */
.L_x_1218:
[----:B------:R-:W2:Y:S02]  /*a400*/  LDG.E.U16 R2, [R2.64] ;  /* 0x0000002402027981 */ /* 0x000ea4000c1e1500 */
[----:B--2---:R-:W0:Y:S02]  /*a410*/  I2F.S16 R0, R2 ;  /* 0x0000000200007306 */ /* 0x004e240000101400 */
[----:B0-----:R-:W-:Y:S01]  /*a420*/  F2FP.BF16.PACK_AB R0, RZ, R0 ;  /* 0x00000000ff00723e */ /* 0x001fe200000010ff */
[----:B------:R-:W-:Y:S05]  /*a430*/  BRA `(.L_x_1217) ;  /* 0x00000d1000007947 */ /* 0x000fea0003800000 */
.L_x_1213:
        /* <DEDUP_REMOVED lines=9> */
.L_x_1221:
[----:B------:R-:W2:Y:S02]  /*a4d0*/  LDG.E.U16 R0, [R2.64] ;  /* 0x0000002402007981 */ /* 0x000ea4000c1e1500 */
[----:B--2---:R-:W-:-:S05]  /*a4e0*/  HADD2.F32 R0, -RZ, R0.H0_H0 ;  /* 0x20000000ff007230 */ /* 0x004fca0000004100 */
[----:B------:R-:W-:Y:S01]  /*a4f0*/  F2FP.BF16.PACK_AB R0, RZ, R0 ;  /* 0x00000000ff00723e */ /* 0x000fe200000010ff */
[----:B------:R-:W-:Y:S05]  /*a500*/  BRA `(.L_x_1217) ;  /* 0x00000c4000007947 */ /* 0x000fea0003800000 */
.L_x_1220:
        /* <DEDUP_REMOVED lines=9> */
.L_x_1223:
[----:B------:R-:W2:Y:S02]  /*a5a0*/  LDG.E.U16 R2, [R2.64] ;  /* 0x0000002402027981 */ /* 0x000ea4000c1e1500 */
[----:B--2---:R-:W-:-:S05]  /*a5b0*/  HADD2.F32 R0, -RZ, R2.H0_H0 ;  /* 0x20000002ff007230 */ /* 0x004fca0000004100 */
[----:B------:R-:W-:Y:S01]  /*a5c0*/  F2FP.BF16.PACK_AB R0, RZ, R0 ;  /* 0x00000000ff00723e */ /* 0x000fe200000010ff */
[----:B------:R-:W-:Y:S05]  /*a5d0*/  BRA `(.L_x_1217) ;  /* 0x00000b7000007947 */ /* 0x000fea0003800000 */
.L_x_1222:
[----:B------:R-:W2:Y:S02]  /*a5e0*/  LDG.E.64 R2, [R2.64] ;  /* 0x0000002402027981 */ /* 0x000ea4000c1e1b00 */
[----:B--2---:R-:W0:Y:S01]  /*a5f0*/  F2F.F32.F64 R0, R2 ;  /* 0x0000000200007310 */ /* 0x004e220000301000 */
[----:B------:R-:W0:-:S14]  /*a600*/  DSETP.GEU.AND P0, PT, |R2|, c[0x2][0x0], PT ;  /* 0x008000000200762a */ /* 0x000e1c0003f0e200 */
[----:B0-----:R-:W-:-:S05]  /*a610*/  @!P0 FMUL R0, R0, 1.175494350822287508e-38 ;  /* 0x0080000000008820 */ /* 0x001fca0000400000 */
[----:B------:R-:W-:Y:S01]  /*a620*/  F2FP.BF16.PACK_AB R0, RZ, R0 ;  /* 0x00000000ff00723e */ /* 0x000fe200000010ff */
[----:B------:R-:W-:Y:S05]  /*a630*/  BRA `(.L_x_1217) ;  /* 0x00000b1000007947 */ /* 0x000fea0003800000 */
.L_x_1212:
        /* <DEDUP_REMOVED lines=13> */
.L_x_1226:
[----:B------:R-:W2:Y:S02]  /*a710*/  LDG.E.64 R2, [R2.64] ;  /* 0x0000002402027981 */ /* 0x000ea4000c1e1b00 */
[----:B--2---:R-:W0:Y:S01]  /*a720*/  F2F.F32.F64 R0, R2 ;  /* 0x0000000200007310 */ /* 0x004e220000301000 */
[----:B------:R-:W0:-:S14]  /*a730*/  DSETP.GEU.AND P0, PT, |R2|, c[0x2][0x0], PT ;  /* 0x008000000200762a */ /* 0x000e1c0003f0e200 */
[----:B0-----:R-:W-:-:S05]  /*a740*/  @!P0 FMUL R0, R0, 1.175494350822287508e-38 ;  /* 0x0080000000008820 */ /* 0x001fca0000400000 */
[----:B------:R-:W-:Y:S01]  /*a750*/  F2FP.BF16.PACK_AB R0, RZ, R0 ;  /* 0x00000000ff00723e */ /* 0x000fe200000010ff */
[----:B------:R-:W-:Y:S05]  /*a760*/  BRA `(.L_x_1217) ;  /* 0x000009e000007947 */ /* 0x000fea0003800000 */
.L_x_1225:
        /* <DEDUP_REMOVED lines=28> */
.L_x_1228:
        /* <DEDUP_REMOVED lines=15> */
.L_x_1227:
[----:B------:R0:W5:Y:S01]  /*aa20*/  LDG.E.U16 R0, [R2.64] ;  /* 0x0000002402007981 */ /* 0x000162000c1e1500 */
[----:B------:R-:W-:Y:S05]  /*aa30*/  BRA `(.L_x_1217) ;  /* 0x0000071000007947 */ /* 0x000fea0003800000 */
.L_x_1224:
        /* <DEDUP_REMOVED lines=12> */
.L_x_1231:
        /* <DEDUP_REMOVED lines=21> */
.L_x_1235:
[----:B------:R-:W-:Y:S05]  /*ac50*/  BSYNC B1 ;  /* 0x0000000000017941 */ /* 0x000fea0003800000 */
.L_x_1234:
[----:B------:R-:W-:Y:S01]  /*ac60*/  LEA R3, R0, 0x3b800000, 0x17 ;  /* 0x3b80000000037811 */ /* 0x000fe200078eb8ff */
[----:B------:R-:W-:-:S05]  /*ac70*/  IMAD.SHL.U32 R0, R2, 0x100000, RZ ;  /* 0x0010000002007824 */ /* 0x000fca00078e00ff */
[----:B------:R-:W-:Y:S02]  /*ac80*/  LOP3.LUT R0, R3, R0, R4, 0xfe, !PT ;  /* 0x0000000003007212 */ /* 0x000fe400078efe04 */
.L_x_1233:
[----:B------:R-:W-:Y:S05]  /*ac90*/  BSYNC B0 ;  /* 0x0000000000007941 */ /* 0x000fea0003800000 */
.L_x_1232:
[----:B------:R-:W-:Y:S01]  /*aca0*/  F2FP.BF16.PACK_AB R0, RZ, R0 ;  /* 0x00000000ff00723e */ /* 0x000fe200000010ff */
[----:B------:R-:W-:Y:S05]  /*acb0*/  BRA `(.L_x_1217) ;  /* 0x0000049000007947 */ /* 0x000fea0003800000 */
.L_x_1230:
        /* <DEDUP_REMOVED lines=21> */
.L_x_1239:
[----:B------:R-:W-:Y:S05]  /*ae10*/  BSYNC B1 ;  /* 0x0000000000017941 */ /* 0x000fea0003800000 */
.L_x_1238:
[----:B------:R-:W-:Y:S01]  /*ae20*/  LEA R3, R0, 0x37800000, 0x17 ;  /* 0x3780000000037811 */ /* 0x000fe200078eb8ff */
[----:B------:R-:W-:-:S05]  /*ae30*/  IMAD.SHL.U32 R0, R2, 0x200000, RZ ;  /* 0x0020000002007824 */ /* 0x000fca00078e00ff */
[----:B------:R-:W-:Y:S02]  /*ae40*/  LOP3.LUT R0, R3, R0, R4, 0xfe, !PT ;  /* 0x0000000003007212 */ /* 0x000fe400078efe04 */
.L_x_1237:
[----:B------:R-:W-:Y:S05]  /*ae50*/  BSYNC B0 ;  /* 0x0000000000007941 */ /* 0x000fea0003800000 */
.L_x_1236:
[----:B------:R-:W-:Y:S01]  /*ae60*/  F2FP.BF16.PACK_AB R0, RZ, R0 ;  /* 0x00000000ff00723e */ /* 0x000fe200000010ff */
[----:B------:R-:W-:Y:S05]  /*ae70*/  BRA `(.L_x_1217) ;  /* 0x000002d000007947 */ /* 0x000fea0003800000 */
.L_x_1229:
        /* <DEDUP_REMOVED lines=14> */
.L_x_1243:
[----:B------:R-:W-:Y:S05]  /*af60*/  BSYNC B0 ;  /* 0x0000000000007941 */ /* 0x000fea0003800000 */
.L_x_1242:
[----:B------:R-:W-:Y:S01]  /*af70*/  F2FP.BF16.PACK_AB R0, RZ, R0 ;  /* 0x00000000ff00723e */ /* 0x000fe200000010ff */
[----:B------:R-:W-:Y:S05]  /*af80*/  BRA `(.L_x_1217) ;  /* 0x000001c000007947 */ /* 0x000fea0003800000 */
.L_x_1216:
        /* <DEDUP_REMOVED lines=21> */
.L_x_1241:
[----:B------:R-:W2:Y:S02]  /*b0e0*/  LDG.E.64 R2, [R2.64] ;  /* 0x0000002402027981 */ /* 0x000ea4000c1e1b00 */
[----:B--2---:R-:W0:Y:S02]  /*b0f0*/  I2F.U64 R0, R2 ;  /* 0x0000000200007312 */ /* 0x004e240000301000 */
[----:B0-----:R-:W-:Y:S01]  /*b100*/  F2FP.BF16.PACK_AB R0, RZ, R0 ;  /* 0x00000000ff00723e */ /* 0x001fe200000010ff */
[----:B------:R-:W-:Y:S05]  /*b110*/  BRA `(.L_x_1217) ;  /* 0x0000003000007947 */ /* 0x000fea0003800000 */
.L_x_1240:
[----:B------:R-:W2:Y:S02]  /*b120*/  LDG.E R2, [R2.64] ;  /* 0x0000002402027981 */ /* 0x000ea4000c1e1900 */
[----:B--2---:R-:W0:Y:S02]  /*b130*/  I2F.U32 R0, R2 ;  /* 0x0000000200007306 */ /* 0x004e240000201000 */
[----:B0-----:R-:W-:-:S06]  /*b140*/  F2FP.BF16.PACK_AB R0, RZ, R0 ;  /* 0x00000000ff00723e */ /* 0x001fcc00000010ff */
.L_x_1217:
        /* <DEDUP_REMOVED lines=23> */
.L_x_1247:
[----:B------:R-:W-:-:S06]  /*b2c0*/  PRMT R3, RZ, 0x5410, R19 ;  /* 0x00005410ff037816 */ /* 0x000fcc0000000013 */
[----:B------:R-:W0:Y:S02]  /*b2d0*/  F2I.S64.TRUNC R2, R3 ;  /* 0x0000000300027311 */ /* 0x000e24000020d900 */
[----:B0-----:R0:W-:Y:S01]  /*b2e0*/  STG.E.U8 [R16.64], R2 ;  /* 0x0000000210007986 */ /* 0x0011e2000c101124 */
[----:B------:R-:W-:Y:S05]  /*b2f0*/  BRA `(.L_x_1249) ;  /* 0x00000e4000007947 */ /* 0x000fea0003800000 */
.L_x_1246:
        /* <DEDUP_REMOVED lines=10> */
.L_x_1251:
[----:B------:R-:W-:-:S06]  /*b3a0*/  PRMT R19, RZ, 0x5410, R19 ;  /* 0x00005410ff137816 */ /* 0x000fcc0000000013 */
[----:B------:R-:W0:Y:S02]  /*b3b0*/  F2I.FTZ.TRUNC.NTZ R19, R19 ;  /* 0x0000001300137305 */ /* 0x000e24000021f100 */
[----:B0-----:R0:W-:Y:S01]  /*b3c0*/  STG.E [R16.64], R19 ;  /* 0x0000001310007986 */ /* 0x0011e2000c101924 */
[----:B------:R-:W-:Y:S05]  /*b3d0*/  BRA `(.L_x_1249) ;  /* 0x00000d6000007947 */ /* 0x000fea0003800000 */
.L_x_1250:
[----:B------:R-:W-:-:S06]  /*b3e0*/  PRMT R19, RZ, 0x5410, R19 ;  /* 0x00005410ff137816 */ /* 0x000fcc0000000013 */
[----:B------:R-:W0:Y:S02]  /*b3f0*/  F2I.FTZ.TRUNC.NTZ R19, R19 ;  /* 0x0000001300137305 */ /* 0x000e24000021f100 */
[----:B0-----:R0:W-:Y:S01]  /*b400*/  STG.E.U16 [R16.64], R19 ;  /* 0x0000001310007986 */ /* 0x0011e2000c101524 */
[----:B------:R-:W-:Y:S05]  /*b410*/  BRA `(.L_x_1249) ;  /* 0x00000d2000007947 */ /* 0x000fea0003800000 */
.L_x_1245:
        /* <DEDUP_REMOVED lines=9> */
.L_x_1253:
[----:B------:R-:W-:-:S04]  /*b4b0*/  PRMT R0, RZ, 0x5410, R19 ;  /* 0x00005410ff007816 */ /* 0x000fc80000000013 */
[----:B------:R-:W-:-:S05]  /*b4c0*/  F2FP.PACK_AB R0, RZ, R0 ;  /* 0x00000000ff00723e */ /* 0x000fca00000000ff */
[----:B------:R0:W-:Y:S01]  /*b4d0*/  STG.E.U16 [R16.64], R0 ;  /* 0x0000000010007986 */ /* 0x0001e2000c101524 */
[----:B------:R-:W-:Y:S05]  /*b4e0*/  BRA `(.L_x_1249) ;  /* 0x00000c5000007947 */ /* 0x000fea0003800000 */
.L_x_1252:
        /* <DEDUP_REMOVED lines=10> */
.L_x_1255:
[----:B------:R-:W-:-:S04]  /*b590*/  PRMT R19, RZ, 0x5410, R19 ;  /* 0x00005410ff137816 */ /* 0x000fc80000000013 */
[----:B------:R-:W-:-:S04]  /*b5a0*/  F2FP.PACK_AB R3, RZ, R19 ;  /* 0x00000013ff03723e */ /* 0x000fc800000000ff */
[----:B------:R-:W-:-:S05]  /*b5b0*/  PRMT R3, R3, 0x5410, RZ ;  /* 0x0000541003037816 */ /* 0x000fca00000000ff */
[----:B------:R0:W-:Y:S01]  /*b5c0*/  STG.E [R16.64], R3 ;  /* 0x0000000310007986 */ /* 0x0001e2000c101924 */
[----:B------:R-:W-:Y:S05]  /*b5d0*/  BRA `(.L_x_1249) ;  /* 0x00000b6000007947 */ /* 0x000fea0003800000 */
.L_x_1254:
[----:B------:R-:W-:-:S05]  /*b5e0*/  PRMT R2, RZ, 0x5410, R19 ;  /* 0x00005410ff027816 */ /* 0x000fca0000000013 */
[----:B------:R-:W-:-:S06]  /*b5f0*/  FMUL.FTZ R2, R2, 1 ;  /* 0x3f80000002027820 */ /* 0x000fcc0000410000 */
[----:B------:R-:W0:Y:S02]  /*b600*/  F2F.F64.F32 R2, R2 ;  /* 0x0000000200027310 */ /* 0x000e240000201800 */
[----:B0-----:R0:W-:Y:S01]  /*b610*/  STG.E.64 [R16.64], R2 ;  /* 0x0000000210007986 */ /* 0x0011e2000c101b24 */
[----:B------:R-:W-:Y:S05]  /*b620*/  BRA `(.L_x_1249) ;  /* 0x00000b1000007947 */ /* 0x000fea0003800000 */
.L_x_1244:
        /* <DEDUP_REMOVED lines=13> */
.L_x_1258:
[----:B------:R-:W-:Y:S01]  /*b700*/  PRMT R19, RZ, 0x5410, R19 ;  /* 0x00005410ff137816 */ /* 0x000fe20000000013 */
[----:B------:R-:W-:-:S04]  /*b710*/  CS2R R6, SRZ ;  /* 0x0000000000067805 */ /* 0x000fc8000001ff00 */
[----:B------:R-:W-:-:S06]  /*b720*/  FMUL.FTZ R4, R19, 1 ;  /* 0x3f80000013047820 */ /* 0x000fcc0000410000 */
[----:B------:R-:W0:Y:S02]  /*b730*/  F2F.F64.F32 R4, R4 ;  /* 0x0000000400047310 */ /* 0x000e240000201800 */
[----:B0-----:R0:W-:Y:S01]  /*b740*/  STG.E.128 [R16.64], R4 ;  /* 0x0000000410007986 */ /* 0x0011e2000c101d24 */
[----:B------:R-:W-:Y:S05]  /*b750*/  BRA `(.L_x_1249) ;  /* 0x000009e000007947 */ /* 0x000fea0003800000 */
.L_x_1257:
        /* <DEDUP_REMOVED lines=21> */
.L_x_1262:
[----:B------:R-:W-:Y:S05]  /*b8b0*/  BSYNC B0 ;  /* 0x0000000000007941 */ /* 0x000fea0003800000 */
.L_x_1261:
[----:B------:R-:W-:-:S05]  /*b8c0*/  LOP3.LUT R3, R0, R3, RZ, 0xfc, !PT ;  /* 0x0000000300037212 */ /* 0x000fca00078efcff */
[----:B------:R0:W-:Y:S01]  /*b8d0*/  STG.E.U8 [R16.64], R3 ;  /* 0x0000000310007986 */ /* 0x0001e2000c101124 */
[----:B------:R-:W-:Y:S05]  /*b8e0*/  BRA `(.L_x_1249) ;  /* 0x0000085000007947 */ /* 0x000fea0003800000 */
.L_x_1260:
        /* <DEDUP_REMOVED lines=13> */
.L_x_1264:
[----:B------:R-:W-:Y:S01]  /*b9c0*/  IMAD.MOV.U32 R0, RZ, RZ, 0x7f ;  /* 0x0000007fff007424 */ /* 0x000fe200078e00ff */
[----:B------:R-:W-:-:S04]  /*b9d0*/  ISETP.GT.U32.AND P0, PT, R2, 0x7f800000, PT ;  /* 0x7f8000000200780c */ /* 0x000fc80003f04070 */
[----:B------:R-:W-:-:S04]  /*b9e0*/  SEL R0, R0, 0x7c, P0 ;  /* 0x0000007c00007807 */ /* 0x000fc80000000000 */
.L_x_1265:
[----:B------:R-:W-:Y:S05]  /*b9f0*/  BSYNC B0 ;  /* 0x0000000000007941 */ /* 0x000fea0003800000 */
.L_x_1263:
[----:B------:R-:W-:-:S04]  /*ba00*/  LOP3.LUT R2, R19, 0x80000000, RZ, 0xc0, !PT ;  /* 0x8000000013027812 */ /* 0x000fc800078ec0ff */
[----:B------:R-:W-:-:S04]  /*ba10*/  SHF.R.U32.HI R3, RZ, 0x18, R2 ;  /* 0x00000018ff037819 */ /* 0x000fc80000011602 */
[----:B------:R-:W-:-:S05]  /*ba20*/  LOP3.LUT R3, R0, R3, RZ, 0xfc, !PT ;  /* 0x0000000300037212 */ /* 0x000fca00078efcff */
[----:B------:R0:W-:Y:S01]  /*ba30*/  STG.E.U8 [R16.64], R3 ;  /* 0x0000000310007986 */ /* 0x0001e2000c101124 */
[----:B------:R-:W-:Y:S05]  /*ba40*/  BRA `(.L_x_1249) ;  /* 0x000006f000007947 */ /* 0x000fea0003800000 */
.L_x_1259:
[----:B------:R0:W-:Y:S01]  /*ba50*/  STG.E.U16 [R16.64], R19 ;  /* 0x0000001310007986 */ /* 0x0001e2000c101524 */
[----:B------:R-:W-:Y:S05]  /*ba60*/  BRA `(.L_x_1249) ;  /* 0x000006d000007947 */ /* 0x000fea0003800000 */
.L_x_1256:
        /* <DEDUP_REMOVED lines=12> */
.L_x_1268:
        /* <DEDUP_REMOVED lines=17> */
.L_x_1271:
[----:B------:R-:W-:-:S04]  /*bc40*/  LOP3.LUT R2, R19, 0x80000000, RZ, 0xc0, !PT ;  /* 0x8000000013027812 */ /* 0x000fc800078ec0ff */
[----:B------:R-:W-:-:S04]  /*bc50*/  SHF.R.U32.HI R3, RZ, 0x18, R2 ;  /* 0x00000018ff037819 */ /* 0x000fc80000011602 */
[----:B------:R-:W-:-:S04]  /*bc60*/  LOP3.LUT R0, R0, R3, RZ, 0xfc, !PT ;  /* 0x0000000300007212 */ /* 0x000fc800078efcff */
[----:B------:R-:W-:Y:S02]  /*bc70*/  PRMT R8, R0, 0x7610, R8 ;  /* 0x0000761000087816 */ /* 0x000fe40000000008 */
.L_x_1270:
[----:B------:R-:W-:Y:S05]  /*bc80*/  BSYNC B0 ;  /* 0x0000000000007941 */ /* 0x000fea0003800000 */
.L_x_1269:
[----:B------:R0:W-:Y:S01]  /*bc90*/  STG.E.U8 [R16.64], R8 ;  /* 0x0000000810007986 */ /* 0x0001e2000c101124 */
[----:B------:R-:W-:Y:S05]  /*bca0*/  BRA `(.L_x_1249) ;  /* 0x0000049000007947 */ /* 0x000fea0003800000 */
.L_x_1267:
        /* <DEDUP_REMOVED lines=17> */
.L_x_1274:
[----:B------:R-:W-:-:S04]  /*bdc0*/  LOP3.LUT R2, R19, 0x80000000, RZ, 0xc0, !PT ;  /* 0x8000000013027812 */ /* 0x000fc800078ec0ff */
[----:B------:R-:W-:-:S04]  /*bdd0*/  SHF.R.U32.HI R3, RZ, 0x18, R2 ;  /* 0x00000018ff037819 */ /* 0x000fc80000011602 */
[----:B------:R-:W-:-:S04]  /*bde0*/  LOP3.LUT R0, R0, R3, RZ, 0xfc, !PT ;  /* 0x0000000300007212 */ /* 0x000fc800078efcff */
[----:B------:R-:W-:Y:S02]  /*bdf0*/  PRMT R8, R0, 0x7610, R8 ;  /* 0x0000761000087816 */ /* 0x000fe40000000008 */
.L_x_1273:
[----:B------:R-:W-:Y:S05]  /*be00*/  BSYNC B0 ;  /* 0x0000000000007941 */ /* 0x000fea0003800000 */
.L_x_1272:
[----:B------:R0:W-:Y:S01]  /*be10*/  STG.E.U8 [R16.64], R8 ;  /* 0x0000000810007986 */ /* 0x0001e2000c101124 */
[----:B------:R-:W-:Y:S05]  /*be20*/  BRA `(.L_x_1249) ;  /* 0x0000031000007947 */ /* 0x000fea0003800000 */
.L_x_1266:
        /* <DEDUP_REMOVED lines=22> */
.L_x_1248:
        /* <DEDUP_REMOVED lines=20> */
.L_x_1276:
[----:B------:R-:W-:-:S06]  /*c0d0*/  PRMT R2, RZ, 0x5410, R19 ;  /* 0x00005410ff027816 */ /* 0x000fcc0000000013 */
[----:B------:R-:W0:Y:S02]  /*c0e0*/  F2I.U64.TRUNC R2, R2 ;  /* 0x0000000200027311 */ /* 0x000e24000020d800 */
[----:B0-----:R0:W-:Y:S01]  /*c0f0*/  STG.E.64 [R16.64], R2 ;  /* 0x0000000210007986 */ /* 0x0011e2000c101b24 */
[----:B------:R-:W-:Y:S05]  /*c100*/  BRA `(.L_x_1249) ;  /* 0x0000003000007947 */ /* 0x000fea0003800000 */
.L_x_1275:
[----:B------:R-:W-:-:S06]  /*c110*/  PRMT R19, RZ, 0x5410, R19 ;  /* 0x00005410ff137816 */ /* 0x000fcc0000000013 */
[----:B------:R-:W0:Y:S02]  /*c120*/  F2I.FTZ.U32.TRUNC.NTZ R19, R19 ;  /* 0x0000001300137305 */ /* 0x000e24000021f000 */
[----:B0-----:R0:W-:Y:S02]  /*c130*/  STG.E [R16.64], R19 ;  /* 0x0000001310007986 */ /* 0x0011e4000c101924 */
.L_x_1249:
[----:B------:R-:W-:Y:S02]  /*c140*/  IADD3 R23, R23, 0x80, RZ ;  /* 0x0000008017177810 */ /* 0x000fe40007ffe0ff */
.L_x_1080:
[----:B------:R-:W-:Y:S05]  /*c150*/  BSYNC B6 ;  /* 0x0000000000067941 */ /* 0x000fea0003800000 */
.L_x_1079:
        /* <DEDUP_REMOVED lines=257> */
.L_x_1277:
        /* <DEDUP_REMOVED lines=21> */
.L_x_1281:
[----:B------:R-:W2:Y:S02]  /*d2c0*/  LDG.E.U8 R2, [R2.64] ;  /* 0x0000002402027981 */ /* 0x000ea4000c1e1100 */
[----:B--2---:R-:W0:Y:S02]  /*d2d0*/  I2F.U16 R0, R2 ;  /* 0x0000000200007306 */ /* 0x004e240000101000 */
[----:B0-----:R-:W-:-:S04]  /*d2e0*/  F2FP.BF16.PACK_AB R0, RZ, R0 ;  /* 0x00000000ff00723e */ /* 0x001fc800000010ff */
[----:B------:R-:W-:Y:S01]  /*d2f0*/  PRMT R19, R0, 0x7610, R19 ;  /* 0x0000761000137816 */ /* 0x000fe20000000013 */
[----:B------:R-:W-:Y:S05]  /*d300*/  BRA `(.L_x_1283) ;  /* 0x00000f0000007947 */ /* 0x000fea0003800000 */
.L_x_1280:
        /* <DEDUP_REMOVED lines=11> */
.L_x_1285:
[----:B------:R-:W2:Y:S02]  /*d3c0*/  LDG.E R2, [R2.64] ;  /* 0x0000002402027981 */ /* 0x000ea4000c1e1900 */
[----:B--2---:R-:W0:Y:S02]  /*d3d0*/  I2F R0, R2 ;  /* 0x0000000200007306 */ /* 0x004e240000201400 */
[----:B0-----:R-:W-:-:S04]  /*d3e0*/  F2FP.BF16.PACK_AB R0, RZ, R0 ;  /* 0x00000000ff00723e */ /* 0x001fc800000010ff */
[----:B------:R-:W-:Y:S01]  /*d3f0*/  PRMT R19, R0, 0x7610, R19 ;  /* 0x0000761000137816 */ /* 0x000fe20000000013 */
[----:B------:R-:W-:Y:S05]  /*d400*/  BRA `(.L_x_1283) ;  /* 0x00000e0000007947 */ /* 0x000fea0003800000 */
.L_x_1284:
[----:B------:R-:W2:Y:S02]  /*d410*/  LDG.E.U16 R2, [R2.64] ;  /* 0x0000002402027981 */ /* 0x000ea4000c1e1500 */
[----:B--2---:R-:W0:Y:S02]  /*d420*/  I2F.S16 R0, R2 ;  /* 0x0000000200007306 */ /* 0x004e240000101400 */
[----:B0-----:R-:W-:-:S04]  /*d430*/  F2FP.BF16.PACK_AB R0, RZ, R0 ;  /* 0x00000000ff00723e */ /* 0x001fc800000010ff */
[----:B------:R-:W-:Y:S01]  /*d440*/  PRMT R19, R0, 0x7610, R19 ;  /* 0x0000761000137816 */ /* 0x000fe20000000013 */
[----:B------:R-:W-:Y:S05]  /*d450*/  BRA `(.L_x_1283) ;  /* 0x00000db000007947 */ /* 0x000fea0003800000 */
.L_x_1279:
        /* <DEDUP_REMOVED lines=9> */
.L_x_1287:
[----:B------:R-:W2:Y:S02]  /*d4f0*/  LDG.E.U16 R0, [R2.64] ;  /* 0x0000002402007981 */ /* 0x000ea4000c1e1500 */
[----:B--2---:R-:W-:-:S05]  /*d500*/  HADD2.F32 R0, -RZ, R0.H0_H0 ;  /* 0x20000000ff007230 */ /* 0x004fca0000004100 */
[----:B------:R-:W-:-:S04]  /*d510*/  F2FP.BF16.PACK_AB R0, RZ, R0 ;  /* 0x00000000ff00723e */ /* 0x000fc800000010ff */
[----:B------:R-:W-:Y:S01]  /*d520*/  PRMT R19, R0, 0x7610, R19 ;  /* 0x0000761000137816 */ /* 0x000fe20000000013 */
[----:B------:R-:W-:Y:S05]  /*d530*/  BRA `(.L_x_1283) ;  /* 0x00000cd000007947 */ /* 0x000fea0003800000 */
.L_x_1286:
        /* <DEDUP_REMOVED lines=9> */
.L_x_1289:
[----:B------:R-:W2:Y:S02]  /*d5d0*/  LDG.E.U16 R2, [R2.64] ;  /* 0x0000002402027981 */ /* 0x000ea4000c1e1500 */
[----:B--2---:R-:W-:-:S05]  /*d5e0*/  HADD2.F32 R0, -RZ, R2.H0_H0 ;  /* 0x20000002ff007230 */ /* 0x004fca0000004100 */
[----:B------:R-:W-:-:S04]  /*d5f0*/  F2FP.BF16.PACK_AB R0, RZ, R0 ;  /* 0x00000000ff00723e */ /* 0x000fc800000010ff */
[----:B------:R-:W-:Y:S01]  /*d600*/  PRMT R19, R0, 0x7610, R19 ;  /* 0x0000761000137816 */ /* 0x000fe20000000013 */
[----:B------:R-:W-:Y:S05]  /*d610*/  BRA `(.L_x_1283) ;  /* 0x00000bf000007947 */ /* 0x000fea0003800000 */
.L_x_1288:
[----:B------:R-:W2:Y:S02]  /*d620*/  LDG.E.64 R2, [R2.64] ;  /* 0x0000002402027981 */ /* 0x000ea4000c1e1b00 */
[----:B--2---:R-:W0:Y:S01]  /*d630*/  F2F.F32.F64 R0, R2 ;  /* 0x0000000200007310 */ /* 0x004e220000301000 */
[----:B------:R-:W0:-:S14]  /*d640*/  DSETP.GEU.AND P0, PT, |R2|, c[0x2][0x0], PT ;  /* 0x008000000200762a */ /* 0x000e1c0003f0e200 */
[----:B0-----:R-:W-:-:S05]  /*d650*/  @!P0 FMUL R0, R0, 1.175494350822287508e-38 ;  /* 0x0080000000008820 */ /* 0x001fca0000400000 */
[----:B------:R-:W-:-:S04]  /*d660*/  F2FP.BF16.PACK_AB R0, RZ, R0 ;  /* 0x00000000ff00723e */ /* 0x000fc800000010ff */
[----:B------:R-:W-:Y:S01]  /*d670*/  PRMT R19, R0, 0x7610, R19 ;  /* 0x0000761000137816 */ /* 0x000fe20000000013 */
[----:B------:R-:W-:Y:S05]  /*d680*/  BRA `(.L_x_1283) ;  /* 0x00000b8000007947 */ /* 0x000fea0003800000 */
.L_x_1278:
        /* <DEDUP_REMOVED lines=14> */
.L_x_1292:
[----:B------:R-:W2:Y:S02]  /*d770*/  LDG.E.64 R2, [R2.64] ;  /* 0x0000002402027981 */ /* 0x000ea4000c1e1b00 */
[----:B--2---:R-:W0:Y:S01]  /*d780*/  F2F.F32.F64 R0, R2 ;  /* 0x0000000200007310 */ /* 0x004e220000301000 */
[----:B------:R-:W0:-:S14]  /*d790*/  DSETP.GEU.AND P0, PT, |R2|, c[0x2][0x0], PT ;  /* 0x008000000200762a */ /* 0x000e1c0003f0e200 */
[----:B0-----:R-:W-:-:S05]  /*d7a0*/  @!P0 FMUL R0, R0, 1.175494350822287508e-38 ;  /* 0x0080000000008820 */ /* 0x001fca0000400000 */
[----:B------:R-:W-:-:S04]  /*d7b0*/  F2FP.BF16.PACK_AB R0, RZ, R0 ;  /* 0x00000000ff00723e */ /* 0x000fc800000010ff */
[----:B------:R-:W-:Y:S01]  /*d7c0*/  PRMT R19, R0, 0x7610, R19 ;  /* 0x0000761000137816 */ /* 0x000fe20000000013 */
[----:B------:R-:W-:Y:S05]  /*d7d0*/  BRA `(.L_x_1283) ;  /* 0x00000a3000007947 */ /* 0x000fea0003800000 */
.L_x_1291:
        /* <DEDUP_REMOVED lines=28> */
.L_x_1294:
        /* <DEDUP_REMOVED lines=15> */
.L_x_1293:
[----:B------:R0:W5:Y:S01]  /*da90*/  LDG.E.U16 R19, [R2.64] ;  /* 0x0000002402137981 */ /* 0x000162000c1e1500 */
[----:B------:R-:W-:Y:S05]  /*daa0*/  BRA `(.L_x_1283) ;  /* 0x0000076000007947 */ /* 0x000fea0003800000 */
.L_x_1290:
        /* <DEDUP_REMOVED lines=12> */
.L_x_1297:
        /* <DEDUP_REMOVED lines=21> */
.L_x_1301:
[----:B------:R-:W-:Y:S05]  /*dcc0*/  BSYNC B1 ;  /* 0x0000000000017941 */ /* 0x000fea0003800000 */
.L_x_1300:
[----:B------:R-:W-:Y:S01]  /*dcd0*/  LEA R3, R0, 0x3b800000, 0x17 ;  /* 0x3b80000000037811 */ /* 0x000fe200078eb8ff */
[----:B------:R-:W-:-:S05]  /*dce0*/  IMAD.SHL.U32 R0, R2, 0x100000, RZ ;  /* 0x0010000002007824 */ /* 0x000fca00078e00ff */
[----:B------:R-:W-:Y:S02]  /*dcf0*/  LOP3.LUT R0, R3, R0, R4, 0xfe, !PT ;  /* 0x0000000003007212 */ /* 0x000fe400078efe04 */
.L_x_1299:
[----:B------:R-:W-:Y:S05]  /*dd00*/  BSYNC B0 ;  /* 0x0000000000007941 */ /* 0x000fea0003800000 */
.L_x_1298:
[----:B------:R-:W-:-:S04]  /*dd10*/  F2FP.BF16.PACK_AB R0, RZ, R0 ;  /* 0x00000000ff00723e */ /* 0x000fc800000010ff */
[----:B------:R-:W-:Y:S01]  /*dd20*/  PRMT R19, R0, 0x7610, R19 ;  /* 0x0000761000137816 */ /* 0x000fe20000000013 */
[----:B------:R-:W-:Y:S05]  /*dd30*/  BRA `(.L_x_1283) ;  /* 0x000004d000007947 */ /* 0x000fea0003800000 */
.L_x_1296:
        /* <DEDUP_REMOVED lines=21> */
.L_x_1305:
[----:B------:R-:W-:Y:S05]  /*de90*/  BSYNC B1 ;  /* 0x0000000000017941 */ /* 0x000fea0003800000 */
.L_x_1304:
[----:B------:R-:W-:Y:S01]  /*dea0*/  LEA R3, R0, 0x37800000, 0x17 ;  /* 0x3780000000037811 */ /* 0x000fe200078eb8ff */
[----:B------:R-:W-:-:S05]  /*deb0*/  IMAD.SHL.U32 R0, R2, 0x200000, RZ ;  /* 0x0020000002007824 */ /* 0x000fca00078e00ff */
[----:B------:R-:W-:Y:S02]  /*dec0*/  LOP3.LUT R0, R3, R0, R4, 0xfe, !PT ;  /* 0x0000000003007212 */ /* 0x000fe400078efe04 */
.L_x_1303:
[----:B------:R-:W-:Y:S05]  /*ded0*/  BSYNC B0 ;  /* 0x0000000000007941 */ /* 0x000fea0003800000 */
.L_x_1302:
[----:B------:R-:W-:-:S04]  /*dee0*/  F2FP.BF16.PACK_AB R0, RZ, R0 ;  /* 0x00000000ff00723e */ /* 0x000fc800000010ff */
[----:B------:R-:W-:Y:S01]  /*def0*/  PRMT R19, R0, 0x7610, R19 ;  /* 0x0000761000137816 */ /* 0x000fe20000000013 */
[----:B------:R-:W-:Y:S05]  /*df00*/  BRA `(.L_x_1283) ;  /* 0x0000030000007947 */ /* 0x000fea0003800000 */
.L_x_1295:
        /* <DEDUP_REMOVED lines=14> */
.L_x_1309:
[----:B------:R-:W-:Y:S05]  /*dff0*/  BSYNC B0 ;  /* 0x0000000000007941 */ /* 0x000fea0003800000 */
.L_x_1308:
[----:B------:R-:W-:-:S04]  /*e000*/  F2FP.BF16.PACK_AB R0, RZ, R0 ;  /* 0x00000000ff00723e */ /* 0x000fc800000010ff */
[----:B------:R-:W-:Y:S01]  /*e010*/  PRMT R19, R0, 0x7610, R19 ;  /* 0x0000761000137816 */ /* 0x000fe20000000013 */
[----:B------:R-:W-:Y:S05]  /*e020*/  BRA `(.L_x_1283) ;  /* 0x000001e000007947 */ /* 0x000fea0003800000 */
.L_x_1282:
        /* <DEDUP_REMOVED lines=21> */
.L_x_1307:
[----:B------:R-:W2:Y:S02]  /*e180*/  LDG.E.64 R2, [R2.64] ;  /* 0x0000002402027981 */ /* 0x000ea4000c1e1b00 */
[----:B--2---:R-:W0:Y:S02]  /*e190*/  I2F.U64 R0, R2 ;  /* 0x0000000200007312 */ /* 0x004e240000301000 */
[----:B0-----:R-:W-:-:S04]  /*e1a0*/  F2FP.BF16.PACK_AB R0, RZ, R0 ;  /* 0x00000000ff00723e */ /* 0x001fc800000010ff */
[----:B------:R-:W-:Y:S01]  /*e1b0*/  PRMT R19, R0, 0x7610, R19 ;  /* 0x0000761000137816 */ /* 0x000fe20000000013 */
[----:B------:R-:W-:Y:S05]  /*e1c0*/  BRA `(.L_x_1283) ;  /* 0x0000004000007947 */ /* 0x000fea0003800000 */
.L_x_1306:
[----:B------:R-:W2:Y:S02]  /*e1d0*/  LDG.E R2, [R2.64] ;  /* 0x0000002402027981 */ /* 0x000ea4000c1e1900 */
[----:B--2---:R-:W0:Y:S02]  /*e1e0*/  I2F.U32 R0, R2 ;  /* 0x0000000200007306 */ /* 0x004e240000201000 */
[----:B0-----:R-:W-:-:S04]  /*e1f0*/  F2FP.BF16.PACK_AB R0, RZ, R0 ;  /* 0x00000000ff00723e */ /* 0x001fc800000010ff */
[----:B------:R-:W-:Y:S02]  /*e200*/  PRMT R19, R0, 0x7610, R19 ;  /* 0x0000761000137816 */ /* 0x000fe40000000013 */
.L_x_1283:
        /* <DEDUP_REMOVED lines=18> */
.L_x_1313:
[----:B------:R-:W2:Y:S02]  /*e330*/  LDG.E.U8 R2, [R2.64] ;  /* 0x0000002402027981 */ /* 0x000ea4000c1e1100 */
[----:B--2---:R-:W0:Y:S02]  /*e340*/  I2F.U16 R0, R2 ;  /* 0x0000000200007306 */ /* 0x004e240000101000 */
[----:B0-----:R-:W-:Y:S01]  /*e350*/  F2FP.BF16.PACK_AB R0, RZ, R0 ;  /* 0x00000000ff00723e */ /* 0x001fe200000010ff */
[----:B------:R-:W-:Y:S05]  /*e360*/  BRA `(.L_x_1315) ;  /* 0x00000e3000007947 */ /* 0x000fea0003800000 */
.L_x_1312:
        /* <DEDUP_REMOVED lines=10> */
.L_x_1317:
[----:B------:R-:W2:Y:S02]  /*e410*/  LDG.E R2, [R2.64] ;  /* 0x0000002402027981 */ /* 0x000ea4000c1e1900 */
[----:B--2---:R-:W0:Y:S02]  /*e420*/  I2F R0, R2 ;  /* 0x0000000200007306 */ /* 0x004e240000201400 */
[----:B0-----:R-:W-:Y:S01]  /*e430*/  F2FP.BF16.PACK_AB R0, RZ, R0 ;  /* 0x00000000ff00723e */ /* 0x001fe200000010ff */
[----:B------:R-:W-:Y:S05]  /*e440*/  BRA `(.L_x_1315) ;  /* 0x00000d5000007947 */ /* 0x000fea0003800000 */
.L_x_1316:
[----:B------:R-:W2:Y:S02]  /*e450*/  LDG.E.U16 R2, [R2.64] ;  /* 0x0000002402027981 */ /* 0x000ea4000c1e1500 */
[----:B--2---:R-:W0:Y:S02]  /*e460*/  I2F.S16 R0, R2 ;  /* 0x0000000200007306 */ /* 0x004e240000101400 */
[----:B0-----:R-:W-:Y:S01]  /*e470*/  F2FP.BF16.PACK_AB R0, RZ, R0 ;  /* 0x00000000ff00723e */ /* 0x001fe200000010ff */
[----:B------:R-:W-:Y:S05]  /*e480*/  BRA `(.L_x_1315) ;  /* 0x00000d1000007947 */ /* 0x000fea0003800000 */
.L_x_1311:
        /* <DEDUP_REMOVED lines=9> */
.L_x_1319:
[----:B------:R-:W2:Y:S02]  /*e520*/  LDG.E.U16 R0, [R2.64] ;  /* 0x0000002402007981 */ /* 0x000ea4000c1e1500 */
[----:B--2---:R-:W-:-:S05]  /*e530*/  HADD2.F32 R0, -RZ, R0.H0_H0 ;  /* 0x20000000ff007230 */ /* 0x004fca0000004100 */
[----:B------:R-:W-:Y:S01]  /*e540*/  F2FP.BF16.PACK_AB R0, RZ, R0 ;  /* 0x00000000ff00723e */ /* 0x000fe200000010ff */
[----:B------:R-:W-:Y:S05]  /*e550*/  BRA `(.L_x_1315) ;  /* 0x00000c4000007947 */ /* 0x000fea0003800000 */
.L_x_1318:
        /* <DEDUP_REMOVED lines=9> */
.L_x_1321:
[----:B------:R-:W2:Y:S02]  /*e5f0*/  LDG.E.U16 R2, [R2.64] ;  /* 0x0000002402027981 */ /* 0x000ea4000c1e1500 */
[----:B--2---:R-:W-:-:S05]  /*e600*/  HADD2.F32 R0, -RZ, R2.H0_H0 ;  /* 0x20000002ff007230 */ /* 0x004fca0000004100 */
[----:B------:R-:W-:Y:S01]  /*e610*/  F2FP.BF16.PACK_AB R0, RZ, R0 ;  /* 0x00000000ff00723e */ /* 0x000fe200000010ff */
[----:B------:R-:W-:Y:S05]  /*e620*/  BRA `(.L_x_1315) ;  /* 0x00000b7000007947 */ /* 0x000fea0003800000 */
.L_x_1320:
[----:B------:R-:W2:Y:S02]  /*e630*/  LDG.E.64 R2, [R2.64] ;  /* 0x0000002402027981 */ /* 0x000ea4000c1e1b00 */
[----:B--2---:R-:W0:Y:S01]  /*e640*/  F2F.F32.F64 R0, R2 ;  /* 0x0000000200007310 */ /* 0x004e220000301000 */
[----:B------:R-:W0:-:S14]  /*e650*/  DSETP.GEU.AND P0, PT, |R2|, c[0x2][0x0], PT ;  /* 0x008000000200762a */ /* 0x000e1c0003f0e200 */
[----:B0-----:R-:W-:-:S05]  /*e660*/  @!P0 FMUL R0, R0, 1.175494350822287508e-38 ;  /* 0x0080000000008820 */ /* 0x001fca0000400000 */
[----:B------:R-:W-:Y:S01]  /*e670*/  F2FP.BF16.PACK_AB R0, RZ, R0 ;  /* 0x00000000ff00723e */ /* 0x000fe200000010ff */
[----:B------:R-:W-:Y:S05]  /*e680*/  BRA `(.L_x_1315) ;  /* 0x00000b1000007947 */ /* 0x000fea0003800000 */
.L_x_1310:
        /* <DEDUP_REMOVED lines=13> */
.L_x_1324:
[----:B------:R-:W2:Y:S02]  /*e760*/  LDG.E.64 R2, [R2.64] ;  /* 0x0000002402027981 */ /* 0x000ea4000c1e1b00 */
[----:B--2---:R-:W0:Y:S01]  /*e770*/  F2F.F32.F64 R0, R2 ;  /* 0x0000000200007310 */ /* 0x004e220000301000 */
[----:B------:R-:W0:-:S14]  /*e780*/  DSETP.GEU.AND P0, PT, |R2|, c[0x2][0x0], PT ;  /* 0x008000000200762a */ /* 0x000e1c0003f0e200 */
[----:B0-----:R-:W-:-:S05]  /*e790*/  @!P0 FMUL R0, R0, 1.175494350822287508e-38 ;  /* 0x0080000000008820 */ /* 0x001fca0000400000 */
[----:B------:R-:W-:Y:S01]  /*e7a0*/  F2FP.BF16.PACK_AB R0, RZ, R0 ;  /* 0x00000000ff00723e */ /* 0x000fe200000010ff */
[----:B------:R-:W-:Y:S05]  /*e7b0*/  BRA `(.L_x_1315) ;  /* 0x000009e000007947 */ /* 0x000fea0003800000 */
.L_x_1323:
        /* <DEDUP_REMOVED lines=28> */
.L_x_1326:
        /* <DEDUP_REMOVED lines=15> */
.L_x_1325:
[----:B------:R0:W5:Y:S01]  /*ea70*/  LDG.E.U16 R0, [R2.64] ;  /* 0x0000002402007981 */ /* 0x000162000c1e1500 */
[----:B------:R-:W-:Y:S05]  /*ea80*/  BRA `(.L_x_1315) ;  /* 0x0000071000007947 */ /* 0x000fea0003800000 */
.L_x_1322:
        /* <DEDUP_REMOVED lines=12> */
.L_x_1329:
        /* <DEDUP_REMOVED lines=21> */
.L_x_1333:
[----:B------:R-:W-:Y:S05]  /*eca0*/  BSYNC B1 ;  /* 0x0000000000017941 */ /* 0x000fea0003800000 */
.L_x_1332:
[----:B------:R-:W-:Y:S01]  /*ecb0*/  LEA R3, R0, 0x3b800000, 0x17 ;  /* 0x3b80000000037811 */ /* 0x000fe200078eb8ff */
[----:B------:R-:W-:-:S05]  /*ecc0*/  IMAD.SHL.U32 R0, R2, 0x100000, RZ ;  /* 0x0010000002007824 */ /* 0x000fca00078e00ff */
[----:B------:R-:W-:Y:S02]  /*ecd0*/  LOP3.LUT R0, R3, R0, R4, 0xfe, !PT ;  /* 0x0000000003007212 */ /* 0x000fe400078efe04 */
.L_x_1331:
[----:B------:R-:W-:Y:S05]  /*ece0*/  BSYNC B0 ;  /* 0x0000000000007941 */ /* 0x000fea0003800000 */
.L_x_1330:
[----:B------:R-:W-:Y:S01]  /*ecf0*/  F2FP.BF16.PACK_AB R0, RZ, R0 ;  /* 0x00000000ff00723e */ /* 0x000fe200000010ff */
[----:B------:R-:W-:Y:S05]  /*ed00*/  BRA `(.L_x_1315) ;  /* 0x0000049000007947 */ /* 0x000fea0003800000 */
.L_x_1328:
        /* <DEDUP_REMOVED lines=21> */
.L_x_1337:
[----:B------:R-:W-:Y:S05]  /*ee60*/  BSYNC B1 ;  /* 0x0000000000017941 */ /* 0x000fea0003800000 */
.L_x_1336:
[----:B------:R-:W-:Y:S01]  /*ee70*/  LEA R3, R0, 0x37800000, 0x17 ;  /* 0x3780000000037811 */ /* 0x000fe200078eb8ff */
[----:B------:R-:W-:-:S05]  /*ee80*/  IMAD.SHL.U32 R0, R2, 0x200000, RZ ;  /* 0x0020000002007824 */ /* 0x000fca00078e00ff */
[----:B------:R-:W-:Y:S02]  /*ee90*/  LOP3.LUT R0, R3, R0, R4, 0xfe, !PT ;  /* 0x0000000003007212 */ /* 0x000fe400078efe04 */
.L_x_1335:
[----:B------:R-:W-:Y:S05]  /*eea0*/  BSYNC B0 ;  /* 0x0000000000007941 */ /* 0x000fea0003800000 */
.L_x_1334:
[----:B------:R-:W-:Y:S01]  /*eeb0*/  F2FP.BF16.PACK_AB R0, RZ, R0 ;  /* 0x00000000ff00723e */ /* 0x000fe200000010ff */
[----:B------:R-:W-:Y:S05]  /*eec0*/  BRA `(.L_x_1315) ;  /* 0x000002d000007947 */ /* 0x000fea0003800000 */
.L_x_1327:
        /* <DEDUP_REMOVED lines=14> */
.L_x_1341:
[----:B------:R-:W-:Y:S05]  /*efb0*/  BSYNC B0 ;  /* 0x0000000000007941 */ /* 0x000fea0003800000 */
.L_x_1340:
[----:B------:R-:W-:Y:S01]  /*efc0*/  F2FP.BF16.PACK_AB R0, RZ, R0 ;  /* 0x00000000ff00723e */ /* 0x000fe200000010ff */
[----:B------:R-:W-:Y:S05]  /*efd0*/  BRA `(.L_x_1315) ;  /* 0x000001c000007947 */ /* 0x000fea0003800000 */
.L_x_1314:
        /* <DEDUP_REMOVED lines=21> */
.L_x_1339:
[----:B------:R-:W2:Y:S02]  /*f130*/  LDG.E.64 R2, [R2.64] ;  /* 0x0000002402027981 */ /* 0x000ea4000c1e1b00 */
[----:B--2---:R-:W0:Y:S02]  /*f140*/  I2F.U64 R0, R2 ;  /* 0x0000000200007312 */ /* 0x004e240000301000 */
[----:B0-----:R-:W-:Y:S01]  /*f150*/  F2FP.BF16.PACK_AB R0, RZ, R0 ;  /* 0x00000000ff00723e */ /* 0x001fe200000010ff */
[----:B------:R-:W-:Y:S05]  /*f160*/  BRA `(.L_x_1315) ;  /* 0x0000003000007947 */ /* 0x000fea0003800000 */
.L_x_1338:
[----:B------:R-:W2:Y:S02]  /*f170*/  LDG.E R2, [R2.64] ;  /* 0x0000002402027981 */ /* 0x000ea4000c1e1900 */
[----:B--2---:R-:W0:Y:S02]  /*f180*/  I2F.U32 R0, R2 ;  /* 0x0000000200007306 */ /* 0x004e240000201000 */
[----:B0-----:R-:W-:-:S06]  /*f190*/  F2FP.BF16.PACK_AB R0, RZ, R0 ;  /* 0x00000000ff00723e */ /* 0x001fcc00000010ff */
.L_x_1315:
        /* <DEDUP_REMOVED lines=21> */
[----:B0-----:R-:W-:Y:S01]  /*f2f0*/  STG.E.U8 [R16.64], R19 ;  /* 0x0000001310007986 */ /* 0x001fe2000c101124 */
[----:B------:R-:W-:Y:S05]  /*f300*/  EXIT ;  /* 0x000000000000794d */ /* 0x000fea0003800000 */
.L_x_1345:
[----:B------:R-:W-:-:S06]  /*f310*/  PRMT R3, RZ, 0x5410, R19 ;  /* 0x00005410ff037816 */ /* 0x000fcc0000000013 */
[----:B------:R-:W0:Y:S02]  /*f320*/  F2I.S64.TRUNC R2, R3 ;  /* 0x0000000300027311 */ /* 0x000e24000020d900 */
[----:B0-----:R-:W-:Y:S01]  /*f330*/  STG.E.U8 [R16.64], R2 ;  /* 0x0000000210007986 */ /* 0x001fe2000c101124 */
[----:B------:R-:W-:Y:S05]  /*f340*/  EXIT ;  /* 0x000000000000794d */ /* 0x000fea0003800000 */
.L_x_1344:
        /* <DEDUP_REMOVED lines=8> */
[----:B0-----:R-:W-:Y:S01]  /*f3d0*/  STG.E.64 [R16.64], R2 ;  /* 0x0000000210007986 */ /* 0x001fe2000c101b24 */
[----:B------:R-:W-:Y:S05]  /*f3e0*/  EXIT ;  /* 0x000000000000794d */ /* 0x000fea0003800000 */
.L_x_1348:
[----:B------:R-:W-:-:S06]  /*f3f0*/  PRMT R19, RZ, 0x5410, R19 ;  /* 0x00005410ff137816 */ /* 0x000fcc0000000013 */
[----:B------:R-:W0:Y:S02]  /*f400*/  F2I.FTZ.TRUNC.NTZ R19, R19 ;  /* 0x0000001300137305 */ /* 0x000e24000021f100 */
[----:B0-----:R-:W-:Y:S01]  /*f410*/  STG.E [R16.64], R19 ;  /* 0x0000001310007986 */ /* 0x001fe2000c101924 */
[----:B------:R-:W-:Y:S05]  /*f420*/  EXIT ;  /* 0x000000000000794d */ /* 0x000fea0003800000 */
.L_x_1347:
[----:B------:R-:W-:-:S06]  /*f430*/  PRMT R19, RZ, 0x5410, R19 ;  /* 0x00005410ff137816 */ /* 0x000fcc0000000013 */
[----:B------:R-:W0:Y:S02]  /*f440*/  F2I.FTZ.TRUNC.NTZ R19, R19 ;  /* 0x0000001300137305 */ /* 0x000e24000021f100 */
[----:B0-----:R-:W-:Y:S01]  /*f450*/  STG.E.U16 [R16.64], R19 ;  /* 0x0000001310007986 */ /* 0x001fe2000c101524 */
[----:B------:R-:W-:Y:S05]  /*f460*/  EXIT ;  /* 0x000000000000794d */ /* 0x000fea0003800000 */
.L_x_1343:
[----:B------:R-:W-:-:S13]  /*f470*/  ISETP.GT.AND P0, PT, R0, 0x6, PT ;  /* 0x000000060000780c */ /* 0x000fda0003f04270 */
[----:B------:R-:W-:Y:S05]  /*f480*/  @P0 BRA `(.L_x_1349) ;  /* 0x000000b000000947 */ /* 0x000fea0003800000 */
[----:B------:R-:W-:-:S13]  /*f490*/  ISETP.NE.AND P0, PT, R0, 0x5, PT ;  /* 0x000000050000780c */ /* 0x000fda0003f05270 */
[----:B------:R-:W-:Y:S05]  /*f4a0*/  @!P0 BRA `(.L_x_1350) ;  /* 0x0000005000008947 */ /* 0x000fea0003800000 */
[----:B------:R-:W-:-:S13]  /*f4b0*/  ISETP.NE.AND P0, PT, R0, 0x6, PT ;  /* 0x000000060000780c */ /* 0x000fda0003f05270 */
[----:B------:R-:W-:Y:S05]  /*f4c0*/  @P0 BRA `(.L_x_1346) ;  /* 0x00000b1000000947 */ /* 0x000fea0003800000 */
[----:B------:R-:W-:-:S05]  /*f4d0*/  PRMT R19, RZ, 0x5410, R19 ;  /* 0x00005410ff137816 */ /* 0x000fca0000000013 */
[----:B------:R-:W-:Y:S01]  /*f4e0*/  STG.E [R16.64], R19 ;  /* 0x0000001310007986 */ /* 0x000fe2000c101924 */
[----:B------:R-:W-:Y:S05]  /*f4f0*/  EXIT ;  /* 0x000000000000794d */ /* 0x000fea0003800000 */
.L_x_1350:
[----:B------:R-:W-:-:S04]  /*f500*/  PRMT R0, RZ, 0x5410, R19 ;  /* 0x00005410ff007816 */ /* 0x000fc80000000013 */
[----:B------:R-:W-:-:S05]  /*f510*/  F2FP.PACK_AB R0, RZ, R0 ;  /* 0x00000000ff00723e */ /* 0x000fca00000000ff */
[----:B------:R-:W-:Y:S01]  /*f520*/  STG.E.U16 [R16.64], R0 ;  /* 0x0000000010007986 */ /* 0x000fe2000c101524 */
[----:B------:R-:W-:Y:S05]  /*f530*/  EXIT ;  /* 0x000000000000794d */ /* 0x000fea0003800000 */
.L_x_1349:
        /* <DEDUP_REMOVED lines=8> */
[----:B------:R-:W-:Y:S01]  /*f5c0*/  STG.E.64 [R16.64], R2 ;  /* 0x0000000210007986 */ /* 0x000fe2000c101b24 */
[----:B------:R-:W-:Y:S05]  /*f5d0*/  EXIT ;  /* 0x000000000000794d */ /* 0x000fea0003800000 */
.L_x_1352:
[----:B------:R-:W-:-:S04]  /*f5e0*/  PRMT R19, RZ, 0x5410, R19 ;  /* 0x00005410ff137816 */ /* 0x000fc80000000013 */
[----:B------:R-:W-:-:S04]  /*f5f0*/  F2FP.PACK_AB R3, RZ, R19 ;  /* 0x00000013ff03723e */ /* 0x000fc800000000ff */
[----:B------:R-:W-:-:S05]  /*f600*/  PRMT R3, R3, 0x5410, RZ ;  /* 0x0000541003037816 */ /* 0x000fca00000000ff */
[----:B------:R-:W-:Y:S01]  /*f610*/  STG.E [R16.64], R3 ;  /* 0x0000000310007986 */ /* 0x000fe2000c101924 */
[----:B------:R-:W-:Y:S05]  /*f620*/  EXIT ;  /* 0x000000000000794d */ /* 0x000fea0003800000 */
.L_x_1351:
[----:B------:R-:W-:-:S05]  /*f630*/  PRMT R2, RZ, 0x5410, R19 ;  /* 0x00005410ff027816 */ /* 0x000fca0000000013 */
[----:B------:R-:W-:-:S06]  /*f640*/  FMUL.FTZ R2, R2, 1 ;  /* 0x3f80000002027820 */ /* 0x000fcc0000410000 */
[----:B------:R-:W0:Y:S02]  /*f650*/  F2F.F64.F32 R2, R2 ;  /* 0x0000000200027310 */ /* 0x000e240000201800 */
[----:B0-----:R-:W-:Y:S01]  /*f660*/  STG.E.64 [R16.64], R2 ;  /* 0x0000000210007986 */ /* 0x001fe2000c101b24 */
[----:B------:R-:W-:Y:S05]  /*f670*/  EXIT ;  /* 0x000000000000794d */ /* 0x000fea0003800000 */
.L_x_1342:
        /* <DEDUP_REMOVED lines=11> */
[----:B------:R-:W-:Y:S01]  /*f730*/  STG.E.U8 [R16.64], R3 ;  /* 0x0000000310007986 */ /* 0x000fe2000c101124 */
[----:B------:R-:W-:Y:S05]  /*f740*/  EXIT ;  /* 0x000000000000794d */ /* 0x000fea0003800000 */
.L_x_1355:
[----:B------:R-:W-:Y:S01]  /*f750*/  PRMT R19, RZ, 0x5410, R19 ;  /* 0x00005410ff137816 */ /* 0x000fe20000000013 */
[----:B------:R-:W-:-:S04]  /*f760*/  CS2R R6, SRZ ;  /* 0x0000000000067805 */ /* 0x000fc8000001ff00 */
[----:B------:R-:W-:-:S06]  /*f770*/  FMUL.FTZ R4, R19, 1 ;  /* 0x3f80000013047820 */ /* 0x000fcc0000410000 */
[----:B------:R-:W0:Y:S02]  /*f780*/  F2F.F64.F32 R4, R4 ;  /* 0x0000000400047310 */ /* 0x000e240000201800 */
[----:B0-----:R-:W-:Y:S01]  /*f790*/  STG.E.128 [R16.64], R4 ;  /* 0x0000000410007986 */ /* 0x001fe2000c101d24 */
[----:B------:R-:W-:Y:S05]  /*f7a0*/  EXIT ;  /* 0x000000000000794d */ /* 0x000fea0003800000 */
.L_x_1354:
        /* <DEDUP_REMOVED lines=21> */
.L_x_1359:
[----:B------:R-:W-:Y:S05]  /*f900*/  BSYNC B0 ;  /* 0x0000000000007941 */ /* 0x000fea0003800000 */
.L_x_1358:
[----:B------:R-:W-:-:S05]  /*f910*/  LOP3.LUT R3, R0, R3, RZ, 0xfc, !PT ;  /* 0x0000000300037212 */ /* 0x000fca00078efcff */
[----:B------:R-:W-:Y:S01]  /*f920*/  STG.E.U8 [R16.64], R3 ;  /* 0x0000000310007986 */ /* 0x000fe2000c101124 */
[----:B------:R-:W-:Y:S05]  /*f930*/  EXIT ;  /* 0x000000000000794d */ /* 0x000fea0003800000 */
.L_x_1357:
        /* <DEDUP_REMOVED lines=13> */
.L_x_1361:
[----:B------:R-:W-:Y:S01]  /*fa10*/  IMAD.MOV.U32 R0, RZ, RZ, 0x7f ;  /* 0x0000007fff007424 */ /* 0x000fe200078e00ff */
[----:B------:R-:W-:-:S04]  /*fa20*/  ISETP.GT.U32.AND P0, PT, R2, 0x7f800000, PT ;  /* 0x7f8000000200780c */ /* 0x000fc80003f04070 */
[----:B------:R-:W-:-:S04]  /*fa30*/  SEL R0, R0, 0x7c, P0 ;  /* 0x0000007c00007807 */ /* 0x000fc80000000000 */
.L_x_1362:
[----:B------:R-:W-:Y:S05]  /*fa40*/  BSYNC B0 ;  /* 0x0000000000007941 */ /* 0x000fea0003800000 */
.L_x_1360:
[----:B------:R-:W-:-:S04]  /*fa50*/  LOP3.LUT R2, R19, 0x80000000, RZ, 0xc0, !PT ;  /* 0x8000000013027812 */ /* 0x000fc800078ec0ff */
[----:B------:R-:W-:-:S04]  /*fa60*/  SHF.R.U32.HI R3, RZ, 0x18, R2 ;  /* 0x00000018ff037819 */ /* 0x000fc80000011602 */
[----:B------:R-:W-:-:S05]  /*fa70*/  LOP3.LUT R3, R0, R3, RZ, 0xfc, !PT ;  /* 0x0000000300037212 */ /* 0x000fca00078efcff */
[----:B------:R-:W-:Y:S01]  /*fa80*/  STG.E.U8 [R16.64], R3 ;  /* 0x0000000310007986 */ /* 0x000fe2000c101124 */
[----:B------:R-:W-:Y:S05]  /*fa90*/  EXIT ;  /* 0x000000000000794d */ /* 0x000fea0003800000 */
.L_x_1356:
[----:B------:R-:W-:Y:S01]  /*faa0*/  STG.E.U16 [R16.64], R19 ;  /* 0x0000001310007986 */ /* 0x000fe2000c101524 */
[----:B------:R-:W-:Y:S05]  /*fab0*/  EXIT ;  /* 0x000000000000794d */ /* 0x000fea0003800000 */
.L_x_1353:
        /* <DEDUP_REMOVED lines=10> */
[----:B0-----:R-:W-:Y:S01]  /*fb60*/  STG.E.U16 [R16.64], R3 ;  /* 0x0000000310007986 */ /* 0x001fe2000c101524 */
[----:B------:R-:W-:Y:S05]  /*fb70*/  EXIT ;  /* 0x000000000000794d */ /* 0x000fea0003800000 */
.L_x_1365:
        /* <DEDUP_REMOVED lines=17> */
.L_x_1368:
[----:B------:R-:W-:-:S04]  /*fc90*/  LOP3.LUT R2, R19, 0x80000000, RZ, 0xc0, !PT ;  /* 0x8000000013027812 */ /* 0x000fc800078ec0ff */
[----:B------:R-:W-:-:S04]  /*fca0*/  SHF.R.U32.HI R3, RZ, 0x18, R2 ;  /* 0x00000018ff037819 */ /* 0x000fc80000011602 */
[----:B------:R-:W-:-:S04]  /*fcb0*/  LOP3.LUT R0, R0, R3, RZ, 0xfc, !PT ;  /* 0x0000000300007212 */ /* 0x000fc800078efcff */
[----:B------:R-:W-:Y:S02]  /*fcc0*/  PRMT R8, R0, 0x7610, R8 ;  /* 0x0000761000087816 */ /* 0x000fe40000000008 */
.L_x_1367:
[----:B------:R-:W-:Y:S05]  /*fcd0*/  BSYNC B0 ;  /* 0x0000000000007941 */ /* 0x000fea0003800000 */
.L_x_1366:
[----:B------:R-:W-:Y:S01]  /*fce0*/  STG.E.U8 [R16.64], R8 ;  /* 0x0000000810007986 */ /* 0x000fe2000c101124 */
[----:B------:R-:W-:Y:S05]  /*fcf0*/  EXIT ;  /* 0x000000000000794d */ /* 0x000fea0003800000 */
.L_x_1364:
        /* <DEDUP_REMOVED lines=17> */
.L_x_1371:
[----:B------:R-:W-:-:S04]  /*fe10*/  LOP3.LUT R2, R19, 0x80000000, RZ, 0xc0, !PT ;  /* 0x8000000013027812 */ /* 0x000fc800078ec0ff */
[----:B------:R-:W-:-:S04]  /*fe20*/  SHF.R.U32.HI R3, RZ, 0x18, R2 ;  /* 0x00000018ff037819 */ /* 0x000fc80000011602 */
[----:B------:R-:W-:-:S04]  /*fe30*/  LOP3.LUT R0, R0, R3, RZ, 0xfc, !PT ;  /* 0x0000000300007212 */ /* 0x000fc800078efcff */
[----:B------:R-:W-:Y:S02]  /*fe40*/  PRMT R8, R0, 0x7610, R8 ;  /* 0x0000761000087816 */ /* 0x000fe40000000008 */
.L_x_1370:
[----:B------:R-:W-:Y:S05]  /*fe50*/  BSYNC B0 ;  /* 0x0000000000007941 */ /* 0x000fea0003800000 */
.L_x_1369:
[----:B------:R-:W-:Y:S01]  /*fe60*/  STG.E.U8 [R16.64], R8 ;  /* 0x0000000810007986 */ /* 0x000fe2000c101124 */
[----:B------:R-:W-:Y:S05]  /*fe70*/  EXIT ;  /* 0x000000000000794d */ /* 0x000fea0003800000 */
.L_x_1363:
        /* <DEDUP_REMOVED lines=22> */
.L_x_1346:
        /* <DEDUP_REMOVED lines=20> */
.L_x_1373:
[----:B------:R-:W-:-:S06]  /*10120*/  PRMT R2, RZ, 0x5410, R19 ;  /* 0x00005410ff027816 */ /* 0x000fcc0000000013 */
[----:B------:R-:W0:Y:S02]  /*10130*/  F2I.U64.TRUNC R2, R2 ;  /* 0x0000000200027311 */ /* 0x000e24000020d800 */
[----:B0-----:R-:W-:Y:S01]  /*10140*/  STG.E.64 [R16.64], R2 ;  /* 0x0000000210007986 */ /* 0x001fe2000c101b24 */
[----:B------:R-:W-:Y:S05]  /*10150*/  EXIT ;  /* 0x000000000000794d */ /* 0x000fea0003800000 */
.L_x_1372:
[----:B------:R-:W-:-:S06]  /*10160*/  PRMT R19, RZ, 0x5410, R19 ;  /* 0x00005410ff137816 */ /* 0x000fcc0000000013 */
[----:B------:R-:W0:Y:S02]  /*10170*/  F2I.FTZ.U32.TRUNC.NTZ R19, R19 ;  /* 0x0000001300137305 */ /* 0x000e24000021f000 */
[----:B0-----:R-:W-:Y:S01]  /*10180*/  STG.E [R16.64], R19 ;  /* 0x0000001310007986 */ /* 0x001fe2000c101924 */
[----:B------:R-:W-:Y:S05]  /*10190*/  EXIT ;  /* 0x000000000000794d */ /* 0x000fea0003800000 */
.L_x_1374:
        /* <DEDUP_REMOVED lines=14> */
.L_x_3380:


//--------------------- .text._ZN2at6native27unrolled_elementwise_kernelIZZZNS0_12prelu_kernelERNS_14TensorIteratorEENKUlvE_clEvENKUlvE1_clEvEUlN3c108BFloat16ES7_E_St5arrayIPcLm3EELi4E23TrivialOffsetCalculatorILi2EjESC_ILi1EjENS0_6memory12LoadWithCastILi2EEENSF_13StoreWithCastILi1EEEEEviT_T0_T2_T3_T4_T5_ --------------------------
	.section	.text._ZN2at6native27unrolled_elementwise_kernelIZZZNS0_12prelu_kernelERNS_14TensorIteratorEENKUlvE_clEvENKUlvE1_clEvEUlN3c108BFloat16ES7_E_St5arrayIPcLm3EELi4E23TrivialOffsetCalculatorILi2EjESC_ILi1EjENS0_6memory12LoadWithCastILi2EEENSF_13StoreWithCastILi1EEEEEviT_T0_T2_T3_T4_T5_,"ax",@progbits
	.sectioninfo	@"SHI_REGISTERS=31"
	.align	128
        .global         _ZN2at6native27unrolled_elementwise_kernelIZZZNS0_12prelu_kernelERNS_14TensorIteratorEENKUlvE_clEvENKUlvE1_clEvEUlN3c108BFloat16ES7_E_St5arrayIPcLm3EELi4E23TrivialOffsetCalculatorILi2EjESC_ILi1EjENS0_6memory12LoadWithCastILi2EEENSF_13StoreWithCastILi1EEEEEviT_T0_T2_T3_T4_T5_
        .type           _ZN2at6native27unrolled_elementwise_kernelIZZZNS0_12prelu_kernelERNS_14TensorIteratorEENKUlvE_clEvENKUlvE1_clEvEUlN3c108BFloat16ES7_E_St5arrayIPcLm3EELi4E23TrivialOffsetCalculatorILi2EjESC_ILi1EjENS0_6memory12LoadWithCastILi2EEENSF_13StoreWithCastILi1EEEEEviT_T0_T2_T3_T4_T5_,@function
        .size           _ZN2at6native27unrolled_elementwise_kernelIZZZNS0_12prelu_kernelERNS_14TensorIteratorEENKUlvE_clEvENKUlvE1_clEvEUlN3c108BFloat16ES7_E_St5arrayIPcLm3EELi4E23TrivialOffsetCalculatorILi2EjESC_ILi1EjENS0_6memory12LoadWithCastILi2EEENSF_13StoreWithCastILi1EEEEEviT_T0_T2_T3_T4_T5_,(.L_x_3381 - _ZN2at6native27unrolled_elementwise_kernelIZZZNS0_12prelu_kernelERNS_14TensorIteratorEENKUlvE_clEvENKUlvE1_clEvEUlN3c108BFloat16ES7_E_St5arrayIPcLm3EELi4E23TrivialOffsetCalculatorILi2EjESC_ILi1EjENS0_6memory12LoadWithCastILi2EEENSF_13StoreWithCastILi1EEEEEviT_T0_T2_T3_T4_T5_)
        .other          _ZN2at6native27unrolled_elementwise_kernelIZZZNS0_12prelu_kernelERNS_14TensorIteratorEENKUlvE_clEvENKUlvE1_clEvEUlN3c108BFloat16ES7_E_St5arrayIPcLm3EELi4E23TrivialOffsetCalculatorILi2EjESC_ILi1EjENS0_6memory12LoadWithCastILi2EEENSF_13StoreWithCastILi1EEEEEviT_T0_T2_T3_T4_T5_,@"STO_CUDA_ENTRY STV_DEFAULT"
_ZN2at6native27unrolled_elementwise_kernelIZZZNS0_12prelu_kernelERNS_14TensorIteratorEENKUlvE_clEvENKUlvE1_clEvEUlN3c108BFloat16ES7_E_St5arrayIPcLm3EELi4E23TrivialOffsetCalculatorILi2EjESC_ILi1EjENS0_6memory12LoadWithCastILi2EEENSF_13StoreWithCastILi1EEEEEviT_T0_T2_T3_T4_T5_:
.text._ZN2at6native27unrolled_elementwise_kernelIZZZNS0_12prelu_kernelERNS_14TensorIteratorEENKUlvE_clEvENKUlvE1_clEvEUlN3c108BFloat16ES7_E_St5arrayIPcLm3EELi4E23TrivialOffsetCalculatorILi2EjESC_ILi1EjENS0_6memory12LoadWithCastILi2EEENSF_13StoreWithCastILi1EEEEEviT_T0_T2_T3_T4_T5_:
        /* <DEDUP_REMOVED lines=34> */
.L_x_1380:
[----:B------:R-:W2:Y:S02]  /*0220*/  LDG.E.U8 R4, [R4.64] ;  /* 0x0000002404047981 */ /* 0x000ea4000c1e1100 */
[----:B--2---:R-:W0:Y:S02]  /*0230*/  I2F.U16 R0, R4 ;  /* 0x0000000400007306 */ /* 0x004e240000101000 */
[----:B0-----:R-:W-:-:S04]  /*0240*/  F2FP.BF16.PACK_AB R0, RZ, R0 ;  /* 0x00000000ff00723e */ /* 0x001fc800000010ff */
[----:B------:R-:W-:Y:S01]  /*0250*/  PRMT R24, R0, 0x7610, R24 ;  /* 0x0000761000187816 */ /* 0x000fe20000000018 */
[----:B------:R-:W-:Y:S05]  /*0260*/  BRA `(.L_x_1382) ;  /* 0x00000f0000007947 */ /* 0x000fea0003800000 */
.L_x_1379:
        /* <DEDUP_REMOVED lines=11> */
.L_x_1384:
[----:B------:R-:W2:Y:S02]  /*0320*/  LDG.E R4, [R4.64] ;  /* 0x0000002404047981 */ /* 0x000ea4000c1e1900 */
[----:B--2---:R-:W0:Y:S02]  /*0330*/  I2F R0, R4 ;  /* 0x0000000400007306 */ /* 0x004e240000201400 */
[----:B0-----:R-:W-:-:S04]  /*0340*/  F2FP.BF16.PACK_AB R0, RZ, R0 ;  /* 0x00000000ff00723e */ /* 0x001fc800000010ff */
[----:B------:R-:W-:Y:S01]  /*0350*/  PRMT R24, R0, 0x7610, R24 ;  /* 0x0000761000187816 */ /* 0x000fe20000000018 */
[----:B------:R-:W-:Y:S05]  /*0360*/  BRA `(.L_x_1382) ;  /* 0x00000e0000007947 */ /* 0x000fea0003800000 */
.L_x_1383:
[----:B------:R-:W2:Y:S02]  /*0370*/  LDG.E.U16 R4, [R4.64] ;  /* 0x0000002404047981 */ /* 0x000ea4000c1e1500 */
[----:B--2---:R-:W0:Y:S02]  /*0380*/  I2F.S16 R0, R4 ;  /* 0x0000000400007306 */ /* 0x004e240000101400 */
[----:B0-----:R-:W-:-:S04]  /*0390*/  F2FP.BF16.PACK_AB R0, RZ, R0 ;  /* 0x00000000ff00723e */ /* 0x001fc800000010ff */
[----:B------:R-:W-:Y:S01]  /*03a0*/  PRMT R24, R0, 0x7610, R24 ;  /* 0x0000761000187816 */ /* 0x000fe20000000018 */
[----:B------:R-:W-:Y:S05]  /*03b0*/  BRA `(.L_x_1382) ;  /* 0x00000db000007947 */ /* 0x000fea0003800000 */
.L_x_1378:
        /* <DEDUP_REMOVED lines=9> */
.L_x_1386:
[----:B------:R-:W2:Y:S02]  /*0450*/  LDG.E.U16 R0, [R4.64] ;  /* 0x0000002404007981 */ /* 0x000ea4000c1e1500 */
[----:B--2---:R-:W-:-:S05]  /*0460*/  HADD2.F32 R0, -RZ, R0.H0_H0 ;  /* 0x20000000ff007230 */ /* 0x004fca0000004100 */
[----:B------:R-:W-:-:S04]  /*0470*/  F2FP.BF16.PACK_AB R0, RZ, R0 ;  /* 0x00000000ff00723e */ /* 0x000fc800000010ff */
[----:B------:R-:W-:Y:S01]  /*0480*/  PRMT R24, R0, 0x7610, R24 ;  /* 0x0000761000187816 */ /* 0x000fe20000000018 */
[----:B------:R-:W-:Y:S05]  /*0490*/  BRA `(.L_x_1382) ;  /* 0x00000cd000007947 */ /* 0x000fea0003800000 */
.L_x_1385:
        /* <DEDUP_REMOVED lines=9> */
.L_x_1388:
[----:B------:R-:W2:Y:S02]  /*0530*/  LDG.E.U16 R4, [R4.64] ;  /* 0x0000002404047981 */ /* 0x000ea4000c1e1500 */
[----:B--2---:R-:W-:-:S05]  /*0540*/  HADD2.F32 R0, -RZ, R4.H0_H0 ;  /* 0x20000004ff007230 */ /* 0x004fca0000004100 */
[----:B------:R-:W-:-:S04]  /*0550*/  F2FP.BF16.PACK_AB R0, RZ, R0 ;  /* 0x00000000ff00723e */ /* 0x000fc800000010ff */
[----:B------:R-:W-:Y:S01]  /*0560*/  PRMT R24, R0, 0x7610, R24 ;  /* 0x0000761000187816 */ /* 0x000fe20000000018 */
[----:B------:R-:W-:Y:S05]  /*0570*/  BRA `(.L_x_1382) ;  /* 0x00000bf000007947 */ /* 0x000fea0003800000 */
.L_x_1387:
[----:B------:R-:W2:Y:S02]  /*0580*/  LDG.E.64 R4, [R4.64] ;  /* 0x0000002404047981 */ /* 0x000ea4000c1e1b00 */
[----:B--2---:R-:W0:Y:S01]  /*0590*/  F2F.F32.F64 R0, R4 ;  /* 0x0000000400007310 */ /* 0x004e220000301000 */
[----:B------:R-:W0:-:S14]  /*05a0*/  DSETP.GEU.AND P0, PT, |R4|, c[0x2][0x0], PT ;  /* 0x008000000400762a */ /* 0x000e1c0003f0e200 */
[----:B0-----:R-:W-:-:S05]  /*05b0*/  @!P0 FMUL R0, R0, 1.175494350822287508e-38 ;  /* 0x0080000000008820 */ /* 0x001fca0000400000 */
[----:B------:R-:W-:-:S04]  /*05c0*/  F2FP.BF16.PACK_AB R0, RZ, R0 ;  /* 0x00000000ff00723e */ /* 0x000fc800000010ff */
[----:B------:R-:W-:Y:S01]  /*05d0*/  PRMT R24, R0, 0x7610, R24 ;  /* 0x0000761000187816 */ /* 0x000fe20000000018 */
[----:B------:R-:W-:Y:S05]  /*05e0*/  BRA `(.L_x_1382) ;  /* 0x00000b8000007947 */ /* 0x000fea0003800000 */
.L_x_1377:
        /* <DEDUP_REMOVED lines=14> */
.L_x_1391:
[----:B------:R-:W2:Y:S02]  /*06d0*/  LDG.E.64 R4, [R4.64] ;  /* 0x0000002404047981 */ /* 0x000ea4000c1e1b00 */
[----:B--2---:R-:W0:Y:S01]  /*06e0*/  F2F.F32.F64 R0, R4 ;  /* 0x0000000400007310 */ /* 0x004e220000301000 */
[----:B------:R-:W0:-:S14]  /*06f0*/  DSETP.GEU.AND P0, PT, |R4|, c[0x2][0x0], PT ;  /* 0x008000000400762a */ /* 0x000e1c0003f0e200 */
[----:B0-----:R-:W-:-:S05]  /*0700*/  @!P0 FMUL R0, R0, 1.175494350822287508e-38 ;  /* 0x0080000000008820 */ /* 0x001fca0000400000 */
[----:B------:R-:W-:-:S04]  /*0710*/  F2FP.BF16.PACK_AB R0, RZ, R0 ;  /* 0x00000000ff00723e */ /* 0x000fc800000010ff */
[----:B------:R-:W-:Y:S01]  /*0720*/  PRMT R24, R0, 0x7610, R24 ;  /* 0x0000761000187816 */ /* 0x000fe20000000018 */
[----:B------:R-:W-:Y:S05]  /*0730*/  BRA `(.L_x_1382) ;  /* 0x00000a3000007947 */ /* 0x000fea0003800000 */
.L_x_1390:
        /* <DEDUP_REMOVED lines=28> */
.L_x_1393:
        /* <DEDUP_REMOVED lines=12> */
[----:B------:R-:W-:-:S04]  /*09c0*/  F2FP.BF16.PACK_AB R0, RZ, R0 ;  /* 0x00000000ff00723e */ /* 0x000fc800000010ff */
[----:B------:R-:W-:Y:S01]  /*09d0*/  PRMT R24, R0, 0x7610, R24 ;  /* 0x0000761000187816 */ /* 0x000fe20000000018 */
[----:B------:R-:W-:Y:S05]  /*09e0*/  BRA `(.L_x_1382) ;  /* 0x0000078000007947 */ /* 0x000fea0003800000 */
.L_x_1392:
[----:B------:R0:W5:Y:S01]  /*09f0*/  LDG.E.U16 R24, [R4.64] ;  /* 0x0000002404187981 */ /* 0x000162000c1e1500 */
[----:B------:R-:W-:Y:S05]  /*0a00*/  BRA `(.L_x_1382) ;  /* 0x0000076000007947 */ /* 0x000fea0003800000 */
.L_x_1389:
        /* <DEDUP_REMOVED lines=12> */
.L_x_1396:
        /* <DEDUP_REMOVED lines=21> */
.L_x_1400:
[----:B------:R-:W-:Y:S05]  /*0c20*/  BSYNC B1 ;  /* 0x0000000000017941 */ /* 0x000fea0003800000 */
.L_x_1399:
[----:B------:R-:W-:Y:S01]  /*0c30*/  LEA R5, R0, 0x3b800000, 0x17 ;  /* 0x3b80000000057811 */ /* 0x000fe200078eb8ff */
[----:B------:R-:W-:-:S05]  /*0c40*/  IMAD.SHL.U32 R0, R3, 0x100000, RZ ;  /* 0x0010000003007824 */ /* 0x000fca00078e00ff */
[----:B------:R-:W-:Y:S02]  /*0c50*/  LOP3.LUT R0, R5, R0, R6, 0xfe, !PT ;  /* 0x0000000005007212 */ /* 0x000fe400078efe06 */
.L_x_1398:
[----:B------:R-:W-:Y:S05]  /*0c60*/  BSYNC B0 ;  /* 0x0000000000007941 */ /* 0x000fea0003800000 */
.L_x_1397:
[----:B------:R-:W-:-:S04]  /*0c70*/  F2FP.BF16.PACK_AB R0, RZ, R0 ;  /* 0x00000000ff00723e */ /* 0x000fc800000010ff */
[----:B------:R-:W-:Y:S01]  /*0c80*/  PRMT R24, R0, 0x7610, R24 ;  /* 0x0000761000187816 */ /* 0x000fe20000000018 */
[----:B------:R-:W-:Y:S05]  /*0c90*/  BRA `(.L_x_1382) ;  /* 0x000004d000007947 */ /* 0x000fea0003800000 */
.L_x_1395:
        /* <DEDUP_REMOVED lines=21> */
.L_x_1404:
[----:B------:R-:W-:Y:S05]  /*0df0*/  BSYNC B1 ;  /* 0x0000000000017941 */ /* 0x000fea0003800000 */
.L_x_1403:
[----:B------:R-:W-:Y:S01]  /*0e00*/  LEA R5, R0, 0x37800000, 0x17 ;  /* 0x3780000000057811 */ /* 0x000fe200078eb8ff */
[----:B------:R-:W-:-:S05]  /*0e10*/  IMAD.SHL.U32 R0, R3, 0x200000, RZ ;  /* 0x0020000003007824 */ /* 0x000fca00078e00ff */
[----:B------:R-:W-:Y:S02]  /*0e20*/  LOP3.LUT R0, R5, R0, R6, 0xfe, !PT ;  /* 0x0000000005007212 */ /* 0x000fe400078efe06 */
.L_x_1402:
[----:B------:R-:W-:Y:S05]  /*0e30*/  BSYNC B0 ;  /* 0x0000000000007941 */ /* 0x000fea0003800000 */
.L_x_1401:
[----:B------:R-:W-:-:S04]  /*0e40*/  F2FP.BF16.PACK_AB R0, RZ, R0 ;  /* 0x00000000ff00723e */ /* 0x000fc800000010ff */
[----:B------:R-:W-:Y:S01]  /*0e50*/  PRMT R24, R0, 0x7610, R24 ;  /* 0x0000761000187816 */ /* 0x000fe20000000018 */
[----:B------:R-:W-:Y:S05]  /*0e60*/  BRA `(.L_x_1382) ;  /* 0x0000030000007947 */ /* 0x000fea0003800000 */
.L_x_1394:
        /* <DEDUP_REMOVED lines=14> */
.L_x_1408:
[----:B------:R-:W-:Y:S05]  /*0f50*/  BSYNC B0 ;  /* 0x0000000000007941 */ /* 0x000fea0003800000 */
.L_x_1407:
[----:B------:R-:W-:-:S04]  /*0f60*/  F2FP.BF16.PACK_AB R0, RZ, R0 ;  /* 0x00000000ff00723e */ /* 0x000fc800000010ff */
[----:B------:R-:W-:Y:S01]  /*0f70*/  PRMT R24, R0, 0x7610, R24 ;  /* 0x0000761000187816 */ /* 0x000fe20000000018 */
[----:B------:R-:W-:Y:S05]  /*0f80*/  BRA `(.L_x_1382) ;  /* 0x000001e000007947 */ /* 0x000fea0003800000 */
.L_x_1381:
        /* <DEDUP_REMOVED lines=21> */
.L_x_1406:
[----:B------:R-:W2:Y:S02]  /*10e0*/  LDG.E.64 R4, [R4.64] ;  /* 0x0000002404047981 */ /* 0x000ea4000c1e1b00 */
[----:B--2---:R-:W0:Y:S02]  /*10f0*/  I2F.U64 R0, R4 ;  /* 0x0000000400007312 */ /* 0x004e240000301000 */
[----:B0-----:R-:W-:-:S04]  /*1100*/  F2FP.BF16.PACK_AB R0, RZ, R0 ;  /* 0x00000000ff00723e */ /* 0x001fc800000010ff */
[----:B------:R-:W-:Y:S01]  /*1110*/  PRMT R24, R0, 0x7610, R24 ;  /* 0x0000761000187816 */ /* 0x000fe20000000018 */
[----:B------:R-:W-:Y:S05]  /*1120*/  BRA `(.L_x_1382) ;  /* 0x0000004000007947 */ /* 0x000fea0003800000 */
.L_x_1405:
[----:B------:R-:W2:Y:S02]  /*1130*/  LDG.E R4, [R4.64] ;  /* 0x0000002404047981 */ /* 0x000ea4000c1e1900 */
[----:B--2---:R-:W0:Y:S02]  /*1140*/  I2F.U32 R0, R4 ;  /* 0x0000000400007306 */ /* 0x004e240000201000 */
[----:B0-----:R-:W-:-:S04]  /*1150*/  F2FP.BF16.PACK_AB R0, RZ, R0 ;  /* 0x00000000ff00723e */ /* 0x001fc800000010ff */
[----:B------:R-:W-:Y:S02]  /*1160*/  PRMT R24, R0, 0x7610, R24 ;  /* 0x0000761000187816 */ /* 0x000fe40000000018 */
.L_x_1382:
        /* <DEDUP_REMOVED lines=19> */
.L_x_1412:
[----:B------:R-:W2:Y:S02]  /*12a0*/  LDG.E.U8 R4, [R4.64] ;  /* 0x0000002404047981 */ /* 0x000ea4000c1e1100 */
[----:B--2---:R-:W0:Y:S02]  /*12b0*/  I2F.U16 R0, R4 ;  /* 0x0000000400007306 */ /* 0x004e240000101000 */
[----:B0-----:R-:W-:-:S04]  /*12c0*/  F2FP.BF16.PACK_AB R0, RZ, R0 ;  /* 0x00000000ff00723e */ /* 0x001fc800000010ff */
[----:B------:R-:W-:Y:S01]  /*12d0*/  PRMT R26, R0, 0x7610, R26 ;  /* 0x00007610001a7816 */ /* 0x000fe2000000001a */
[----:B------:R-:W-:Y:S05]  /*12e0*/  BRA `(.L_x_1414) ;  /* 0x00000f0000007947 */ /* 0x000fea0003800000 */
.L_x_1411:
        /* <DEDUP_REMOVED lines=11> */
.L_x_1416:
[----:B------:R-:W2:Y:S02]  /*13a0*/  LDG.E R4, [R4.64] ;  /* 0x0000002404047981 */ /* 0x000ea4000c1e1900 */
[----:B--2---:R-:W0:Y:S02]  /*13b0*/  I2F R0, R4 ;  /* 0x0000000400007306 */ /* 0x004e240000201400 */
[----:B0-----:R-:W-:-:S04]  /*13c0*/  F2FP.BF16.PACK_AB R0, RZ, R0 ;  /* 0x00000000ff00723e */ /* 0x001fc800000010ff */
[----:B------:R-:W-:Y:S01]  /*13d0*/  PRMT R26, R0, 0x7610, R26 ;  /* 0x00007610001a7816 */ /* 0x000fe2000000001a */
[----:B------:R-:W-:Y:S05]  /*13e0*/  BRA `(.L_x_1414) ;  /* 0x00000e0000007947 */ /* 0x000fea0003800000 */
.L_x_1415:
[----:B------:R-:W2:Y:S02]  /*13f0*/  LDG.E.U16 R4, [R4.64] ;  /* 0x0000002404047981 */ /* 0x000ea4000c1e1500 */
[----:B--2---:R-:W0:Y:S02]  /*1400*/  I2F.S16 R0, R4 ;  /* 0x0000000400007306 */ /* 0x004e240000101400 */
[----:B0-----:R-:W-:-:S04]  /*1410*/  F2FP.BF16.PACK_AB R0, RZ, R0 ;  /* 0x00000000ff00723e */ /* 0x001fc800000010ff */
[----:B------:R-:W-:Y:S01]  /*1420*/  PRMT R26, R0, 0x7610, R26 ;  /* 0x00007610001a7816 */ /* 0x000fe2000000001a */
[----:B------:R-:W-:Y:S05]  /*1430*/  BRA `(.L_x_1414) ;  /* 0x00000db000007947 */ /* 0x000fea0003800000 */
.L_x_1410:
        /* <DEDUP_REMOVED lines=9> */
.L_x_1418:
[----:B------:R-:W2:Y:S02]  /*14d0*/  LDG.E.U16 R0, [R4.64] ;  /* 0x0000002404007981 */ /* 0x000ea4000c1e1500 */
[----:B--2---:R-:W-:-:S05]  /*14e0*/  HADD2.F32 R0, -RZ, R0.H0_H0 ;  /* 0x20000000ff007230 */ /* 0x004fca0000004100 */
[----:B------:R-:W-:-:S04]  /*14f0*/  F2FP.BF16.PACK_AB R0, RZ, R0 ;  /* 0x00000000ff00723e */ /* 0x000fc800000010ff */
[----:B------:R-:W-:Y:S01]  /*1500*/  PRMT R26, R0, 0x7610, R26 ;  /* 0x00007610001a7816 */ /* 0x000fe2000000001a */
[----:B------:R-:W-:Y:S05]  /*1510*/  BRA `(.L_x_1414) ;  /* 0x00000cd000007947 */ /* 0x000fea0003800000 */
.L_x_1417:
        /* <DEDUP_REMOVED lines=9> */
.L_x_1420:
[----:B------:R-:W2:Y:S02]  /*15b0*/  LDG.E.U16 R4, [R4.64] ;  /* 0x0000002404047981 */ /* 0x000ea4000c1e1500 */
[----:B--2---:R-:W-:-:S05]  /*15c0*/  HADD2.F32 R0, -RZ, R4.H0_H0 ;  /* 0x20000004ff007230 */ /* 0x004fca0000004100 */
[----:B------:R-:W-:-:S04]  /*15d0*/  F2FP.BF16.PACK_AB R0, RZ, R0 ;  /* 0x00000000ff00723e */ /* 0x000fc800000010ff */
[----:B------:R-:W-:Y:S01]  /*15e0*/  PRMT R26, R0, 0x7610, R26 ;  /* 0x00007610001a7816 */ /* 0x000fe2000000001a */
[----:B------:R-:W-:Y:S05]  /*15f0*/  BRA `(.L_x_1414) ;  /* 0x00000bf000007947 */ /* 0x000fea0003800000 */
.L_x_1419:
[----:B------:R-:W2:Y:S02]  /*1600*/  LDG.E.64 R4, [R4.64] ;  /* 0x0000002404047981 */ /* 0x000ea4000c1e1b00 */
[----:B--2---:R-:W0:Y:S01]  /*1610*/  F2F.F32.F64 R0, R4 ;  /* 0x0000000400007310 */ /* 0x004e220000301000 */
[----:B------:R-:W0:-:S14]  /*1620*/  DSETP.GEU.AND P0, PT, |R4|, c[0x2][0x0], PT ;  /* 0x008000000400762a */ /* 0x000e1c0003f0e200 */
[----:B0-----:R-:W-:-:S05]  /*1630*/  @!P0 FMUL R0, R0, 1.175494350822287508e-38 ;  /* 0x0080000000008820 */ /* 0x001fca0000400000 */
[----:B------:R-:W-:-:S04]  /*1640*/  F2FP.BF16.PACK_AB R0, RZ, R0 ;  /* 0x00000000ff00723e */ /* 0x000fc800000010ff */
[----:B------:R-:W-:Y:S01]  /*1650*/  PRMT R26, R0, 0x7610, R26 ;  /* 0x00007610001a7816 */ /* 0x000fe2000000001a */
[----:B------:R-:W-:Y:S05]  /*1660*/  BRA `(.L_x_1414) ;  /* 0x00000b8000007947 */ /* 0x000fea0003800000 */
.L_x_1409:
        /* <DEDUP_REMOVED lines=14> */
.L_x_1423:
[----:B------:R-:W2:Y:S02]  /*1750*/  LDG.E.64 R4, [R4.64] ;  /* 0x0000002404047981 */ /* 0x000ea4000c1e1b00 */
[----:B--2---:R-:W0:Y:S01]  /*1760*/  F2F.F32.F64 R0, R4 ;  /* 0x0000000400007310 */ /* 0x004e220000301000 */
[----:B------:R-:W0:-:S14]  /*1770*/  DSETP.GEU.AND P0, PT, |R4|, c[0x2][0x0], PT ;  /* 0x008000000400762a */ /* 0x000e1c0003f0e200 */
[----:B0-----:R-:W-:-:S05]  /*1780*/  @!P0 FMUL R0, R0, 1.175494350822287508e-38 ;  /* 0x0080000000008820 */ /* 0x001fca0000400000 */
[----:B------:R-:W-:-:S04]  /*1790*/  F2FP.BF16.PACK_AB R0, RZ, R0 ;  /* 0x00000000ff00723e */ /* 0x000fc800000010ff */
[----:B------:R-:W-:Y:S01]  /*17a0*/  PRMT R26, R0, 0x7610, R26 ;  /* 0x00007610001a7816 */ /* 0x000fe2000000001a */
[----:B------:R-:W-:Y:S05]  /*17b0*/  BRA `(.L_x_1414) ;  /* 0x00000a3000007947 */ /* 0x000fea0003800000 */
.L_x_1422:
        /* <DEDUP_REMOVED lines=28> */
.L_x_1425:
        /* <DEDUP_REMOVED lines=15> */
.L_x_1424:
[----:B------:R0:W5:Y:S01]  /*1a70*/  LDG.E.U16 R26, [R4.64] ;  /* 0x00000024041a7981 */ /* 0x000162000c1e1500 */
[----:B------:R-:W-:Y:S05]  /*1a80*/  BRA `(.L_x_1414) ;  /* 0x0000076000007947 */ /* 0x000fea0003800000 */
.L_x_1421:
        /* <DEDUP_REMOVED lines=12> */
.L_x_1428:
        /* <DEDUP_REMOVED lines=21> */
.L_x_1432:
[----:B------:R-:W-:Y:S05]  /*1ca0*/  BSYNC B1 ;  /* 0x0000000000017941 */ /* 0x000fea0003800000 */
.L_x_1431:
[----:B------:R-:W-:Y:S01]  /*1cb0*/  LEA R5, R0, 0x3b800000, 0x17 ;  /* 0x3b80000000057811 */ /* 0x000fe200078eb8ff */
[----:B------:R-:W-:-:S05]  /*1cc0*/  IMAD.SHL.U32 R0, R3, 0x100000, RZ ;  /* 0x0010000003007824 */ /* 0x000fca00078e00ff */
[----:B------:R-:W-:Y:S02]  /*1cd0*/  LOP3.LUT R0, R5, R0, R6, 0xfe, !PT ;  /* 0x0000000005007212 */ /* 0x000fe400078efe06 */
.L_x_1430:
[----:B------:R-:W-:Y:S05]  /*1ce0*/  BSYNC B0 ;  /* 0x0000000000007941 */ /* 0x000fea0003800000 */
.L_x_1429:
[----:B------:R-:W-:-:S04]  /*1cf0*/  F2FP.BF16.PACK_AB R0, RZ, R0 ;  /* 0x00000000ff00723e */ /* 0x000fc800000010ff */
[----:B------:R-:W-:Y:S01]  /*1d00*/  PRMT R26, R0, 0x7610, R26 ;  /* 0x00007610001a7816 */ /* 0x000fe2000000001a */
[----:B------:R-:W-:Y:S05]  /*1d10*/  BRA `(.L_x_1414) ;  /* 0x000004d000007947 */ /* 0x000fea0003800000 */
.L_x_1427:
        /* <DEDUP_REMOVED lines=21> */
.L_x_1436:
[----:B------:R-:W-:Y:S05]  /*1e70*/  BSYNC B1 ;  /* 0x0000000000017941 */ /* 0x000fea0003800000 */
.L_x_1435:
[----:B------:R-:W-:Y:S01]  /*1e80*/  LEA R5, R0, 0x37800000, 0x17 ;  /* 0x3780000000057811 */ /* 0x000fe200078eb8ff */
[----:B------:R-:W-:-:S05]  /*1e90*/  IMAD.SHL.U32 R0, R3, 0x200000, RZ ;  /* 0x0020000003007824 */ /* 0x000fca00078e00ff */
[----:B------:R-:W-:Y:S02]  /*1ea0*/  LOP3.LUT R0, R5, R0, R6, 0xfe, !PT ;  /* 0x0000000005007212 */ /* 0x000fe400078efe06 */
.L_x_1434:
[----:B------:R-:W-:Y:S05]  /*1eb0*/  BSYNC B0 ;  /* 0x0000000000007941 */ /* 0x000fea0003800000 */
.L_x_1433:
[----:B------:R-:W-:-:S04]  /*1ec0*/  F2FP.BF16.PACK_AB R0, RZ, R0 ;  /* 0x00000000ff00723e */ /* 0x000fc800000010ff */
[----:B------:R-:W-:Y:S01]  /*1ed0*/  PRMT R26, R0, 0x7610, R26 ;  /* 0x00007610001a7816 */ /* 0x000fe2000000001a */
[----:B------:R-:W-:Y:S05]  /*1ee0*/  BRA `(.L_x_1414) ;  /* 0x0000030000007947 */ /* 0x000fea0003800000 */
.L_x_1426:
        /* <DEDUP_REMOVED lines=14> */
.L_x_1440:
[----:B------:R-:W-:Y:S05]  /*1fd0*/  BSYNC B0 ;  /* 0x0000000000007941 */ /* 0x000fea0003800000 */
.L_x_1439:
[----:B------:R-:W-:-:S04]  /*1fe0*/  F2FP.BF16.PACK_AB R0, RZ, R0 ;  /* 0x00000000ff00723e */ /* 0x000fc800000010ff */
[----:B------:R-:W-:Y:S01]  /*1ff0*/  PRMT R26, R0, 0x7610, R26 ;  /* 0x00007610001a7816 */ /* 0x000fe2000000001a */
[----:B------:R-:W-:Y:S05]  /*2000*/  BRA `(.L_x_1414) ;  /* 0x000001e000007947 */ /* 0x000fea0003800000 */
.L_x_1413:
        /* <DEDUP_REMOVED lines=21> */
.L_x_1438:
[----:B------:R-:W2:Y:S02]  /*2160*/  LDG.E.64 R4, [R4.64] ;  /* 0x0000002404047981 */ /* 0x000ea4000c1e1b00 */
[----:B--2---:R-:W0:Y:S02]  /*2170*/  I2F.U64 R0, R4 ;  /* 0x0000000400007312 */ /* 0x004e240000301000 */
[----:B0-----:R-:W-:-:S04]  /*2180*/  F2FP.BF16.PACK_AB R0, RZ, R0 ;  /* 0x00000000ff00723e */ /* 0x001fc800000010ff */
[----:B------:R-:W-:Y:S01]  /*2190*/  PRMT R26, R0, 0x7610, R26 ;  /* 0x00007610001a7816 */ /* 0x000fe2000000001a */
[----:B------:R-:W-:Y:S05]  /*21a0*/  BRA `(.L_x_1414) ;  /* 0x0000004000007947 */ /* 0x000fea0003800000 */
.L_x_1437:
[----:B------:R-:W2:Y:S02]  /*21b0*/  LDG.E R4, [R4.64] ;  /* 0x0000002404047981 */ /* 0x000ea4000c1e1900 */
[----:B--2---:R-:W0:Y:S02]  /*21c0*/  I2F.U32 R0, R4 ;  /* 0x0000000400007306 */ /* 0x004e240000201000 */
[----:B0-----:R-:W-:-:S04]  /*21d0*/  F2FP.BF16.PACK_AB R0, RZ, R0 ;  /* 0x00000000ff00723e */ /* 0x001fc800000010ff */
[----:B------:R-:W-:Y:S02]  /*21e0*/  PRMT R26, R0, 0x7610, R26 ;  /* 0x00007610001a7816 */ /* 0x000fe4000000001a */
.L_x_1414:
[----:B------:R-:W-:-:S05]  /*21f0*/  IADD3 R25, R25, 0x80, RZ ;  /* 0x0000008019197810 */ /* 0x000fca0007ffe0ff */
.L_x_1376:
[----:B-1-3--:R-:W-:Y:S05]  /*2200*/  BSYNC B6 ;  /* 0x0000000000067941 */ /* 0x00afea0003800000 */
.L_x_1375:
        /* <DEDUP_REMOVED lines=24> */
.L_x_1446:
[----:B------:R-:W2:Y:S02]  /*2390*/  LDG.E.U8 R4, [R4.64] ;  /* 0x0000002404047981 */ /* 0x000ea4000c1e1100 */
[----:B--2---:R-:W0:Y:S02]  /*23a0*/  I2F.U16 R0, R4 ;  /* 0x0000000400007306 */ /* 0x004e240000101000 */
[----:B0-----:R-:W-:-:S04]  /*23b0*/  F2FP.BF16.PACK_AB R0, RZ, R0 ;  /* 0x00000000ff00723e */ /* 0x001fc800000010ff */
[----:B------:R-:W-:Y:S01]  /*23c0*/  PRMT R22, R0, 0x7610, R22 ;  /* 0x0000761000167816 */ /* 0x000fe20000000016 */
[----:B------:R-:W-:Y:S05]  /*23d0*/  BRA `(.L_x_1448) ;  /* 0x00000f1000007947 */ /* 0x000fea0003800000 */
.L_x_1445:
        /* <DEDUP_REMOVED lines=11> */
.L_x_1450:
[----:B------:R-:W2:Y:S02]  /*2490*/  LDG.E R4, [R4.64] ;  /* 0x0000002404047981 */ /* 0x000ea4000c1e1900 */
[----:B--2---:R-:W0:Y:S02]  /*24a0*/  I2F R0, R4 ;  /* 0x0000000400007306 */ /* 0x004e240000201400 */
[----:B0-----:R-:W-:-:S04]  /*24b0*/  F2FP.BF16.PACK_AB R0, RZ, R0 ;  /* 0x00000000ff00723e */ /* 0x001fc800000010ff */
[----:B------:R-:W-:Y:S01]  /*24c0*/  PRMT R22, R0, 0x7610, R22 ;  /* 0x0000761000167816 */ /* 0x000fe20000000016 */
[----:B------:R-:W-:Y:S05]  /*24d0*/  BRA `(.L_x_1448) ;  /* 0x00000e1000007947 */ /* 0x000fea0003800000 */
.L_x_1449:
[----:B------:R-:W2:Y:S02]  /*24e0*/  LDG.E.U16 R4, [R4.64] ;  /* 0x0000002404047981 */ /* 0x000ea4000c1e1500 */
[----:B--2---:R-:W0:Y:S02]  /*24f0*/  I2F.S16 R0, R4 ;  /* 0x0000000400007306 */ /* 0x004e240000101400 */
[----:B0-----:R-:W-:-:S04]  /*2500*/  F2FP.BF16.PACK_AB R0, RZ, R0 ;  /* 0x00000000ff00723e */ /* 0x001fc800000010ff */
[----:B------:R-:W-:Y:S01]  /*2510*/  PRMT R22, R0, 0x7610, R22 ;  /* 0x0000761000167816 */ /* 0x000fe20000000016 */
[----:B------:R-:W-:Y:S05]  /*2520*/  BRA `(.L_x_1448) ;  /* 0x00000dc000007947 */ /* 0x000fea0003800000 */
.L_x_1444:
        /* <DEDUP_REMOVED lines=9> */
.L_x_1452:
[----:B------:R-:W2:Y:S02]  /*25c0*/  LDG.E.U16 R0, [R4.64] ;  /* 0x0000002404007981 */ /* 0x000ea4000c1e1500 */
[----:B--2---:R-:W-:-:S05]  /*25d0*/  HADD2.F32 R0, -RZ, R0.H0_H0 ;  /* 0x20000000ff007230 */ /* 0x004fca0000004100 */
[----:B------:R-:W-:-:S04]  /*25e0*/  F2FP.BF16.PACK_AB R0, RZ, R0 ;  /* 0x00000000ff00723e */ /* 0x000fc800000010ff */
[----:B------:R-:W-:Y:S01]  /*25f0*/  PRMT R22, R0, 0x7610, R22 ;  /* 0x0000761000167816 */ /* 0x000fe20000000016 */
[----:B------:R-:W-:Y:S05]  /*2600*/  BRA `(.L_x_1448) ;  /* 0x00000ce000007947 */ /* 0x000fea0003800000 */
.L_x_1451:
        /* <DEDUP_REMOVED lines=9> */
.L_x_1454:
[----:B------:R-:W2:Y:S02]  /*26a0*/  LDG.E.U16 R4, [R4.64] ;  /* 0x0000002404047981 */ /* 0x000ea4000c1e1500 */
[----:B--2---:R-:W-:-:S05]  /*26b0*/  HADD2.F32 R0, -RZ, R4.H0_H0 ;  /* 0x20000004ff007230 */ /* 0x004fca0000004100 */
[----:B------:R-:W-:-:S04]  /*26c0*/  F2FP.BF16.PACK_AB R0, RZ, R0 ;  /* 0x00000000ff00723e */ /* 0x000fc800000010ff */
[----:B------:R-:W-:Y:S01]  /*26d0*/  PRMT R22, R0, 0x7610, R22 ;  /* 0x0000761000167816 */ /* 0x000fe20000000016 */
[----:B------:R-:W-:Y:S05]  /*26e0*/  BRA `(.L_x_1448) ;  /* 0x00000c0000007947 */ /* 0x000fea0003800000 */
.L_x_1453:
[----:B------:R-:W2:Y:S02]  /*26f0*/  LDG.E.64 R4, [R4.64] ;  /* 0x0000002404047981 */ /* 0x000ea4000c1e1b00 */
[----:B--2---:R-:W0:Y:S01]  /*2700*/  F2F.F32.F64 R0, R4 ;  /* 0x0000000400007310 */ /* 0x004e220000301000 */
[----:B------:R-:W0:-:S14]  /*2710*/  DSETP.GEU.AND P0, PT, |R4|, c[0x2][0x0], PT ;  /* 0x008000000400762a */ /* 0x000e1c0003f0e200 */
[----:B0-----:R-:W-:-:S05]  /*2720*/  @!P0 FMUL R0, R0, 1.175494350822287508e-38 ;  /* 0x0080000000008820 */ /* 0x001fca0000400000 */
[----:B------:R-:W-:-:S04]  /*2730*/  F2FP.BF16.PACK_AB R0, RZ, R0 ;  /* 0x00000000ff00723e */ /* 0x000fc800000010ff */
[----:B------:R-:W-:Y:S01]  /*2740*/  PRMT R22, R0, 0x7610, R22 ;  /* 0x0000761000167816 */ /* 0x000fe20000000016 */
[----:B------:R-:W-:Y:S05]  /*2750*/  BRA `(.L_x_1448) ;  /* 0x00000b9000007947 */ /* 0x000fea0003800000 */
.L_x_1443:
        /* <DEDUP_REMOVED lines=14> */
.L_x_1457:
[----:B------:R-:W2:Y:S02]  /*2840*/  LDG.E.64 R4, [R4.64] ;  /* 0x0000002404047981 */ /* 0x000ea4000c1e1b00 */
[----:B--2---:R-:W0:Y:S01]  /*2850*/  F2F.F32.F64 R0, R4 ;  /* 0x0000000400007310 */ /* 0x004e220000301000 */
[----:B------:R-:W0:-:S14]  /*2860*/  DSETP.GEU.AND P0, PT, |R4|, c[0x2][0x0], PT ;  /* 0x008000000400762a */ /* 0x000e1c0003f0e200 */
[----:B0-----:R-:W-:-:S05]  /*2870*/  @!P0 FMUL R0, R0, 1.175494350822287508e-38 ;  /* 0x0080000000008820 */ /* 0x001fca0000400000 */
[----:B------:R-:W-:-:S04]  /*2880*/  F2FP.BF16.PACK_AB R0, RZ, R0 ;  /* 0x00000000ff00723e */ /* 0x000fc800000010ff */
[----:B------:R-:W-:Y:S01]  /*2890*/  PRMT R22, R0, 0x7610, R22 ;  /* 0x0000761000167816 */ /* 0x000fe20000000016 */
[----:B------:R-:W-:Y:S05]  /*28a0*/  BRA `(.L_x_1448) ;  /* 0x00000a4000007947 */ /* 0x000fea0003800000 */
.L_x_1456:
        /* <DEDUP_REMOVED lines=28> */
.L_x_1459:
        /* <DEDUP_REMOVED lines=16> */
.L_x_1458:
[----:B------:R0:W5:Y:S01]  /*2b70*/  LDG.E.U16 R22, [R4.64] ;  /* 0x0000002404167981 */ /* 0x000162000c1e1500 */
[----:B------:R-:W-:Y:S05]  /*2b80*/  BRA `(.L_x_1448) ;  /* 0x0000076000007947 */ /* 0x000fea0003800000 */
.L_x_1455:
        /* <DEDUP_REMOVED lines=12> */
.L_x_1462:
        /* <DEDUP_REMOVED lines=21> */
.L_x_1466:
[----:B------:R-:W-:Y:S05]  /*2da0*/  BSYNC B1 ;  /* 0x0000000000017941 */ /* 0x000fea0003800000 */
.L_x_1465:
[----:B------:R-:W-:Y:S01]  /*2db0*/  LEA R5, R0, 0x3b800000, 0x17 ;  /* 0x3b80000000057811 */ /* 0x000fe200078eb8ff */
[----:B------:R-:W-:-:S05]  /*2dc0*/  IMAD.SHL.U32 R0, R3, 0x100000, RZ ;  /* 0x0010000003007824 */ /* 0x000fca00078e00ff */
[----:B------:R-:W-:Y:S02]  /*2dd0*/  LOP3.LUT R0, R5, R0, R6, 0xfe, !PT ;  /* 0x0000000005007212 */ /* 0x000fe400078efe06 */
.L_x_1464:
[----:B------:R-:W-:Y:S05]  /*2de0*/  BSYNC B0 ;  /* 0x0000000000007941 */ /* 0x000fea0003800000 */
.L_x_1463:
[----:B------:R-:W-:-:S04]  /*2df0*/  F2FP.BF16.PACK_AB R0, RZ, R0 ;  /* 0x00000000ff00723e */ /* 0x000fc800000010ff */
[----:B------:R-:W-:Y:S01]  /*2e00*/  PRMT R22, R0, 0x7610, R22 ;  /* 0x0000761000167816 */ /* 0x000fe20000000016 */
[----:B------:R-:W-:Y:S05]  /*2e10*/  BRA `(.L_x_1448) ;  /* 0x000004d000007947 */ /* 0x000fea0003800000 */
.L_x_1461:
        /* <DEDUP_REMOVED lines=21> */
.L_x_1470:
[----:B------:R-:W-:Y:S05]  /*2f70*/  BSYNC B1 ;  /* 0x0000000000017941 */ /* 0x000fea0003800000 */
.L_x_1469:
[----:B------:R-:W-:Y:S01]  /*2f80*/  LEA R5, R0, 0x37800000, 0x17 ;  /* 0x3780000000057811 */ /* 0x000fe200078eb8ff */
[----:B------:R-:W-:-:S05]  /*2f90*/  IMAD.SHL.U32 R0, R3, 0x200000, RZ ;  /* 0x0020000003007824 */ /* 0x000fca00078e00ff */
[----:B------:R-:W-:Y:S02]  /*2fa0*/  LOP3.LUT R0, R5, R0, R6, 0xfe, !PT ;  /* 0x0000000005007212 */ /* 0x000fe400078efe06 */
.L_x_1468:
[----:B------:R-:W-:Y:S05]  /*2fb0*/  BSYNC B0 ;  /* 0x0000000000007941 */ /* 0x000fea0003800000 */
.L_x_1467:
[----:B------:R-:W-:-:S04]  /*2fc0*/  F2FP.BF16.PACK_AB R0, RZ, R0 ;  /* 0x00000000ff00723e */ /* 0x000fc800000010ff */
[----:B------:R-:W-:Y:S01]  /*2fd0*/  PRMT R22, R0, 0x7610, R22 ;  /* 0x0000761000167816 */ /* 0x000fe20000000016 */
[----:B------:R-:W-:Y:S05]  /*2fe0*/  BRA `(.L_x_1448) ;  /* 0x0000030000007947 */ /* 0x000fea0003800000 */
.L_x_1460:
        /* <DEDUP_REMOVED lines=14> */
.L_x_1474:
[----:B------:R-:W-:Y:S05]  /*30d0*/  BSYNC B0 ;  /* 0x0000000000007941 */ /* 0x000fea0003800000 */
.L_x_1473:
[----:B------:R-:W-:-:S04]  /*30e0*/  F2FP.BF16.PACK_AB R0, RZ, R0 ;  /* 0x00000000ff00723e */ /* 0x000fc800000010ff */
[----:B------:R-:W-:Y:S01]  /*30f0*/  PRMT R22, R0, 0x7610, R22 ;  /* 0x0000761000167816 */ /* 0x000fe20000000016 */
[----:B------:R-:W-:Y:S05]  /*3100*/  BRA `(.L_x_1448) ;  /* 0x000001e000007947 */ /* 0x000fea0003800000 */
.L_x_1447:
        /* <DEDUP_REMOVED lines=21> */
.L_x_1472:
[----:B------:R-:W2:Y:S02]  /*3260*/  LDG.E.64 R4, [R4.64] ;  /* 0x0000002404047981 */ /* 0x000ea4000c1e1b00 */
[----:B--2---:R-:W0:Y:S02]  /*3270*/  I2F.U64 R0, R4 ;  /* 0x0000000400007312 */ /* 0x004e240000301000 */
[----:B0-----:R-:W-:-:S04]  /*3280*/  F2FP.BF16.PACK_AB R0, RZ, R0 ;  /* 0x00000000ff00723e */ /* 0x001fc800000010ff */
[----:B------:R-:W-:Y:S01]  /*3290*/  PRMT R22, R0, 0x7610, R22 ;  /* 0x0000761000167816 */ /* 0x000fe20000000016 */
[----:B------:R-:W-:Y:S05]  /*32a0*/  BRA `(.L_x_1448) ;  /* 0x0000004000007947 */ /* 0x000fea0003800000 */
.L_x_1471:
[----:B------:R-:W2:Y:S02]  /*32b0*/  LDG.E R4, [R4.64] ;  /* 0x0000002404047981 */ /* 0x000ea4000c1e1900 */
[----:B--2---:R-:W0:Y:S02]  /*32c0*/  I2F.U32 R0, R4 ;  /* 0x0000000400007306 */ /* 0x004e240000201000 */
[----:B0-----:R-:W-:-:S04]  /*32d0*/  F2FP.BF16.PACK_AB R0, RZ, R0 ;  /* 0x00000000ff00723e */ /* 0x001fc800000010ff */
[----:B------:R-:W-:Y:S02]  /*32e0*/  PRMT R22, R0, 0x7610, R22 ;  /* 0x0000761000167816 */ /* 0x000fe40000000016 */
.L_x_1448:
        /* <DEDUP_REMOVED lines=19> */
.L_x_1478:
[----:B------:R-:W2:Y:S02]  /*3420*/  LDG.E.U8 R4, [R4.64] ;  /* 0x0000002404047981 */ /* 0x000ea4000c1e1100 */
[----:B--2---:R-:W0:Y:S02]  /*3430*/  I2F.U16 R0, R4 ;  /* 0x0000000400007306 */ /* 0x004e240000101000 */
[----:B0-----:R-:W-:-:S04]  /*3440*/  F2FP.BF16.PACK_AB R0, RZ, R0 ;  /* 0x00000000ff00723e */ /* 0x001fc800000010ff */
[----:B------:R-:W-:Y:S01]  /*3450*/  PRMT R27, R0, 0x7610, R27 ;  /* 0x00007610001b7816 */ /* 0x000fe2000000001b */
[----:B------:R-:W-:Y:S05]  /*3460*/  BRA `(.L_x_1480) ;  /* 0x00000f0000007947 */ /* 0x000fea0003800000 */
.L_x_1477:
        /* <DEDUP_REMOVED lines=11> */
.L_x_1482:
[----:B------:R-:W2:Y:S02]  /*3520*/  LDG.E R4, [R4.64] ;  /* 0x0000002404047981 */ /* 0x000ea4000c1e1900 */
[----:B--2---:R-:W0:Y:S02]  /*3530*/  I2F R0, R4 ;  /* 0x0000000400007306 */ /* 0x004e240000201400 */
[----:B0-----:R-:W-:-:S04]  /*3540*/  F2FP.BF16.PACK_AB R0, RZ, R0 ;  /* 0x00000000ff00723e */ /* 0x001fc800000010ff */
[----:B------:R-:W-:Y:S01]  /*3550*/  PRMT R27, R0, 0x7610, R27 ;  /* 0x00007610001b7816 */ /* 0x000fe2000000001b */
[----:B------:R-:W-:Y:S05]  /*3560*/  BRA `(.L_x_1480) ;  /* 0x00000e0000007947 */ /* 0x000fea0003800000 */
.L_x_1481:
[----:B------:R-:W2:Y:S02]  /*3570*/  LDG.E.U16 R4, [R4.64] ;  /* 0x0000002404047981 */ /* 0x000ea4000c1e1500 */
[----:B--2---:R-:W0:Y:S02]  /*3580*/  I2F.S16 R0, R4 ;  /* 0x0000000400007306 */ /* 0x004e240000101400 */
[----:B0-----:R-:W-:-:S04]  /*3590*/  F2FP.BF16.PACK_AB R0, RZ, R0 ;  /* 0x00000000ff00723e */ /* 0x001fc800000010ff */
[----:B------:R-:W-:Y:S01]  /*35a0*/  PRMT R27, R0, 0x7610, R27 ;  /* 0x00007610001b7816 */ /* 0x000fe2000000001b */
[----:B------:R-:W-:Y:S05]  /*35b0*/  BRA `(.L_x_1480) ;  /* 0x00000db000007947 */ /* 0x000fea0003800000 */
.L_x_1476:
        /* <DEDUP_REMOVED lines=9> */
.L_x_1484:
[----:B------:R-:W2:Y:S02]  /*3650*/  LDG.E.U16 R0, [R4.64] ;  /* 0x0000002404007981 */ /* 0x000ea4000c1e1500 */
[----:B--2---:R-:W-:-:S05]  /*3660*/  HADD2.F32 R0, -RZ, R0.H0_H0 ;  /* 0x20000000ff007230 */ /* 0x004fca0000004100 */
[----:B------:R-:W-:-:S04]  /*3670*/  F2FP.BF16.PACK_AB R0, RZ, R0 ;  /* 0x00000000ff00723e */ /* 0x000fc800000010ff */
[----:B------:R-:W-:Y:S01]  /*3680*/  PRMT R27, R0, 0x7610, R27 ;  /* 0x00007610001b7816 */ /* 0x000fe2000000001b */
[----:B------:R-:W-:Y:S05]  /*3690*/  BRA `(.L_x_1480) ;  /* 0x00000cd000007947 */ /* 0x000fea0003800000 */
.L_x_1483:
        /* <DEDUP_REMOVED lines=9> */
.L_x_1486:
[----:B------:R-:W2:Y:S02]  /*3730*/  LDG.E.U16 R4, [R4.64] ;  /* 0x0000002404047981 */ /* 0x000ea4000c1e1500 */
[----:B--2---:R-:W-:-:S05]  /*3740*/  HADD2.F32 R0, -RZ, R4.H0_H0 ;  /* 0x20000004ff007230 */ /* 0x004fca0000004100 */
[----:B------:R-:W-:-:S04]  /*3750*/  F2FP.BF16.PACK_AB R0, RZ, R0 ;  /* 0x00000000ff00723e */ /* 0x000fc800000010ff */
[----:B------:R-:W-:Y:S01]  /*3760*/  PRMT R27, R0, 0x7610, R27 ;  /* 0x00007610001b7816 */ /* 0x000fe2000000001b */
[----:B------:R-:W-:Y:S05]  /*3770*/  BRA `(.L_x_1480) ;  /* 0x00000bf000007947 */ /* 0x000fea0003800000 */
.L_x_1485:
[----:B------:R-:W2:Y:S02]  /*3780*/  LDG.E.64 R4, [R4.64] ;  /* 0x0000002404047981 */ /* 0x000ea4000c1e1b00 */
[----:B--2---:R-:W0:Y:S01]  /*3790*/  F2F.F32.F64 R0, R4 ;  /* 0x0000000400007310 */ /* 0x004e220000301000 */
[----:B------:R-:W0:-:S14]  /*37a0*/  DSETP.GEU.AND P0, PT, |R4|, c[0x2][0x0], PT ;  /* 0x008000000400762a */ /* 0x000e1c0003f0e200 */
[----:B0-----:R-:W-:-:S05]  /*37b0*/  @!P0 FMUL R0, R0, 1.175494350822287508e-38 ;  /* 0x0080000000008820 */ /* 0x001fca0000400000 */
[----:B------:R-:W-:-:S04]  /*37c0*/  F2FP.BF16.PACK_AB R0, RZ, R0 ;  /* 0x00000000ff00723e */ /* 0x000fc800000010ff */
[----:B------:R-:W-:Y:S01]  /*37d0*/  PRMT R27, R0, 0x7610, R27 ;  /* 0x00007610001b7816 */ /* 0x000fe2000000001b */
[----:B------:R-:W-:Y:S05]  /*37e0*/  BRA `(.L_x_1480) ;  /* 0x00000b8000007947 */ /* 0x000fea0003800000 */
.L_x_1475:
        /* <DEDUP_REMOVED lines=14> */
.L_x_1489:
[----:B------:R-:W2:Y:S02]  /*38d0*/  LDG.E.64 R4, [R4.64] ;  /* 0x0000002404047981 */ /* 0x000ea4000c1e1b00 */
[----:B--2---:R-:W0:Y:S01]  /*38e0*/  F2F.F32.F64 R0, R4 ;  /* 0x0000000400007310 */ /* 0x004e220000301000 */
[----:B------:R-:W0:-:S14]  /*38f0*/  DSETP.GEU.AND P0, PT, |R4|, c[0x2][0x0], PT ;  /* 0x008000000400762a */ /* 0x000e1c0003f0e200 */
[----:B0-----:R-:W-:-:S05]  /*3900*/  @!P0 FMUL R0, R0, 1.175494350822287508e-38 ;  /* 0x0080000000008820 */ /* 0x001fca0000400000 */
[----:B------:R-:W-:-:S04]  /*3910*/  F2FP.BF16.PACK_AB R0, RZ, R0 ;  /* 0x00000000ff00723e */ /* 0x000fc800000010ff */
[----:B------:R-:W-:Y:S01]  /*3920*/  PRMT R27, R0, 0x7610, R27 ;  /* 0x00007610001b7816 */ /* 0x000fe2000000001b */
[----:B------:R-:W-:Y:S05]  /*3930*/  BRA `(.L_x_1480) ;  /* 0x00000a3000007947 */ /* 0x000fea0003800000 */
.L_x_1488:
        /* <DEDUP_REMOVED lines=28> */
.L_x_1491:
        /* <DEDUP_REMOVED lines=15> */
.L_x_1490:
[----:B------:R0:W5:Y:S01]  /*3bf0*/  LDG.E.U16 R27, [R4.64] ;  /* 0x00000024041b7981 */ /* 0x000162000c1e1500 */
[----:B------:R-:W-:Y:S05]  /*3c00*/  BRA `(.L_x_1480) ;  /* 0x0000076000007947 */ /* 0x000fea0003800000 */
.L_x_1487:
        /* <DEDUP_REMOVED lines=12> */
.L_x_1494:
        /* <DEDUP_REMOVED lines=21> */
.L_x_1498:
[----:B------:R-:W-:Y:S05]  /*3e20*/  BSYNC B1 ;  /* 0x0000000000017941 */ /* 0x000fea0003800000 */
.L_x_1497:
[----:B------:R-:W-:Y:S01]  /*3e30*/  LEA R5, R0, 0x3b800000, 0x17 ;  /* 0x3b80000000057811 */ /* 0x000fe200078eb8ff */
[----:B------:R-:W-:-:S05]  /*3e40*/  IMAD.SHL.U32 R0, R3, 0x100000, RZ ;  /* 0x0010000003007824 */ /* 0x000fca00078e00ff */
[----:B------:R-:W-:Y:S02]  /*3e50*/  LOP3.LUT R0, R5, R0, R6, 0xfe, !PT ;  /* 0x0000000005007212 */ /* 0x000fe400078efe06 */
.L_x_1496:
[----:B------:R-:W-:Y:S05]  /*3e60*/  BSYNC B0 ;  /* 0x0000000000007941 */ /* 0x000fea0003800000 */
.L_x_1495:
[----:B------:R-:W-:-:S04]  /*3e70*/  F2FP.BF16.PACK_AB R0, RZ, R0 ;  /* 0x00000000ff00723e */ /* 0x000fc800000010ff */
[----:B------:R-:W-:Y:S01]  /*3e80*/  PRMT R27, R0, 0x7610, R27 ;  /* 0x00007610001b7816 */ /* 0x000fe2000000001b */
[----:B------:R-:W-:Y:S05]  /*3e90*/  BRA `(.L_x_1480) ;  /* 0x000004d000007947 */ /* 0x000fea0003800000 */
.L_x_1493:
        /* <DEDUP_REMOVED lines=21> */
.L_x_1502:
[----:B------:R-:W-:Y:S05]  /*3ff0*/  BSYNC B1 ;  /* 0x0000000000017941 */ /* 0x000fea0003800000 */
.L_x_1501:
[----:B------:R-:W-:Y:S01]  /*4000*/  LEA R5, R0, 0x37800000, 0x17 ;  /* 0x3780000000057811 */ /* 0x000fe200078eb8ff */
[----:B------:R-:W-:-:S05]  /*4010*/  IMAD.SHL.U32 R0, R3, 0x200000, RZ ;  /* 0x0020000003007824 */ /* 0x000fca00078e00ff */
[----:B------:R-:W-:Y:S02]  /*4020*/  LOP3.LUT R0, R5, R0, R6, 0xfe, !PT ;  /* 0x0000000005007212 */ /* 0x000fe400078efe06 */
.L_x_1500:
[----:B------:R-:W-:Y:S05]  /*4030*/  BSYNC B0 ;  /* 0x0000000000007941 */ /* 0x000fea0003800000 */
.L_x_1499:
[----:B------:R-:W-:-:S04]  /*4040*/  F2FP.BF16.PACK_AB R0, RZ, R0 ;  /* 0x00000000ff00723e */ /* 0x000fc800000010ff */
[----:B------:R-:W-:Y:S01]  /*4050*/  PRMT R27, R0, 0x7610, R27 ;  /* 0x00007610001b7816 */ /* 0x000fe2000000001b */
[----:B------:R-:W-:Y:S05]  /*4060*/  BRA `(.L_x_1480) ;  /* 0x0000030000007947 */ /* 0x000fea0003800000 */
.L_x_1492:
        /* <DEDUP_REMOVED lines=14> */
.L_x_1506:
[----:B------:R-:W-:Y:S05]  /*4150*/  BSYNC B0 ;  /* 0x0000000000007941 */ /* 0x000fea0003800000 */
.L_x_1505:
[----:B------:R-:W-:-:S04]  /*4160*/  F2FP.BF16.PACK_AB R0, RZ, R0 ;  /* 0x00000000ff00723e */ /* 0x000fc800000010ff */
[----:B------:R-:W-:Y:S01]  /*4170*/  PRMT R27, R0, 0x7610, R27 ;  /* 0x00007610001b7816 */ /* 0x000fe2000000001b */
[----:B------:R-:W-:Y:S05]  /*4180*/  BRA `(.L_x_1480) ;  /* 0x000001e000007947 */ /* 0x000fea0003800000 */
.L_x_1479:
        /* <DEDUP_REMOVED lines=21> */
.L_x_1504:
[----:B------:R-:W2:Y:S02]  /*42e0*/  LDG.E.64 R4, [R4.64] ;  /* 0x0000002404047981 */ /* 0x000ea4000c1e1b00 */
[----:B--2---:R-:W0:Y:S02]  /*42f0*/  I2F.U64 R0, R4 ;  /* 0x0000000400007312 */ /* 0x004e240000301000 */
[----:B0-----:R-:W-:-:S04]  /*4300*/  F2FP.BF16.PACK_AB R0, RZ, R0 ;  /* 0x00000000ff00723e */ /* 0x001fc800000010ff */
[----:B------:R-:W-:Y:S01]  /*4310*/  PRMT R27, R0, 0x7610, R27 ;  /* 0x00007610001b7816 */ /* 0x000fe2000000001b */
[----:B------:R-:W-:Y:S05]  /*4320*/  BRA `(.L_x_1480) ;  /* 0x0000004000007947 */ /* 0x000fea0003800000 */
.L_x_1503:
[----:B------:R-:W2:Y:S02]  /*4330*/  LDG.E R4, [R4.64] ;  /* 0x0000002404047981 */ /* 0x000ea4000c1e1900 */
[----:B--2---:R-:W0:Y:S02]  /*4340*/  I2F.U32 R0, R4 ;  /* 0x0000000400007306 */ /* 0x004e240000201000 */
[----:B0-----:R-:W-:-:S04]  /*4350*/  F2FP.BF16.PACK_AB R0, RZ, R0 ;  /* 0x00000000ff00723e */ /* 0x001fc800000010ff */
[----:B------:R-:W-:Y:S02]  /*4360*/  PRMT R27, R0, 0x7610, R27 ;  /* 0x00007610001b7816 */ /* 0x000fe4000000001b */
.L_x_1480:
[----:B------:R-:W-:-:S05]  /*4370*/  IADD3 R25, R25, 0x80, RZ ;  /* 0x0000008019197810 */ /* 0x000fca0007ffe0ff */
.L_x_1442:
[----:B------:R-:W-:Y:S05]  /*4380*/  BSYNC B6 ;  /* 0x0000000000067941 */ /* 0x000fea0003800000 */
.L_x_1441:
        /* <DEDUP_REMOVED lines=26> */
.L_x_1512:
[----:B------:R-:W2:Y:S02]  /*4530*/  LDG.E.U8 R4, [R4.64] ;  /* 0x0000002404047981 */ /* 0x000ea4000c1e1100 */
[----:B--2---:R-:W0:Y:S02]  /*4540*/  I2F.U16 R0, R4 ;  /* 0x0000000400007306 */ /* 0x004e240000101000 */
[----:B0-----:R-:W-:-:S04]  /*4550*/  F2FP.BF16.PACK_AB R0, RZ, R0 ;  /* 0x00000000ff00723e */ /* 0x001fc800000010ff */
[----:B------:R-:W-:Y:S01]  /*4560*/  PRMT R18, R0, 0x7610, R18 ;  /* 0x0000761000127816 */ /* 0x000fe20000000012 */
[----:B------:R-:W-:Y:S05]  /*4570*/  BRA `(.L_x_1514) ;  /* 0x00000f0000007947 */ /* 0x000fea0003800000 */
.L_x_1511:
        /* <DEDUP_REMOVED lines=11> */
.L_x_1516:
[----:B------:R-:W2:Y:S02]  /*4630*/  LDG.E R4, [R4.64] ;  /* 0x0000002404047981 */ /* 0x000ea4000c1e1900 */
[----:B--2---:R-:W0:Y:S02]  /*4640*/  I2F R0, R4 ;  /* 0x0000000400007306 */ /* 0x004e240000201400 */
[----:B0-----:R-:W-:-:S04]  /*4650*/  F2FP.BF16.PACK_AB R0, RZ, R0 ;  /* 0x00000000ff00723e */ /* 0x001fc800000010ff */
[----:B------:R-:W-:Y:S01]  /*4660*/  PRMT R18, R0, 0x7610, R18 ;  /* 0x0000761000127816 */ /* 0x000fe20000000012 */
[----:B------:R-:W-:Y:S05]  /*4670*/  BRA `(.L_x_1514) ;  /* 0x00000e0000007947 */ /* 0x000fea0003800000 */
.L_x_1515:
[----:B------:R-:W2:Y:S02]  /*4680*/  LDG.E.U16 R4, [R4.64] ;  /* 0x0000002404047981 */ /* 0x000ea4000c1e1500 */
[----:B--2---:R-:W0:Y:S02]  /*4690*/  I2F.S16 R0, R4 ;  /* 0x0000000400007306 */ /* 0x004e240000101400 */
[----:B0-----:R-:W-:-:S04]  /*46a0*/  F2FP.BF16.PACK_AB R0, RZ, R0 ;  /* 0x00000000ff00723e */ /* 0x001fc800000010ff */
[----:B------:R-:W-:Y:S01]  /*46b0*/  PRMT R18, R0, 0x7610, R18 ;  /* 0x0000761000127816 */ /* 0x000fe20000000012 */
[----:B------:R-:W-:Y:S05]  /*46c0*/  BRA `(.L_x_1514) ;  /* 0x00000db000007947 */ /* 0x000fea0003800000 */
.L_x_1510:
        /* <DEDUP_REMOVED lines=9> */
.L_x_1518:
[----:B------:R-:W2:Y:S02]  /*4760*/  LDG.E.U16 R0, [R4.64] ;  /* 0x0000002404007981 */ /* 0x000ea4000c1e1500 */
[----:B--2---:R-:W-:-:S05]  /*4770*/  HADD2.F32 R0, -RZ, R0.H0_H0 ;  /* 0x20000000ff007230 */ /* 0x004fca0000004100 */
[----:B------:R-:W-:-:S04]  /*4780*/  F2FP.BF16.PACK_AB R0, RZ, R0 ;  /* 0x00000000ff00723e */ /* 0x000fc800000010ff */
[----:B------:R-:W-:Y:S01]  /*4790*/  PRMT R18, R0, 0x7610, R18 ;  /* 0x0000761000127816 */ /* 0x000fe20000000012 */
[----:B------:R-:W-:Y:S05]  /*47a0*/  BRA `(.L_x_1514) ;  /* 0x00000cd000007947 */ /* 0x000fea0003800000 */
.L_x_1517:
        /* <DEDUP_REMOVED lines=9> */
.L_x_1520:
[----:B------:R-:W2:Y:S02]  /*4840*/  LDG.E.U16 R4, [R4.64] ;  /* 0x0000002404047981 */ /* 0x000ea4000c1e1500 */
[----:B--2---:R-:W-:-:S05]  /*4850*/  HADD2.F32 R0, -RZ, R4.H0_H0 ;  /* 0x20000004ff007230 */ /* 0x004fca0000004100 */
[----:B------:R-:W-:-:S04]  /*4860*/  F2FP.BF16.PACK_AB R0, RZ, R0 ;  /* 0x00000000ff00723e */ /* 0x000fc800000010ff */
[----:B------:R-:W-:Y:S01]  /*4870*/  PRMT R18, R0, 0x7610, R18 ;  /* 0x0000761000127816 */ /* 0x000fe20000000012 */
[----:B------:R-:W-:Y:S05]  /*4880*/  BRA `(.L_x_1514) ;  /* 0x00000bf000007947 */ /* 0x000fea0003800000 */
.L_x_1519:
[----:B------:R-:W2:Y:S02]  /*4890*/  LDG.E.64 R4, [R4.64] ;  /* 0x0000002404047981 */ /* 0x000ea4000c1e1b00 */
[----:B--2---:R-:W0:Y:S01]  /*48a0*/  F2F.F32.F64 R0, R4 ;  /* 0x0000000400007310 */ /* 0x004e220000301000 */
[----:B------:R-:W0:-:S14]  /*48b0*/  DSETP.GEU.AND P0, PT, |R4|, c[0x2][0x0], PT ;  /* 0x008000000400762a */ /* 0x000e1c0003f0e200 */
[----:B0-----:R-:W-:-:S05]  /*48c0*/  @!P0 FMUL R0, R0, 1.175494350822287508e-38 ;  /* 0x0080000000008820 */ /* 0x001fca0000400000 */
[----:B------:R-:W-:-:S04]  /*48d0*/  F2FP.BF16.PACK_AB R0, RZ, R0 ;  /* 0x00000000ff00723e */ /* 0x000fc800000010ff */
[----:B------:R-:W-:Y:S01]  /*48e0*/  PRMT R18, R0, 0x7610, R18 ;  /* 0x0000761000127816 */ /* 0x000fe20000000012 */
[----:B------:R-:W-:Y:S05]  /*48f0*/  BRA `(.L_x_1514) ;  /* 0x00000b8000007947 */ /* 0x000fea0003800000 */
.L_x_1509:
        /* <DEDUP_REMOVED lines=14> */
.L_x_1523:
[----:B------:R-:W2:Y:S02]  /*49e0*/  LDG.E.64 R4, [R4.64] ;  /* 0x0000002404047981 */ /* 0x000ea4000c1e1b00 */
[----:B--2---:R-:W0:Y:S01]  /*49f0*/  F2F.F32.F64 R0, R4 ;  /* 0x0000000400007310 */ /* 0x004e220000301000 */
[----:B------:R-:W0:-:S14]  /*4a00*/  DSETP.GEU.AND P0, PT, |R4|, c[0x2][0x0], PT ;  /* 0x008000000400762a */ /* 0x000e1c0003f0e200 */
[----:B0-----:R-:W-:-:S05]  /*4a10*/  @!P0 FMUL R0, R0, 1.175494350822287508e-38 ;  /* 0x0080000000008820 */ /* 0x001fca0000400000 */
[----:B------:R-:W-:-:S04]  /*4a20*/  F2FP.BF16.PACK_AB R0, RZ, R0 ;  /* 0x00000000ff00723e */ /* 0x000fc800000010ff */
[----:B------:R-:W-:Y:S01]  /*4a30*/  PRMT R18, R0, 0x7610, R18 ;  /* 0x0000761000127816 */ /* 0x000fe20000000012 */
[----:B------:R-:W-:Y:S05]  /*4a40*/  BRA `(.L_x_1514) ;  /* 0x00000a3000007947 */ /* 0x000fea0003800000 */
.L_x_1522:
        /* <DEDUP_REMOVED lines=28> */
.L_x_1525:
        /* <DEDUP_REMOVED lines=15> */
.L_x_1524:
[----:B------:R0:W5:Y:S01]  /*4d00*/  LDG.E.U16 R18, [R4.64] ;  /* 0x0000002404127981 */ /* 0x000162000c1e1500 */
[----:B------:R-:W-:Y:S05]  /*4d10*/  BRA `(.L_x_1514) ;  /* 0x0000076000007947 */ /* 0x000fea0003800000 */
.L_x_1521:
        /* <DEDUP_REMOVED lines=12> */
.L_x_1528:
        /* <DEDUP_REMOVED lines=21> */
.L_x_1532:
[----:B------:R-:W-:Y:S05]  /*4f30*/  BSYNC B1 ;  /* 0x0000000000017941 */ /* 0x000fea0003800000 */
.L_x_1531:
[----:B------:R-:W-:Y:S01]  /*4f40*/  LEA R5, R0, 0x3b800000, 0x17 ;  /* 0x3b80000000057811 */ /* 0x000fe200078eb8ff */
[----:B------:R-:W-:-:S05]  /*4f50*/  IMAD.SHL.U32 R0, R3, 0x100000, RZ ;  /* 0x0010000003007824 */ /* 0x000fca00078e00ff */
[----:B------:R-:W-:Y:S02]  /*4f60*/  LOP3.LUT R0, R5, R0, R6, 0xfe, !PT ;  /* 0x0000000005007212 */ /* 0x000fe400078efe06 */
.L_x_1530:
[----:B------:R-:W-:Y:S05]  /*4f70*/  BSYNC B0 ;  /* 0x0000000000007941 */ /* 0x000fea0003800000 */
.L_x_1529:
[----:B------:R-:W-:-:S04]  /*4f80*/  F2FP.BF16.PACK_AB R0, RZ, R0 ;  /* 0x00000000ff00723e */ /* 0x000fc800000010ff */
[----:B------:R-:W-:Y:S01]  /*4f90*/  PRMT R18, R0, 0x7610, R18 ;  /* 0x0000761000127816 */ /* 0x000fe20000000012 */
[----:B------:R-:W-:Y:S05]  /*4fa0*/  BRA `(.L_x_1514) ;  /* 0x000004d000007947 */ /* 0x000fea0003800000 */
.L_x_1527:
        /* <DEDUP_REMOVED lines=21> */
.L_x_1536:
[----:B------:R-:W-:Y:S05]  /*5100*/  BSYNC B1 ;  /* 0x0000000000017941 */ /* 0x000fea0003800000 */
.L_x_1535:
[----:B------:R-:W-:Y:S01]  /*5110*/  LEA R5, R0, 0x37800000, 0x17 ;  /* 0x3780000000057811 */ /* 0x000fe200078eb8ff */
[----:B------:R-:W-:-:S05]  /*5120*/  IMAD.SHL.U32 R0, R3, 0x200000, RZ ;  /* 0x0020000003007824 */ /* 0x000fca00078e00ff */
[----:B------:R-:W-:Y:S02]  /*5130*/  LOP3.LUT R0, R5, R0, R6, 0xfe, !PT ;  /* 0x0000000005007212 */ /* 0x000fe400078efe06 */
.L_x_1534:
[----:B------:R-:W-:Y:S05]  /*5140*/  BSYNC B0 ;  /* 0x0000000000007941 */ /* 0x000fea0003800000 */
.L_x_1533:
[----:B------:R-:W-:-:S04]  /*5150*/  F2FP.BF16.PACK_AB R0, RZ, R0 ;  /* 0x00000000ff00723e */ /* 0x000fc800000010ff */
[----:B------:R-:W-:Y:S01]  /*5160*/  PRMT R18, R0, 0x7610, R18 ;  /* 0x0000761000127816 */ /* 0x000fe20000000012 */
[----:B------:R-:W-:Y:S05]  /*5170*/  BRA `(.L_x_1514) ;  /* 0x0000030000007947 */ /* 0x000fea0003800000 */
.L_x_1526:
        /* <DEDUP_REMOVED lines=14> */
.L_x_1540:
[----:B------:R-:W-:Y:S05]  /*5260*/  BSYNC B0 ;  /* 0x0000000000007941 */ /* 0x000fea0003800000 */
.L_x_1539:
[----:B------:R-:W-:-:S04]  /*5270*/  F2FP.BF16.PACK_AB R0, RZ, R0 ;  /* 0x00000000ff00723e */ /* 0x000fc800000010ff */
[----:B------:R-:W-:Y:S01]  /*5280*/  PRMT R18, R0, 0x7610, R18 ;  /* 0x0000761000127816 */ /* 0x000fe20000000012 */
[----:B------:R-:W-:Y:S05]  /*5290*/  BRA `(.L_x_1514) ;  /* 0x000001e000007947 */ /* 0x000fea0003800000 */
.L_x_1513:
        /* <DEDUP_REMOVED lines=21> */
.L_x_1538:
[----:B------:R-:W2:Y:S02]  /*53f0*/  LDG.E.64 R4, [R4.64] ;  /* 0x0000002404047981 */ /* 0x000ea4000c1e1b00 */
[----:B--2---:R-:W0:Y:S02]  /*5400*/  I2F.U64 R0, R4 ;  /* 0x0000000400007312 */ /* 0x004e240000301000 */
[----:B0-----:R-:W-:-:S04]  /*5410*/  F2FP.BF16.PACK_AB R0, RZ, R0 ;  /* 0x00000000ff00723e */ /* 0x001fc800000010ff */
[----:B------:R-:W-:Y:S01]  /*5420*/  PRMT R18, R0, 0x7610, R18 ;  /* 0x0000761000127816 */ /* 0x000fe20000000012 */
[----:B------:R-:W-:Y:S05]  /*5430*/  BRA `(.L_x_1514) ;  /* 0x0000004000007947 */ /* 0x000fea0003800000 */
.L_x_1537:
[----:B------:R-:W2:Y:S02]  /*5440*/  LDG.E R4, [R4.64] ;  /* 0x0000002404047981 */ /* 0x000ea4000c1e1900 */
[----:B--2---:R-:W0:Y:S02]  /*5450*/  I2F.U32 R0, R4 ;  /* 0x0000000400007306 */ /* 0x004e240000201000 */
[----:B0-----:R-:W-:-:S04]  /*5460*/  F2FP.BF16.PACK_AB R0, RZ, R0 ;  /* 0x00000000ff00723e */ /* 0x001fc800000010ff */
[----:B------:R-:W-:Y:S02]  /*5470*/  PRMT R18, R0, 0x7610, R18 ;  /* 0x0000761000127816 */ /* 0x000fe40000000012 */
.L_x_1514:
        /* <DEDUP_REMOVED lines=19> */
.L_x_1544:
[----:B------:R-:W2:Y:S02]  /*55b0*/  LDG.E.U8 R4, [R4.64] ;  /* 0x0000002404047981 */ /* 0x000ea4000c1e1100 */
[----:B--2---:R-:W0:Y:S02]  /*55c0*/  I2F.U16 R0, R4 ;  /* 0x0000000400007306 */ /* 0x004e240000101000 */
[----:B0-----:R-:W-:-:S04]  /*55d0*/  F2FP.BF16.PACK_AB R0, RZ, R0 ;  /* 0x00000000ff00723e */ /* 0x001fc800000010ff */
[----:B------:R-:W-:Y:S01]  /*55e0*/  PRMT R28, R0, 0x7610, R28 ;  /* 0x00007610001c7816 */ /* 0x000fe2000000001c */
[----:B------:R-:W-:Y:S05]  /*55f0*/  BRA `(.L_x_1546) ;  /* 0x00000f0000007947 */ /* 0x000fea0003800000 */
.L_x_1543:
        /* <DEDUP_REMOVED lines=11> */
.L_x_1548:
[----:B------:R-:W2:Y:S02]  /*56b0*/  LDG.E R4, [R4.64] ;  /* 0x0000002404047981 */ /* 0x000ea4000c1e1900 */
[----:B--2---:R-:W0:Y:S02]  /*56c0*/  I2F R0, R4 ;  /* 0x0000000400007306 */ /* 0x004e240000201400 */
[----:B0-----:R-:W-:-:S04]  /*56d0*/  F2FP.BF16.PACK_AB R0, RZ, R0 ;  /* 0x00000000ff00723e */ /* 0x001fc800000010ff */
[----:B------:R-:W-:Y:S01]  /*56e0*/  PRMT R28, R0, 0x7610, R28 ;  /* 0x00007610001c7816 */ /* 0x000fe2000000001c */
[----:B------:R-:W-:Y:S05]  /*56f0*/  BRA `(.L_x_1546) ;  /* 0x00000e0000007947 */ /* 0x000fea0003800000 */
.L_x_1547:
[----:B------:R-:W2:Y:S02]  /*5700*/  LDG.E.U16 R4, [R4.64] ;  /* 0x0000002404047981 */ /* 0x000ea4000c1e1500 */
[----:B--2---:R-:W0:Y:S02]  /*5710*/  I2F.S16 R0, R4 ;  /* 0x0000000400007306 */ /* 0x004e240000101400 */
[----:B0-----:R-:W-:-:S04]  /*5720*/  F2FP.BF16.PACK_AB R0, RZ, R0 ;  /* 0x00000000ff00723e */ /* 0x001fc800000010ff */
[----:B------:R-:W-:Y:S01]  /*5730*/  PRMT R28, R0, 0x7610, R28 ;  /* 0x00007610001c7816 */ /* 0x000fe2000000001c */
[----:B------:R-:W-:Y:S05]  /*5740*/  BRA `(.L_x_1546) ;  /* 0x00000db000007947 */ /* 0x000fea0003800000 */
.L_x_1542:
        /* <DEDUP_REMOVED lines=9> */
.L_x_1550:
[----:B------:R-:W2:Y:S02]  /*57e0*/  LDG.E.U16 R0, [R4.64] ;  /* 0x0000002404007981 */ /* 0x000ea4000c1e1500 */
[----:B--2---:R-:W-:-:S05]  /*57f0*/  HADD2.F32 R0, -RZ, R0.H0_H0 ;  /* 0x20000000ff007230 */ /* 0x004fca0000004100 */
[----:B------:R-:W-:-:S04]  /*5800*/  F2FP.BF16.PACK_AB R0, RZ, R0 ;  /* 0x00000000ff00723e */ /* 0x000fc800000010ff */
[----:B------:R-:W-:Y:S01]  /*5810*/  PRMT R28, R0, 0x7610, R28 ;  /* 0x00007610001c7816 */ /* 0x000fe2000000001c */
[----:B------:R-:W-:Y:S05]  /*5820*/  BRA `(.L_x_1546) ;  /* 0x00000cd000007947 */ /* 0x000fea0003800000 */
.L_x_1549:
        /* <DEDUP_REMOVED lines=9> */
.L_x_1552:
[----:B------:R-:W2:Y:S02]  /*58c0*/  LDG.E.U16 R4, [R4.64] ;  /* 0x0000002404047981 */ /* 0x000ea4000c1e1500 */
[----:B--2---:R-:W-:-:S05]  /*58d0*/  HADD2.F32 R0, -RZ, R4.H0_H0 ;  /* 0x20000004ff007230 */ /* 0x004fca0000004100 */
[----:B------:R-:W-:-:S04]  /*58e0*/  F2FP.BF16.PACK_AB R0, RZ, R0 ;  /* 0x00000000ff00723e */ /* 0x000fc800000010ff */
[----:B------:R-:W-:Y:S01]  /*58f0*/  PRMT R28, R0, 0x7610, R28 ;  /* 0x00007610001c7816 */ /* 0x000fe2000000001c */
[----:B------:R-:W-:Y:S05]  /*5900*/  BRA `(.L_x_1546) ;  /* 0x00000bf000007947 */ /* 0x000fea0003800000 */
.L_x_1551:
[----:B------:R-:W2:Y:S02]  /*5910*/  LDG.E.64 R4, [R4.64] ;  /* 0x0000002404047981 */ /* 0x000ea4000c1e1b00 */
[----:B--2---:R-:W0:Y:S01]  /*5920*/  F2F.F32.F64 R0, R4 ;  /* 0x0000000400007310 */ /* 0x004e220000301000 */
[----:B------:R-:W0:-:S14]  /*5930*/  DSETP.GEU.AND P0, PT, |R4|, c[0x2][0x0], PT ;  /* 0x008000000400762a */ /* 0x000e1c0003f0e200 */
[----:B0-----:R-:W-:-:S05]  /*5940*/  @!P0 FMUL R0, R0, 1.175494350822287508e-38 ;  /* 0x0080000000008820 */ /* 0x001fca0000400000 */
[----:B------:R-:W-:-:S04]  /*5950*/  F2FP.BF16.PACK_AB R0, RZ, R0 ;  /* 0x00000000ff00723e */ /* 0x000fc800000010ff */
[----:B------:R-:W-:Y:S01]  /*5960*/  PRMT R28, R0, 0x7610, R28 ;  /* 0x00007610001c7816 */ /* 0x000fe2000000001c */
[----:B------:R-:W-:Y:S05]  /*5970*/  BRA `(.L_x_1546) ;  /* 0x00000b8000007947 */ /* 0x000fea0003800000 */
.L_x_1541:
        /* <DEDUP_REMOVED lines=14> */
.L_x_1555:
[----:B------:R-:W2:Y:S02]  /*5a60*/  LDG.E.64 R4, [R4.64] ;  /* 0x0000002404047981 */ /* 0x000ea4000c1e1b00 */
[----:B--2---:R-:W0:Y:S01]  /*5a70*/  F2F.F32.F64 R0, R4 ;  /* 0x0000000400007310 */ /* 0x004e220000301000 */
[----:B------:R-:W0:-:S14]  /*5a80*/  DSETP.GEU.AND P0, PT, |R4|, c[0x2][0x0], PT ;  /* 0x008000000400762a */ /* 0x000e1c0003f0e200 */
[----:B0-----:R-:W-:-:S05]  /*5a90*/  @!P0 FMUL R0, R0, 1.175494350822287508e-38 ;  /* 0x0080000000008820 */ /* 0x001fca0000400000 */
[----:B------:R-:W-:-:S04]  /*5aa0*/  F2FP.BF16.PACK_AB R0, RZ, R0 ;  /* 0x00000000ff00723e */ /* 0x000fc800000010ff */
[----:B------:R-:W-:Y:S01]  /*5ab0*/  PRMT R28, R0, 0x7610, R28 ;  /* 0x00007610001c7816 */ /* 0x000fe2000000001c */
[----:B------:R-:W-:Y:S05]  /*5ac0*/  BRA `(.L_x_1546) ;  /* 0x00000a3000007947 */ /* 0x000fea0003800000 */
.L_x_1554:
        /* <DEDUP_REMOVED lines=28> */
.L_x_1557:
        /* <DEDUP_REMOVED lines=15> */
.L_x_1556:
[----:B------:R0:W5:Y:S01]  /*5d80*/  LDG.E.U16 R28, [R4.64] ;  /* 0x00000024041c7981 */ /* 0x000162000c1e1500 */
[----:B------:R-:W-:Y:S05]  /*5d90*/  BRA `(.L_x_1546) ;  /* 0x0000076000007947 */ /* 0x000fea0003800000 */
.L_x_1553:
        /* <DEDUP_REMOVED lines=12> */
.L_x_1560:
        /* <DEDUP_REMOVED lines=21> */
.L_x_1564:
[----:B------:R-:W-:Y:S05]  /*5fb0*/  BSYNC B1 ;  /* 0x0000000000017941 */ /* 0x000fea0003800000 */
.L_x_1563:
[----:B------:R-:W-:Y:S01]  /*5fc0*/  LEA R5, R0, 0x3b800000, 0x17 ;  /* 0x3b80000000057811 */ /* 0x000fe200078eb8ff */
[----:B------:R-:W-:-:S05]  /*5fd0*/  IMAD.SHL.U32 R0, R3, 0x100000, RZ ;  /* 0x0010000003007824 */ /* 0x000fca00078e00ff */
[----:B------:R-:W-:Y:S02]  /*5fe0*/  LOP3.LUT R0, R5, R0, R6, 0xfe, !PT ;  /* 0x0000000005007212 */ /* 0x000fe400078efe06 */
.L_x_1562:
[----:B------:R-:W-:Y:S05]  /*5ff0*/  BSYNC B0 ;  /* 0x0000000000007941 */ /* 0x000fea0003800000 */
.L_x_1561:
[----:B------:R-:W-:-:S04]  /*6000*/  F2FP.BF16.PACK_AB R0, RZ, R0 ;  /* 0x00000000ff00723e */ /* 0x000fc800000010ff */
[----:B------:R-:W-:Y:S01]  /*6010*/  PRMT R28, R0, 0x7610, R28 ;  /* 0x00007610001c7816 */ /* 0x000fe2000000001c */
[----:B------:R-:W-:Y:S05]  /*6020*/  BRA `(.L_x_1546) ;  /* 0x000004d000007947 */ /* 0x000fea0003800000 */
.L_x_1559:
        /* <DEDUP_REMOVED lines=21> */
.L_x_1568:
[----:B------:R-:W-:Y:S05]  /*6180*/  BSYNC B1 ;  /* 0x0000000000017941 */ /* 0x000fea0003800000 */
.L_x_1567:
[----:B------:R-:W-:Y:S01]  /*6190*/  LEA R5, R0, 0x37800000, 0x17 ;  /* 0x3780000000057811 */ /* 0x000fe200078eb8ff */
[----:B------:R-:W-:-:S05]  /*61a0*/  IMAD.SHL.U32 R0, R3, 0x200000, RZ ;  /* 0x0020000003007824 */ /* 0x000fca00078e00ff */
[----:B------:R-:W-:Y:S02]  /*61b0*/  LOP3.LUT R0, R5, R0, R6, 0xfe, !PT ;  /* 0x0000000005007212 */ /* 0x000fe400078efe06 */
.L_x_1566:
[----:B------:R-:W-:Y:S05]  /*61c0*/  BSYNC B0 ;  /* 0x0000000000007941 */ /* 0x000fea0003800000 */
.L_x_1565:
[----:B------:R-:W-:-:S04]  /*61d0*/  F2FP.BF16.PACK_AB R0, RZ, R0 ;  /* 0x00000000ff00723e */ /* 0x000fc800000010ff */
[----:B------:R-:W-:Y:S01]  /*61e0*/  PRMT R28, R0, 0x7610, R28 ;  /* 0x00007610001c7816 */ /* 0x000fe2000000001c */
[----:B------:R-:W-:Y:S05]  /*61f0*/  BRA `(.L_x_1546) ;  /* 0x0000030000007947 */ /* 0x000fea0003800000 */
.L_x_1558:
        /* <DEDUP_REMOVED lines=14> */
.L_x_1572:
[----:B------:R-:W-:Y:S05]  /*62e0*/  BSYNC B0 ;  /* 0x0000000000007941 */ /* 0x000fea0003800000 */
.L_x_1571:
[----:B------:R-:W-:-:S04]  /*62f0*/  F2FP.BF16.PACK_AB R0, RZ, R0 ;  /* 0x00000000ff00723e */ /* 0x000fc800000010ff */
[----:B------:R-:W-:Y:S01]  /*6300*/  PRMT R28, R0, 0x7610, R28 ;  /* 0x00007610001c7816 */ /* 0x000fe2000000001c */
[----:B------:R-:W-:Y:S05]  /*6310*/  BRA `(.L_x_1546) ;  /* 0x000001e000007947 */ /* 0x000fea0003800000 */
.L_x_1545:
        /* <DEDUP_REMOVED lines=21> */
.L_x_1570:
[----:B------:R-:W2:Y:S02]  /*6470*/  LDG.E.64 R4, [R4.64] ;  /* 0x0000002404047981 */ /* 0x000ea4000c1e1b00 */
[----:B--2---:R-:W0:Y:S02]  /*6480*/  I2F.U64 R0, R4 ;  /* 0x0000000400007312 */ /* 0x004e240000301000 */
[----:B0-----:R-:W-:-:S04]  /*6490*/  F2FP.BF16.PACK_AB R0, RZ, R0 ;  /* 0x00000000ff00723e */ /* 0x001fc800000010ff */
[----:B------:R-:W-:Y:S01]  /*64a0*/  PRMT R28, R0, 0x7610, R28 ;  /* 0x00007610001c7816 */ /* 0x000fe2000000001c */
[----:B------:R-:W-:Y:S05]  /*64b0*/  BRA `(.L_x_1546) ;  /* 0x0000004000007947 */ /* 0x000fea0003800000 */
.L_x_1569:
[----:B------:R-:W2:Y:S02]  /*64c0*/  LDG.E R4, [R4.64] ;  /* 0x0000002404047981 */ /* 0x000ea4000c1e1900 */
[----:B--2---:R-:W0:Y:S02]  /*64d0*/  I2F.U32 R0, R4 ;  /* 0x0000000400007306 */ /* 0x004e240000201000 */
[----:B0-----:R-:W-:-:S04]  /*64e0*/  F2FP.BF16.PACK_AB R0, RZ, R0 ;  /* 0x00000000ff00723e */ /* 0x001fc800000010ff */
[----:B------:R-:W-:Y:S02]  /*64f0*/  PRMT R28, R0, 0x7610, R28 ;  /* 0x00007610001c7816 */ /* 0x000fe4000000001c */
.L_x_1546:
[----:B------:R-:W-:-:S05]  /*6500*/  IADD3 R25, R25, 0x80, RZ ;  /* 0x0000008019197810 */ /* 0x000fca0007ffe0ff */
.L_x_1508:
[----:B------:R-:W-:Y:S05]  /*6510*/  BSYNC B6 ;  /* 0x0000000000067941 */ /* 0x000fea0003800000 */
.L_x_1507:
        /* <DEDUP_REMOVED lines=24> */
.L_x_1578:
[----:B------:R-:W2:Y:S02]  /*66a0*/  LDG.E.U8 R4, [R4.64] ;  /* 0x0000002404047981 */ /* 0x000ea4000c1e1100 */
[----:B--2---:R-:W0:Y:S02]  /*66b0*/  I2F.U16 R0, R4 ;  /* 0x0000000400007306 */ /* 0x004e240000101000 */
[----:B0-----:R-:W-:-:S04]  /*66c0*/  F2FP.BF16.PACK_AB R0, RZ, R0 ;  /* 0x00000000ff00723e */ /* 0x001fc800000010ff */
[----:B------:R-:W-:Y:S01]  /*66d0*/  PRMT R17, R0, 0x7610, R17 ;  /* 0x0000761000117816 */ /* 0x000fe20000000011 */
[----:B------:R-:W-:Y:S05]  /*66e0*/  BRA `(.L_x_1580) ;  /* 0x00000f0000007947 */ /* 0x000fea0003800000 */
.L_x_1577:
        /* <DEDUP_REMOVED lines=11> */
.L_x_1582:
[----:B------:R-:W2:Y:S02]  /*67a0*/  LDG.E R4, [R4.64] ;  /* 0x0000002404047981 */ /* 0x000ea4000c1e1900 */
[----:B--2---:R-:W0:Y:S02]  /*67b0*/  I2F R0, R4 ;  /* 0x0000000400007306 */ /* 0x004e240000201400 */
[----:B0-----:R-:W-:-:S04]  /*67c0*/  F2FP.BF16.PACK_AB R0, RZ, R0 ;  /* 0x00000000ff00723e */ /* 0x001fc800000010ff */
[----:B------:R-:W-:Y:S01]  /*67d0*/  PRMT R17, R0, 0x7610, R17 ;  /* 0x0000761000117816 */ /* 0x000fe20000000011 */
[----:B------:R-:W-:Y:S05]  /*67e0*/  BRA `(.L_x_1580) ;  /* 0x00000e0000007947 */ /* 0x000fea0003800000 */
.L_x_1581:
[----:B------:R-:W2:Y:S02]  /*67f0*/  LDG.E.U16 R4, [R4.64] ;  /* 0x0000002404047981 */ /* 0x000ea4000c1e1500 */
[----:B--2---:R-:W0:Y:S02]  /*6800*/  I2F.S16 R0, R4 ;  /* 0x0000000400007306 */ /* 0x004e240000101400 */
[----:B0-----:R-:W-:-:S04]  /*6810*/  F2FP.BF16.PACK_AB R0, RZ, R0 ;  /* 0x00000000ff00723e */ /* 0x001fc800000010ff */
[----:B------:R-:W-:Y:S01]  /*6820*/  PRMT R17, R0, 0x7610, R17 ;  /* 0x0000761000117816 */ /* 0x000fe20000000011 */
[----:B------:R-:W-:Y:S05]  /*6830*/  BRA `(.L_x_1580) ;  /* 0x00000db000007947 */ /* 0x000fea0003800000 */
.L_x_1576:
        /* <DEDUP_REMOVED lines=9> */
.L_x_1584:
[----:B------:R-:W2:Y:S02]  /*68d0*/  LDG.E.U16 R0, [R4.64] ;  /* 0x0000002404007981 */ /* 0x000ea4000c1e1500 */
[----:B--2---:R-:W-:-:S05]  /*68e0*/  HADD2.F32 R0, -RZ, R0.H0_H0 ;  /* 0x20000000ff007230 */ /* 0x004fca0000004100 */
[----:B------:R-:W-:-:S04]  /*68f0*/  F2FP.BF16.PACK_AB R0, RZ, R0 ;  /* 0x00000000ff00723e */ /* 0x000fc800000010ff */
[----:B------:R-:W-:Y:S01]  /*6900*/  PRMT R17, R0, 0x7610, R17 ;  /* 0x0000761000117816 */ /* 0x000fe20000000011 */
[----:B------:R-:W-:Y:S05]  /*6910*/  BRA `(.L_x_1580) ;  /* 0x00000cd000007947 */ /* 0x000fea0003800000 */
.L_x_1583:
        /* <DEDUP_REMOVED lines=9> */
.L_x_1586:
[----:B------:R-:W2:Y:S02]  /*69b0*/  LDG.E.U16 R4, [R4.64] ;  /* 0x0000002404047981 */ /* 0x000ea4000c1e1500 */
[----:B--2---:R-:W-:-:S05]  /*69c0*/  HADD2.F32 R0, -RZ, R4.H0_H0 ;  /* 0x20000004ff007230 */ /* 0x004fca0000004100 */
[----:B------:R-:W-:-:S04]  /*69d0*/  F2FP.BF16.PACK_AB R0, RZ, R0 ;  /* 0x00000000ff00723e */ /* 0x000fc800000010ff */
[----:B------:R-:W-:Y:S01]  /*69e0*/  PRMT R17, R0, 0x7610, R17 ;  /* 0x0000761000117816 */ /* 0x000fe20000000011 */
[----:B------:R-:W-:Y:S05]  /*69f0*/  BRA `(.L_x_1580) ;  /* 0x00000bf000007947 */ /* 0x000fea0003800000 */
.L_x_1585:
[----:B------:R-:W2:Y:S02]  /*6a00*/  LDG.E.64 R4, [R4.64] ;  /* 0x0000002404047981 */ /* 0x000ea4000c1e1b00 */
[----:B--2---:R-:W0:Y:S01]  /*6a10*/  F2F.F32.F64 R0, R4 ;  /* 0x0000000400007310 */ /* 0x004e220000301000 */
[----:B------:R-:W0:-:S14]  /*6a20*/  DSETP.GEU.AND P0, PT, |R4|, c[0x2][0x0], PT ;  /* 0x008000000400762a */ /* 0x000e1c0003f0e200 */
[----:B0-----:R-:W-:-:S05]  /*6a30*/  @!P0 FMUL R0, R0, 1.175494350822287508e-38 ;  /* 0x0080000000008820 */ /* 0x001fca0000400000 */
[----:B------:R-:W-:-:S04]  /*6a40*/  F2FP.BF16.PACK_AB R0, RZ, R0 ;  /* 0x00000000ff00723e */ /* 0x000fc800000010ff */
[----:B------:R-:W-:Y:S01]  /*6a50*/  PRMT R17, R0, 0x7610, R17 ;  /* 0x0000761000117816 */ /* 0x000fe20000000011 */
[----:B------:R-:W-:Y:S05]  /*6a60*/  BRA `(.L_x_1580) ;  /* 0x00000b8000007947 */ /* 0x000fea0003800000 */
.L_x_1575:
        /* <DEDUP_REMOVED lines=14> */
.L_x_1589:
[----:B------:R-:W2:Y:S02]  /*6b50*/  LDG.E.64 R4, [R4.64] ;  /* 0x0000002404047981 */ /* 0x000ea4000c1e1b00 */
[----:B--2---:R-:W0:Y:S01]  /*6b60*/  F2F.F32.F64 R0, R4 ;  /* 0x0000000400007310 */ /* 0x004e220000301000 */
[----:B------:R-:W0:-:S14]  /*6b70*/  DSETP.GEU.AND P0, PT, |R4|, c[0x2][0x0], PT ;  /* 0x008000000400762a */ /* 0x000e1c0003f0e200 */
[----:B0-----:R-:W-:-:S05]  /*6b80*/  @!P0 FMUL R0, R0, 1.175494350822287508e-38 ;  /* 0x0080000000008820 */ /* 0x001fca0000400000 */
[----:B------:R-:W-:-:S04]  /*6b90*/  F2FP.BF16.PACK_AB R0, RZ, R0 ;  /* 0x00000000ff00723e */ /* 0x000fc800000010ff */
[----:B------:R-:W-:Y:S01]  /*6ba0*/  PRMT R17, R0, 0x7610, R17 ;  /* 0x0000761000117816 */ /* 0x000fe20000000011 */
[----:B------:R-:W-:Y:S05]  /*6bb0*/  BRA `(.L_x_1580) ;  /* 0x00000a3000007947 */ /* 0x000fea0003800000 */
.L_x_1588:
        /* <DEDUP_REMOVED lines=28> */
.L_x_1591:
        /* <DEDUP_REMOVED lines=15> */
.L_x_1590:
[----:B------:R0:W5:Y:S01]  /*6e70*/  LDG.E.U16 R17, [R4.64] ;  /* 0x0000002404117981 */ /* 0x000162000c1e1500 */
[----:B------:R-:W-:Y:S05]  /*6e80*/  BRA `(.L_x_1580) ;  /* 0x0000076000007947 */ /* 0x000fea0003800000 */
.L_x_1587:
        /* <DEDUP_REMOVED lines=12> */
.L_x_1594:
        /* <DEDUP_REMOVED lines=21> */
.L_x_1598:
[----:B------:R-:W-:Y:S05]  /*70a0*/  BSYNC B1 ;  /* 0x0000000000017941 */ /* 0x000fea0003800000 */
.L_x_1597:
[----:B------:R-:W-:Y:S01]  /*70b0*/  LEA R5, R0, 0x3b800000, 0x17 ;  /* 0x3b80000000057811 */ /* 0x000fe200078eb8ff */
[----:B------:R-:W-:-:S05]  /*70c0*/  IMAD.SHL.U32 R0, R3, 0x100000, RZ ;  /* 0x0010000003007824 */ /* 0x000fca00078e00ff */
[----:B------:R-:W-:Y:S02]  /*70d0*/  LOP3.LUT R0, R5, R0, R6, 0xfe, !PT ;  /* 0x0000000005007212 */ /* 0x000fe400078efe06 */
.L_x_1596:
[----:B------:R-:W-:Y:S05]  /*70e0*/  BSYNC B0 ;  /* 0x0000000000007941 */ /* 0x000fea0003800000 */
.L_x_1595:
[----:B------:R-:W-:-:S04]  /*70f0*/  F2FP.BF16.PACK_AB R0, RZ, R0 ;  /* 0x00000000ff00723e */ /* 0x000fc800000010ff */
[----:B------:R-:W-:Y:S01]  /*7100*/  PRMT R17, R0, 0x7610, R17 ;  /* 0x0000761000117816 */ /* 0x000fe20000000011 */
[----:B------:R-:W-:Y:S05]  /*7110*/  BRA `(.L_x_1580) ;  /* 0x000004d000007947 */ /* 0x000fea0003800000 */
.L_x_1593:
        /* <DEDUP_REMOVED lines=21> */
.L_x_1602:
[----:B------:R-:W-:Y:S05]  /*7270*/  BSYNC B1 ;  /* 0x0000000000017941 */ /* 0x000fea0003800000 */
.L_x_1601:
[----:B------:R-:W-:Y:S01]  /*7280*/  LEA R5, R0, 0x37800000, 0x17 ;  /* 0x3780000000057811 */ /* 0x000fe200078eb8ff */
[----:B------:R-:W-:-:S05]  /*7290*/  IMAD.SHL.U32 R0, R3, 0x200000, RZ ;  /* 0x0020000003007824 */ /* 0x000fca00078e00ff */
[----:B------:R-:W-:Y:S02]  /*72a0*/  LOP3.LUT R0, R5, R0, R6, 0xfe, !PT ;  /* 0x0000000005007212 */ /* 0x000fe400078efe06 */
.L_x_1600:
[----:B------:R-:W-:Y:S05]  /*72b0*/  BSYNC B0 ;  /* 0x0000000000007941 */ /* 0x000fea0003800000 */
.L_x_1599:
[----:B------:R-:W-:-:S04]  /*72c0*/  F2FP.BF16.PACK_AB R0, RZ, R0 ;  /* 0x00000000ff00723e */ /* 0x000fc800000010ff */
[----:B------:R-:W-:Y:S01]  /*72d0*/  PRMT R17, R0, 0x7610, R17 ;  /* 0x0000761000117816 */ /* 0x000fe20000000011 */
[----:B------:R-:W-:Y:S05]  /*72e0*/  BRA `(.L_x_1580) ;  /* 0x0000030000007947 */ /* 0x000fea0003800000 */
.L_x_1592:
        /* <DEDUP_REMOVED lines=14> */
.L_x_1606:
[----:B------:R-:W-:Y:S05]  /*73d0*/  BSYNC B0 ;  /* 0x0000000000007941 */ /* 0x000fea0003800000 */
.L_x_1605:
[----:B------:R-:W-:-:S04]  /*73e0*/  F2FP.BF16.PACK_AB R0, RZ, R0 ;  /* 0x00000000ff00723e */ /* 0x000fc800000010ff */
[----:B------:R-:W-:Y:S01]  /*73f0*/  PRMT R17, R0, 0x7610, R17 ;  /* 0x0000761000117816 */ /* 0x000fe20000000011 */
[----:B------:R-:W-:Y:S05]  /*7400*/  BRA `(.L_x_1580) ;  /* 0x000001e000007947 */ /* 0x000fea0003800000 */
.L_x_1579:
        /* <DEDUP_REMOVED lines=21> */
.L_x_1604:
[----:B------:R-:W2:Y:S02]  /*7560*/  LDG.E.64 R4, [R4.64] ;  /* 0x0000002404047981 */ /* 0x000ea4000c1e1b00 */
[----:B--2---:R-:W0:Y:S02]  /*7570*/  I2F.U64 R0, R4 ;  /* 0x0000000400007312 */ /* 0x004e240000301000 */
[----:B0-----:R-:W-:-:S04]  /*7580*/  F2FP.BF16.PACK_AB R0, RZ, R0 ;  /* 0x00000000ff00723e */ /* 0x001fc800000010ff */
[----:B------:R-:W-:Y:S01]  /*7590*/  PRMT R17, R0, 0x7610, R17 ;  /* 0x0000761000117816 */ /* 0x000fe20000000011 */
[----:B------:R-:W-:Y:S05]  /*75a0*/  BRA `(.L_x_1580) ;  /* 0x0000004000007947 */ /* 0x000fea0003800000 */
.L_x_1603:
[----:B------:R-:W2:Y:S02]  /*75b0*/  LDG.E R4, [R4.64] ;  /* 0x0000002404047981 */ /* 0x000ea4000c1e1900 */
[----:B--2---:R-:W0:Y:S02]  /*75c0*/  I2F.U32 R0, R4 ;  /* 0x0000000400007306 */ /* 0x004e240000201000 */
[----:B0-----:R-:W-:-:S04]  /*75d0*/  F2FP.BF16.PACK_AB R0, RZ, R0 ;  /* 0x00000000ff00723e */ /* 0x001fc800000010ff */
[----:B------:R-:W-:Y:S02]  /*75e0*/  PRMT R17, R0, 0x7610, R17 ;  /* 0x0000761000117816 */ /* 0x000fe40000000011 */
.L_x_1580:
        /* <DEDUP_REMOVED lines=18> */
.L_x_1610:
[----:B------:R-:W2:Y:S02]  /*7710*/  LDG.E.U8 R4, [R4.64] ;  /* 0x0000002404047981 */ /* 0x000ea4000c1e1100 */
[----:B--2---:R-:W0:Y:S02]  /*7720*/  I2F.U16 R0, R4 ;  /* 0x0000000400007306 */ /* 0x004e240000101000 */
[----:B0-----:R-:W-:Y:S01]  /*7730*/  F2FP.BF16.PACK_AB R0, RZ, R0 ;  /* 0x00000000ff00723e */ /* 0x001fe200000010ff */
[----:B------:R-:W-:Y:S05]  /*7740*/  BRA `(.L_x_1574) ;  /* 0x00000e2000007947 */ /* 0x000fea0003800000 */
.L_x_1609:
        /* <DEDUP_REMOVED lines=10> */
.L_x_1613:
[----:B------:R-:W2:Y:S02]  /*77f0*/  LDG.E R4, [R4.64] ;  /* 0x0000002404047981 */ /* 0x000ea4000c1e1900 */
[----:B--2---:R-:W0:Y:S02]  /*7800*/  I2F R0, R4 ;  /* 0x0000000400007306 */ /* 0x004e240000201400 */
[----:B0-----:R-:W-:Y:S01]  /*7810*/  F2FP.BF16.PACK_AB R0, RZ, R0 ;  /* 0x00000000ff00723e */ /* 0x001fe200000010ff */
[----:B------:R-:W-:Y:S05]  /*7820*/  BRA `(.L_x_1574) ;  /* 0x00000d4000007947 */ /* 0x000fea0003800000 */
.L_x_1612:
[----:B------:R-:W2:Y:S02]  /*7830*/  LDG.E.U16 R4, [R4.64] ;  /* 0x0000002404047981 */ /* 0x000ea4000c1e1500 */
[----:B--2---:R-:W0:Y:S02]  /*7840*/  I2F.S16 R0, R4 ;  /* 0x0000000400007306 */ /* 0x004e240000101400 */
[----:B0-----:R-:W-:Y:S01]  /*7850*/  F2FP.BF16.PACK_AB R0, RZ, R0 ;  /* 0x00000000ff00723e */ /* 0x001fe200000010ff */
[----:B------:R-:W-:Y:S05]  /*7860*/  BRA `(.L_x_1574) ;  /* 0x00000d0000007947 */ /* 0x000fea0003800000 */
.L_x_1608:
        /* <DEDUP_REMOVED lines=9> */
.L_x_1615:
[----:B------:R-:W2:Y:S02]  /*7900*/  LDG.E.U16 R0, [R4.64] ;  /* 0x0000002404007981 */ /* 0x000ea4000c1e1500 */
[----:B--2---:R-:W-:-:S05]  /*7910*/  HADD2.F32 R0, -RZ, R0.H0_H0 ;  /* 0x20000000ff007230 */ /* 0x004fca0000004100 */
[----:B------:R-:W-:Y:S01]  /*7920*/  F2FP.BF16.PACK_AB R0, RZ, R0 ;  /* 0x00000000ff00723e */ /* 0x000fe200000010ff */
[----:B------:R-:W-:Y:S05]  /*7930*/  BRA `(.L_x_1574) ;  /* 0x00000c3000007947 */ /* 0x000fea0003800000 */
.L_x_1614:
        /* <DEDUP_REMOVED lines=9> */
.L_x_1617:
[----:B------:R-:W2:Y:S02]  /*79d0*/  LDG.E.U16 R4, [R4.64] ;  /* 0x0000002404047981 */ /* 0x000ea4000c1e1500 */
[----:B--2---:R-:W-:-:S05]  /*79e0*/  HADD2.F32 R0, -RZ, R4.H0_H0 ;  /* 0x20000004ff007230 */ /* 0x004fca0000004100 */
[----:B------:R-:W-:Y:S01]  /*79f0*/  F2FP.BF16.PACK_AB R0, RZ, R0 ;  /* 0x00000000ff00723e */ /* 0x000fe200000010ff */
[----:B------:R-:W-:Y:S05]  /*7a00*/  BRA `(.L_x_1574) ;  /* 0x00000b6000007947 */ /* 0x000fea0003800000 */
.L_x_1616:
[----:B------:R-:W2:Y:S02]  /*7a10*/  LDG.E.64 R4, [R4.64] ;  /* 0x0000002404047981 */ /* 0x000ea4000c1e1b00 */
[----:B--2---:R-:W0:Y:S01]  /*7a20*/  F2F.F32.F64 R0, R4 ;  /* 0x0000000400007310 */ /* 0x004e220000301000 */
[----:B------:R-:W0:-:S14]  /*7a30*/  DSETP.GEU.AND P0, PT, |R4|, c[0x2][0x0], PT ;  /* 0x008000000400762a */ /* 0x000e1c0003f0e200 */
[----:B0-----:R-:W-:-:S05]  /*7a40*/  @!P0 FMUL R0, R0, 1.175494350822287508e-38 ;  /* 0x0080000000008820 */ /* 0x001fca0000400000 */
[----:B------:R-:W-:Y:S01]  /*7a50*/  F2FP.BF16.PACK_AB R0, RZ, R0 ;  /* 0x00000000ff00723e */ /* 0x000fe200000010ff */
[----:B------:R-:W-:Y:S05]  /*7a60*/  BRA `(.L_x_1574) ;  /* 0x00000b0000007947 */ /* 0x000fea0003800000 */
.L_x_1607:
        /* <DEDUP_REMOVED lines=13> */
.L_x_1620:
[----:B------:R-:W2:Y:S02]  /*7b40*/  LDG.E.64 R4, [R4.64] ;  /* 0x0000002404047981 */ /* 0x000ea4000c1e1b00 */
[----:B--2---:R-:W0:Y:S01]  /*7b50*/  F2F.F32.F64 R0, R4 ;  /* 0x0000000400007310 */ /* 0x004e220000301000 */
[----:B------:R-:W0:-:S14]  /*7b60*/  DSETP.GEU.AND P0, PT, |R4|, c[0x2][0x0], PT ;  /* 0x008000000400762a */ /* 0x000e1c0003f0e200 */
[----:B0-----:R-:W-:-:S05]  /*7b70*/  @!P0 FMUL R0, R0, 1.175494350822287508e-38 ;  /* 0x0080000000008820 */ /* 0x001fca0000400000 */
[----:B------:R-:W-:Y:S01]  /*7b80*/  F2FP.BF16.PACK_AB R0, RZ, R0 ;  /* 0x00000000ff00723e */ /* 0x000fe200000010ff */
[----:B------:R-:W-:Y:S05]  /*7b90*/  BRA `(.L_x_1574) ;  /* 0x000009d000007947 */ /* 0x000fea0003800000 */
.L_x_1619:
        /* <DEDUP_REMOVED lines=28> */
.L_x_1622:
        /* <DEDUP_REMOVED lines=12> */
[----:B------:R-:W-:Y:S01]  /*7e20*/  F2FP.BF16.PACK_AB R0, RZ, R0 ;  /* 0x00000000ff00723e */ /* 0x000fe200000010ff */
[----:B------:R-:W-:Y:S05]  /*7e30*/  BRA `(.L_x_1574) ;  /* 0x0000073000007947 */ /* 0x000fea0003800000 */
.L_x_1621:
[----:B------:R0:W5:Y:S01]  /*7e40*/  LDG.E.U16 R0, [R4.64] ;  /* 0x0000002404007981 */ /* 0x000162000c1e1500 */
[----:B------:R-:W-:Y:S05]  /*7e50*/  BRA `(.L_x_1574) ;  /* 0x0000071000007947 */ /* 0x000fea0003800000 */
.L_x_1618:
        /* <DEDUP_REMOVED lines=12> */
.L_x_1625:
        /* <DEDUP_REMOVED lines=21> */
.L_x_1629:
[----:B------:R-:W-:Y:S05]  /*8070*/  BSYNC B1 ;  /* 0x0000000000017941 */ /* 0x000fea0003800000 */
.L_x_1628:
[----:B------:R-:W-:Y:S01]  /*8080*/  LEA R5, R0, 0x3b800000, 0x17 ;  /* 0x3b80000000057811 */ /* 0x000fe200078eb8ff */
[----:B------:R-:W-:-:S05]  /*8090*/  IMAD.SHL.U32 R0, R3, 0x100000, RZ ;  /* 0x0010000003007824 */ /* 0x000fca00078e00ff */
[----:B------:R-:W-:Y:S02]  /*80a0*/  LOP3.LUT R0, R5, R0, R6, 0xfe, !PT ;  /* 0x0000000005007212 */ /* 0x000fe400078efe06 */
.L_x_1627:
[----:B------:R-:W-:Y:S05]  /*80b0*/  BSYNC B0 ;  /* 0x0000000000007941 */ /* 0x000fea0003800000 */
.L_x_1626:
[----:B------:R-:W-:Y:S01]  /*80c0*/  F2FP.BF16.PACK_AB R0, RZ, R0 ;  /* 0x00000000ff00723e */ /* 0x000fe200000010ff */
[----:B------:R-:W-:Y:S05]  /*80d0*/  BRA `(.L_x_1574) ;  /* 0x0000049000007947 */ /* 0x000fea0003800000 */
.L_x_1624:
        /* <DEDUP_REMOVED lines=21> */
.L_x_1633:
[----:B------:R-:W-:Y:S05]  /*8230*/  BSYNC B1 ;  /* 0x0000000000017941 */ /* 0x000fea0003800000 */
.L_x_1632:
[----:B------:R-:W-:Y:S01]  /*8240*/  LEA R5, R0, 0x37800000, 0x17 ;  /* 0x3780000000057811 */ /* 0x000fe200078eb8ff */
[----:B------:R-:W-:-:S05]  /*8250*/  IMAD.SHL.U32 R0, R3, 0x200000, RZ ;  /* 0x0020000003007824 */ /* 0x000fca00078e00ff */
[----:B------:R-:W-:Y:S02]  /*8260*/  LOP3.LUT R0, R5, R0, R6, 0xfe, !PT ;  /* 0x0000000005007212 */ /* 0x000fe400078efe06 */
.L_x_1631:
[----:B------:R-:W-:Y:S05]  /*8270*/  BSYNC B0 ;  /* 0x0000000000007941 */ /* 0x000fea0003800000 */
.L_x_1630:
[----:B------:R-:W-:Y:S01]  /*8280*/  F2FP.BF16.PACK_AB R0, RZ, R0 ;  /* 0x00000000ff00723e */ /* 0x000fe200000010ff */
[----:B------:R-:W-:Y:S05]  /*8290*/  BRA `(.L_x_1574) ;  /* 0x000002d000007947 */ /* 0x000fea0003800000 */
.L_x_1623:
        /* <DEDUP_REMOVED lines=14> */
.L_x_1637:
[----:B------:R-:W-:Y:S05]  /*8380*/  BSYNC B0 ;  /* 0x0000000000007941 */ /* 0x000fea0003800000 */
.L_x_1636:
[----:B------:R-:W-:Y:S01]  /*8390*/  F2FP.BF16.PACK_AB R0, RZ, R0 ;  /* 0x00000000ff00723e */ /* 0x000fe200000010ff */
[----:B------:R-:W-:Y:S05]  /*83a0*/  BRA `(.L_x_1574) ;  /* 0x000001c000007947 */ /* 0x000fea0003800000 */
.L_x_1611:
        /* <DEDUP_REMOVED lines=21> */
.L_x_1635:
[----:B------:R-:W2:Y:S02]  /*8500*/  LDG.E.64 R4, [R4.64] ;  /* 0x0000002404047981 */ /* 0x000ea4000c1e1b00 */
[----:B--2---:R-:W0:Y:S02]  /*8510*/  I2F.U64 R0, R4 ;  /* 0x0000000400007312 */ /* 0x004e240000301000 */
[----:B0-----:R-:W-:Y:S01]  /*8520*/  F2FP.BF16.PACK_AB R0, RZ, R0 ;  /* 0x00000000ff00723e */ /* 0x001fe200000010ff */
[----:B------:R-:W-:Y:S05]  /*8530*/  BRA `(.L_x_1574) ;  /* 0x0000003000007947 */ /* 0x000fea0003800000 */
.L_x_1634:
[----:B------:R-:W2:Y:S02]  /*8540*/  LDG.E R4, [R4.64] ;  /* 0x0000002404047981 */ /* 0x000ea4000c1e1900 */
[----:B--2---:R-:W0:Y:S02]  /*8550*/  I2F.U32 R0, R4 ;  /* 0x0000000400007306 */ /* 0x004e240000201000 */
[----:B0-----:R-:W-:-:S06]  /*8560*/  F2FP.BF16.PACK_AB R0, RZ, R0 ;  /* 0x00000000ff00723e */ /* 0x001fcc00000010ff */
.L_x_1574:
[----:B------:R-:W-:Y:S05]  /*8570*/  BSYNC B6 ;  /* 0x0000000000067941 */ /* 0x000fea0003800000 */
.L_x_1573:
[----:B------:R-:W1:Y:S01]  /*8580*/  S2R R23, SR_TID.X ;  /* 0x0000000000177919 */ /* 0x000e620000002100 */
[----:B-----5:R-:W-:Y:S01]  /*8590*/  PRMT R3, RZ, 0x5410, R24 ;  /* 0x00005410ff037816 */ /* 0x020fe20000000018 */
[----:B------:R-:W2:Y:S01]  /*85a0*/  LDC.U8 R19, c[0x0][0x190] ;  /* 0x00006400ff137b82 */ /* 0x000ea20000000000 */
[----:B------:R-:W-:Y:S01]  /*85b0*/  PRMT R6, RZ, 0x5410, R18 ;  /* 0x00005410ff067816 */ /* 0x000fe20000000012 */
[----:B------:R-:W-:Y:S01]  /*85c0*/  BSSY B6, `(.L_x_1638) ;  /* 0x0000131000067945 */ /* 0x000fe20003800000 */
[----:B------:R-:W-:-:S02]  /*85d0*/  FSETP.GT.FTZ.AND P1, PT, R3, RZ, PT ;  /* 0x000000ff0300720b */ /* 0x000fc40003f34000 */
[----:B------:R-:W-:Y:S02]  /*85e0*/  FSETP.GT.FTZ.AND P0, PT, R6, RZ, PT ;  /* 0x000000ff0600720b */ /* 0x000fe40003f14000 */
[----:B------:R-:W-:Y:S02]  /*85f0*/  PRMT R7, RZ, 0x5410, R17 ;  /* 0x00005410ff077816 */ /* 0x000fe40000000011 */
[----:B0-----:R-:W-:Y:S02]  /*8600*/  PRMT R4, RZ, 0x5410, R22 ;  /* 0x00005410ff047816 */ /* 0x001fe40000000016 */
[----:B------:R-:W-:Y:S02]  /*8610*/  FSETP.GT.FTZ.AND P2, PT, R7, RZ, PT ;  /* 0x000000ff0700720b */ /* 0x000fe40003f54000 */
[----:B------:R-:W-:Y:S02]  /*8620*/  FSETP.GT.FTZ.AND P3, PT, R4, RZ, PT ;  /* 0x000000ff0400720b */ /* 0x000fe40003f74000 */
[----:B-1----:R-:W-:-:S02]  /*8630*/  IADD3 R5, R23, 0x100, RZ ;  /* 0x0000010017057810 */ /* 0x002fc40007ffe0ff */
[-C--:B------:R-:W-:Y:S02]  /*8640*/  ISETP.GE.OR P1, PT, R23, R16.reuse, P1 ;  /* 0x000000101700720c */ /* 0x080fe40000f26670 */
[-C--:B------:R-:W-:Y:S02]  /*8650*/  ISETP.GE.OR P0, PT, R5, R16.reuse, P0 ;  /* 0x000000100500720c */ /* 0x080fe40000706670 */
[C---:B------:R-:W-:Y:S02]  /*8660*/  IADD3 R5, R23.reuse, 0x180, RZ ;  /* 0x0000018017057810 */ /* 0x040fe40007ffe0ff */
[----:B------:R-:W-:Y:S02]  /*8670*/  IADD3 R25, R23, 0x80, RZ ;  /* 0x0000008017197810 */ /* 0x000fe40007ffe0ff */
[-C--:B------:R-:W-:Y:S02]  /*8680*/  ISETP.GE.OR P2, PT, R5, R16.reuse, P2 ;  /* 0x000000100500720c */ /* 0x080fe40001746670 */
[----:B------:R-:W-:-:S02]  /*8690*/  ISETP.GE.OR P3, PT, R25, R16, P3 ;  /* 0x000000101900720c */ /* 0x000fc40001f66670 */
[----:B------:R-:W-:Y:S02]  /*86a0*/  ISETP.GE.AND P4, PT, R23, R16, PT ;  /* 0x000000101700720c */ /* 0x000fe40003f86270 */
[----:B------:R-:W-:-:S05]  /*86b0*/  @!P1 PRMT R26, RZ, 0x5410, R26 ;  /* 0x00005410ff1a9816 */ /* 0x000fca000000001a */
[----:B------:R-:W-:Y:S01]  /*86c0*/  @!P1 FMUL.FTZ R26, R3, R26 ;  /* 0x0000001a031a9220 */ /* 0x000fe20000410000 */
[----:B------:R-:W-:Y:S02]  /*86d0*/  @!P0 PRMT R3, RZ, 0x5410, R28 ;  /* 0x00005410ff038816 */ /* 0x000fe4000000001c */
[----:B------:R-:W-:Y:S02]  /*86e0*/  @!P2 PRMT R0, RZ, 0x5410, R0 ;  /* 0x00005410ff00a816 */ /* 0x000fe40000000000 */
[----:B------:R-:W-:Y:S01]  /*86f0*/  @!P3 PRMT R27, RZ, 0x5410, R27 ;  /* 0x00005410ff1bb816 */ /* 0x000fe2000000001b */
[----:B------:R-:W-:Y:S01]  /*8700*/  @!P0 FMUL.FTZ R3, R6, R3 ;  /* 0x0000000306038220 */ /* 0x000fe20000410000 */
[----:B------:R-:W-:Y:S01]  /*8710*/  @!P1 F2FP.BF16.PACK_AB R26, RZ, R26 ;  /* 0x0000001aff1a923e */ /* 0x000fe200000010ff */
[----:B------:R-:W-:Y:S02]  /*8720*/  @!P2 FMUL.FTZ R0, R7, R0 ;  /* 0x000000000700a220 */ /* 0x000fe40000410000 */
[----:B------:R-:W-:Y:S01]  /*8730*/  @!P3 FMUL.FTZ R27, R4, R27 ;  /* 0x0000001b041bb220 */ /* 0x000fe20000410000 */
[----:B------:R-:W-:-:S02]  /*8740*/  @!P0 F2FP.BF16.PACK_AB R3, RZ, R3 ;  /* 0x00000003ff03823e */ /* 0x000fc400000010ff */
[----:B------:R-:W-:Y:S02]  /*8750*/  @!P2 F2FP.BF16.PACK_AB R0, RZ, R0 ;  /* 0x00000000ff00a23e */ /* 0x000fe400000010ff */
[----:B------:R-:W-:Y:S02]  /*8760*/  @!P3 F2FP.BF16.PACK_AB R27, RZ, R27 ;  /* 0x0000001bff1bb23e */ /* 0x000fe400000010ff */
        /* <DEDUP_REMOVED lines=20> */
[----:B------:R-:W-:Y:S01]  /*88b0*/  PRMT R24, RZ, 0x5410, R24 ;  /* 0x00005410ff187816 */ /* 0x000fe20000000018 */
[----:B------:R-:W-:-:S03]  /*88c0*/  IMAD.MOV.U32 R23, RZ, RZ, R25 ;  /* 0x000000ffff177224 */ /* 0x000fc600078e0019 */
[----:B------:R-:W0:Y:S02]  /*88d0*/  F2I.FTZ.TRUNC.NTZ R3, R24 ;  /* 0x0000001800037305 */ /* 0x000e24000021f100 */
[----:B0-----:R0:W-:Y:S01]  /*88e0*/  STG.E.U8 [R8.64], R3 ;  /* 0x0000000308007986 */ /* 0x0011e2000c101124 */
[----:B------:R-:W-:Y:S05]  /*88f0*/  BRA `(.L_x_1639) ;  /* 0x00000fd000007947 */ /* 0x000fea0003800000 */
.L_x_1643:
[----:B------:R-:W-:Y:S01]  /*8900*/  PRMT R5, RZ, 0x5410, R24 ;  /* 0x00005410ff057816 */ /* 0x000fe20000000018 */
[----:B------:R-:W-:-:S05]  /*8910*/  IMAD.MOV.U32 R23, RZ, RZ, R25 ;  /* 0x000000ffff177224 */ /* 0x000fca00078e0019 */
[----:B------:R-:W0:Y:S02]  /*8920*/  F2I.S64.TRUNC R4, R5 ;  /* 0x0000000500047311 */ /* 0x000e24000020d900 */
[----:B0-----:R0:W-:Y:S01]  /*8930*/  STG.E.U8 [R8.64], R4 ;  /* 0x0000000408007986 */ /* 0x0011e2000c101124 */
[----:B------:R-:W-:Y:S05]  /*8940*/  BRA `(.L_x_1639) ;  /* 0x00000f8000007947 */ /* 0x000fea0003800000 */
.L_x_1642:
[----:B------:R-:W-:-:S13]  /*8950*/  ISETP.NE.AND P0, PT, R0, 0x2, PT ;  /* 0x000000020000780c */ /* 0x000fda0003f05270 */
[----:B------:R-:W-:Y:S05]  /*8960*/  @!P0 BRA `(.L_x_1645) ;  /* 0x000000e000008947 */ /* 0x000fea0003800000 */
[----:B------:R-:W-:-:S13]  /*8970*/  ISETP.NE.AND P0, PT, R0, 0x3, PT ;  /* 0x000000030000780c */ /* 0x000fda0003f05270 */
[----:B------:R-:W-:Y:S05]  /*8980*/  @!P0 BRA `(.L_x_1646) ;  /* 0x0000007000008947 */ /* 0x000fea0003800000 */
[----:B------:R-:W-:-:S13]  /*8990*/  ISETP.NE.AND P0, PT, R0, 0x4, PT ;  /* 0x000000040000780c */ /* 0x000fda0003f05270 */
[----:B------:R-:W-:Y:S05]  /*89a0*/  @P0 BRA `(.L_x_1644) ;  /* 0x00000d4000000947 */ /* 0x000fea0003800000 */
[----:B------:R-:W-:Y:S01]  /*89b0*/  PRMT R4, RZ, 0x5410, R24 ;  /* 0x00005410ff047816 */ /* 0x000fe20000000018 */
[----:B------:R-:W-:-:S05]  /*89c0*/  IMAD.MOV.U32 R23, RZ, RZ, R25 ;  /* 0x000000ffff177224 */ /* 0x000fca00078e0019 */
[----:B------:R-:W0:Y:S02]  /*89d0*/  F2I.S64.TRUNC R4, R4 ;  /* 0x0000000400047311 */ /* 0x000e24000020d900 */
[----:B0-----:R0:W-:Y:S01]  /*89e0*/  STG.E.64 [R8.64], R4 ;  /* 0x0000000408007986 */ /* 0x0011e2000c101b24 */
[----:B------:R-:W-:Y:S05]  /*89f0*/  BRA `(.L_x_1639) ;  /* 0x00000ed000007947 */ /* 0x000fea0003800000 */
.L_x_1646:
[----:B------:R-:W-:Y:S01]  /*8a00*/  PRMT R24, RZ, 0x5410, R24 ;  /* 0x00005410ff187816 */ /* 0x000fe20000000018 */
[----:B------:R-:W-:-:S03]  /*8a10*/  IMAD.MOV.U32 R23, RZ, RZ, R25 ;  /* 0x000000ffff177224 */ /* 0x000fc600078e0019 */
[----:B------:R-:W0:Y:S02]  /*8a20*/  F2I.FTZ.TRUNC.NTZ R3, R24 ;  /* 0x0000001800037305 */ /* 0x000e24000021f100 */
[----:B0-----:R0:W-:Y:S01]  /*8a30*/  STG.E [R8.64], R3 ;  /* 0x0000000308007986 */ /* 0x0011e2000c101924 */
[----:B------:R-:W-:Y:S05]  /*8a40*/  BRA `(.L_x_1639) ;  /* 0x00000e8000007947 */ /* 0x000fea0003800000 */
.L_x_1645:
[----:B------:R-:W-:Y:S01]  /*8a50*/  PRMT R24, RZ, 0x5410, R24 ;  /* 0x00005410ff187816 */ /* 0x000fe20000000018 */
[----:B------:R-:W-:-:S03]  /*8a60*/  IMAD.MOV.U32 R23, RZ, RZ, R25 ;  /* 0x000000ffff177224 */ /* 0x000fc600078e0019 */
[----:B------:R-:W0:Y:S02]  /*8a70*/  F2I.FTZ.TRUNC.NTZ R3, R24 ;  /* 0x0000001800037305 */ /* 0x000e24000021f100 */
[----:B0-----:R0:W-:Y:S01]  /*8a80*/  STG.E.U16 [R8.64], R3 ;  /* 0x0000000308007986 */ /* 0x0011e2000c101524 */
[----:B------:R-:W-:Y:S05]  /*8a90*/  BRA `(.L_x_1639) ;  /* 0x00000e3000007947 */ /* 0x000fea0003800000 */
.L_x_1641:
[----:B------:R-:W-:-:S13]  /*8aa0*/  ISETP.GT.AND P0, PT, R0, 0x6, PT ;  /* 0x000000060000780c */ /* 0x000fda0003f04270 */
[----:B------:R-:W-:Y:S05]  /*8ab0*/  @P0 BRA `(.L_x_1647) ;  /* 0x000000d000000947 */ /* 0x000fea0003800000 */
[----:B------:R-:W-:-:S13]  /*8ac0*/  ISETP.NE.AND P0, PT, R0, 0x5, PT ;  /* 0x000000050000780c */ /* 0x000fda0003f05270 */
[----:B------:R-:W-:Y:S05]  /*8ad0*/  @!P0 BRA `(.L_x_1648) ;  /* 0x0000006000008947 */ /* 0x000fea0003800000 */
[----:B------:R-:W-:-:S13]  /*8ae0*/  ISETP.NE.AND P0, PT, R0, 0x6, PT ;  /* 0x000000060000780c */ /* 0x000fda0003f05270 */
[----:B------:R-:W-:Y:S05]  /*8af0*/  @P0 BRA `(.L_x_1644) ;  /* 0x00000bf000000947 */ /* 0x000fea0003800000 */
[----:B------:R-:W-:Y:S01]  /*8b00*/  PRMT R3, RZ, 0x5410, R24 ;  /* 0x00005410ff037816 */ /* 0x000fe20000000018 */
[----:B------:R-:W-:-:S04]  /*8b10*/  IMAD.MOV.U32 R23, RZ, RZ, R25 ;  /* 0x000000ffff177224 */ /* 0x000fc800078e0019 */
[----:B------:R0:W-:Y:S01]  /*8b20*/  STG.E [R8.64], R3 ;  /* 0x0000000308007986 */ /* 0x0001e2000c101924 */
[----:B------:R-:W-:Y:S05]  /*8b30*/  BRA `(.L_x_1639) ;  /* 0x00000d9000007947 */ /* 0x000fea0003800000 */
.L_x_1648:
[----:B------:R-:W-:Y:S01]  /*8b40*/  PRMT R0, RZ, 0x5410, R24 ;  /* 0x00005410ff007816 */ /* 0x000fe20000000018 */
[----:B------:R-:W-:-:S03]  /*8b50*/  IMAD.MOV.U32 R23, RZ, RZ, R25 ;  /* 0x000000ffff177224 */ /* 0x000fc600078e0019 */
[----:B------:R-:W-:-:S05]  /*8b60*/  F2FP.PACK_AB R0, RZ, R0 ;  /* 0x00000000ff00723e */ /* 0x000fca00000000ff */
[----:B------:R0:W-:Y:S01]  /*8b70*/  STG.E.U16 [R8.64], R0 ;  /* 0x0000000008007986 */ /* 0x0001e2000c101524 */
[----:B------:R-:W-:Y:S05]  /*8b80*/  BRA `(.L_x_1639) ;  /* 0x00000d4000007947 */ /* 0x000fea0003800000 */
.L_x_1647:
[----:B------:R-:W-:-:S13]  /*8b90*/  ISETP.NE.AND P0, PT, R0, 0x7, PT ;  /* 0x000000070000780c */ /* 0x000fda0003f05270 */
[----:B------:R-:W-:Y:S05]  /*8ba0*/  @!P0 BRA `(.L_x_1649) ;  /* 0x000000f000008947 */ /* 0x000fea0003800000 */
[----:B------:R-:W-:-:S13]  /*8bb0*/  ISETP.NE.AND P0, PT, R0, 0x8, PT ;  /* 0x000000080000780c */ /* 0x000fda0003f05270 */
[----:B------:R-:W-:Y:S05]  /*8bc0*/  @!P0 BRA `(.L_x_1650) ;  /* 0x0000007000008947 */ /* 0x000fea0003800000 */
[----:B------:R-:W-:-:S13]  /*8bd0*/  ISETP.NE.AND P0, PT, R0, 0x9, PT ;  /* 0x000000090000780c */ /* 0x000fda0003f05270 */
[----:B------:R-:W-:Y:S05]  /*8be0*/  @P0 BRA `(.L_x_1644) ;  /* 0x00000b0000000947 */ /* 0x000fea0003800000 */
[----:B------:R-:W-:Y:S01]  /*8bf0*/  IMAD.MOV.U32 R5, RZ, RZ, RZ ;  /* 0x000000ffff057224 */ /* 0x000fe200078e00ff */
[----:B------:R-:W-:Y:S01]  /*8c00*/  PRMT R4, RZ, 0x5410, R24 ;  /* 0x00005410ff047816 */ /* 0x000fe20000000018 */
[----:B------:R-:W-:-:S04]  /*8c10*/  IMAD.MOV.U32 R23, RZ, RZ, R25 ;  /* 0x000000ffff177224 */ /* 0x000fc800078e0019 */
[----:B------:R0:W-:Y:S01]  /*8c20*/  STG.E.64 [R8.64], R4 ;  /* 0x0000000408007986 */ /* 0x0001e2000c101b24 */
[----:B------:R-:W-:Y:S05]  /*8c30*/  BRA `(.L_x_1639) ;  /* 0x00000c9000007947 */ /* 0x000fea0003800000 */
.L_x_1650:
[----:B------:R-:W-:Y:S01]  /*8c40*/  PRMT R24, RZ, 0x5410, R24 ;  /* 0x00005410ff187816 */ /* 0x000fe20000000018 */
[----:B------:R-:W-:-:S03]  /*8c50*/  IMAD.MOV.U32 R23, RZ, RZ, R25 ;  /* 0x000000ffff177224 */ /* 0x000fc600078e0019 */
[----:B------:R-:W-:-:S04]  /*8c60*/  F2FP.PACK_AB R3, RZ, R24 ;  /* 0x00000018ff03723e */ /* 0x000fc800000000ff */
[----:B------:R-:W-:-:S05]  /*8c70*/  PRMT R3, R3, 0x5410, RZ ;  /* 0x0000541003037816 */ /* 0x000fca00000000ff */
[----:B------:R0:W-:Y:S01]  /*8c80*/  STG.E [R8.64], R3 ;  /* 0x0000000308007986 */ /* 0x0001e2000c101924 */
[----:B------:R-:W-:Y:S05]  /*8c90*/  BRA `(.L_x_1639) ;  /* 0x00000c3000007947 */ /* 0x000fea0003800000 */
.L_x_1649:
[----:B------:R-:W-:Y:S01]  /*8ca0*/  PRMT R4, RZ, 0x5410, R24 ;  /* 0x00005410ff047816 */ /* 0x000fe20000000018 */
[----:B------:R-:W-:-:S04]  /*8cb0*/  IMAD.MOV.U32 R23, RZ, RZ, R25 ;  /* 0x000000ffff177224 */ /* 0x000fc800078e0019 */
[----:B------:R-:W-:-:S06]  /*8cc0*/  FMUL.FTZ R4, R4, 1 ;  /* 0x3f80000004047820 */ /* 0x000fcc0000410000 */
[----:B------:R-:W0:Y:S02]  /*8cd0*/  F2F.F64.F32 R4, R4 ;  /* 0x0000000400047310 */ /* 0x000e240000201800 */
[----:B0-----:R0:W-:Y:S01]  /*8ce0*/  STG.E.64 [R8.64], R4 ;  /* 0x0000000408007986 */ /* 0x0011e2000c101b24 */
[----:B------:R-:W-:Y:S05]  /*8cf0*/  BRA `(.L_x_1639) ;  /* 0x00000bd000007947 */ /* 0x000fea0003800000 */
.L_x_1640:
        /* <DEDUP_REMOVED lines=8> */
[----:B------:R-:W-:Y:S01]  /*8d80*/  PRMT R24, RZ, 0x5410, R24 ;  /* 0x00005410ff187816 */ /* 0x000fe20000000018 */
[----:B------:R-:W-:-:S03]  /*8d90*/  IMAD.MOV.U32 R23, RZ, RZ, R25 ;  /* 0x000000ffff177224 */ /* 0x000fc600078e0019 */
[----:B------:R-:W-:-:S04]  /*8da0*/  FSETP.NEU.FTZ.AND P0, PT, R24, RZ, PT ;  /* 0x000000ff1800720b */ /* 0x000fc80003f1d000 */
[----:B------:R-:W-:-:S05]  /*8db0*/  SEL R3, RZ, 0x1, !P0 ;  /* 0x00000001ff037807 */ /* 0x000fca0004000000 */
[----:B------:R0:W-:Y:S01]  /*8dc0*/  STG.E.U8 [R8.64], R3 ;  /* 0x0000000308007986 */ /* 0x0001e2000c101124 */
[----:B------:R-:W-:Y:S05]  /*8dd0*/  BRA `(.L_x_1639) ;  /* 0x00000af000007947 */ /* 0x000fea0003800000 */
.L_x_1653:
[----:B------:R-:W-:Y:S01]  /*8de0*/  PRMT R24, RZ, 0x5410, R24 ;  /* 0x00005410ff187816 */ /* 0x000fe20000000018 */
[----:B------:R-:W-:Y:S01]  /*8df0*/  CS2R R6, SRZ ;  /* 0x0000000000067805 */ /* 0x000fe2000001ff00 */
[----:B------:R-:W-:-:S03]  /*8e00*/  IMAD.MOV.U32 R23, RZ, RZ, R25 ;  /* 0x000000ffff177224 */ /* 0x000fc600078e0019 */
[----:B------:R-:W-:-:S06]  /*8e10*/  FMUL.FTZ R4, R24, 1 ;  /* 0x3f80000018047820 */ /* 0x000fcc0000410000 */
[----:B------:R-:W0:Y:S02]  /*8e20*/  F2F.F64.F32 R4, R4 ;  /* 0x0000000400047310 */ /* 0x000e240000201800 */
[----:B0-----:R0:W-:Y:S01]  /*8e30*/  STG.E.128 [R8.64], R4 ;  /* 0x0000000408007986 */ /* 0x0011e2000c101d24 */
[----:B------:R-:W-:Y:S05]  /*8e40*/  BRA `(.L_x_1639) ;  /* 0x00000a8000007947 */ /* 0x000fea0003800000 */
.L_x_1652:
        /* <DEDUP_REMOVED lines=21> */
.L_x_1657:
[----:B------:R-:W-:Y:S05]  /*8fa0*/  BSYNC B0 ;  /* 0x0000000000007941 */ /* 0x000fea0003800000 */
.L_x_1656:
[----:B------:R-:W-:Y:S01]  /*8fb0*/  LOP3.LUT R5, R0, R5, RZ, 0xfc, !PT ;  /* 0x0000000500057212 */ /* 0x000fe200078efcff */
[----:B------:R-:W-:-:S04]  /*8fc0*/  IMAD.MOV.U32 R23, RZ, RZ, R25 ;  /* 0x000000ffff177224 */ /* 0x000fc800078e0019 */
[----:B------:R0:W-:Y:S01]  /*8fd0*/  STG.E.U8 [R8.64], R5 ;  /* 0x0000000508007986 */ /* 0x0001e2000c101124 */
[----:B------:R-:W-:Y:S05]  /*8fe0*/  BRA `(.L_x_1639) ;  /* 0x000008e000007947 */ /* 0x000fea0003800000 */
.L_x_1655:
        /* <DEDUP_REMOVED lines=13> */
.L_x_1659:
[----:B------:R-:W-:Y:S01]  /*90c0*/  IMAD.MOV.U32 R0, RZ, RZ, 0x7f ;  /* 0x0000007fff007424 */ /* 0x000fe200078e00ff */
[----:B------:R-:W-:-:S04]  /*90d0*/  ISETP.GT.U32.AND P0, PT, R3, 0x7f800000, PT ;  /* 0x7f8000000300780c */ /* 0x000fc80003f04070 */
[----:B------:R-:W-:-:S04]  /*90e0*/  SEL R0, R0, 0x7c, P0 ;  /* 0x0000007c00007807 */ /* 0x000fc80000000000 */
.L_x_1660:
[----:B------:R-:W-:Y:S05]  /*90f0*/  BSYNC B0 ;  /* 0x0000000000007941 */ /* 0x000fea0003800000 */
.L_x_1658:
[----:B------:R-:W-:Y:S01]  /*9100*/  LOP3.LUT R3, R5, 0x80000000, RZ, 0xc0, !PT ;  /* 0x8000000005037812 */ /* 0x000fe200078ec0ff */
[----:B------:R-:W-:-:S03]  /*9110*/  IMAD.MOV.U32 R23, RZ, RZ, R25 ;  /* 0x000000ffff177224 */ /* 0x000fc600078e0019 */
[----:B------:R-:W-:-:S04]  /*9120*/  SHF.R.U32.HI R3, RZ, 0x18, R3 ;  /* 0x00000018ff037819 */ /* 0x000fc80000011603 */
[----:B------:R-:W-:-:S05]  /*9130*/  LOP3.LUT R3, R0, R3, RZ, 0xfc, !PT ;  /* 0x0000000300037212 */ /* 0x000fca00078efcff */
[----:B------:R0:W-:Y:S01]  /*9140*/  STG.E.U8 [R8.64], R3 ;  /* 0x0000000308007986 */ /* 0x0001e2000c101124 */
[----:B------:R-:W-:Y:S05]  /*9150*/  BRA `(.L_x_1639) ;  /* 0x0000077000007947 */ /* 0x000fea0003800000 */
.L_x_1654:
[----:B------:R0:W-:Y:S01]  /*9160*/  STG.E.U16 [R8.64], R24 ;  /* 0x0000001808007986 */ /* 0x0001e2000c101524 */
[----:B------:R-:W-:Y:S01]  /*9170*/  IMAD.MOV.U32 R23, RZ, RZ, R25 ;  /* 0x000000ffff177224 */ /* 0x000fe200078e0019 */
[----:B------:R-:W-:Y:S05]  /*9180*/  BRA `(.L_x_1639) ;  /* 0x0000074000007947 */ /* 0x000fea0003800000 */
.L_x_1651:
        /* <DEDUP_REMOVED lines=10> */
[----:B------:R-:W0:Y:S02]  /*9230*/  F2I.FTZ.U32.TRUNC.NTZ R3, R3 ;  /* 0x0000000300037305 */ /* 0x000e24000021f000 */
[----:B0-----:R0:W-:Y:S01]  /*9240*/  STG.E.U16 [R8.64], R3 ;  /* 0x0000000308007986 */ /* 0x0011e2000c101524 */
[----:B------:R-:W-:Y:S05]  /*9250*/  BRA `(.L_x_1639) ;  /* 0x0000067000007947 */ /* 0x000fea0003800000 */
.L_x_1663:
        /* <DEDUP_REMOVED lines=17> */
.L_x_1666:
[----:B------:R-:W-:-:S04]  /*9370*/  LOP3.LUT R3, R5, 0x80000000, RZ, 0xc0, !PT ;  /* 0x8000000005037812 */ /* 0x000fc800078ec0ff */
[----:B------:R-:W-:-:S04]  /*9380*/  SHF.R.U32.HI R3, RZ, 0x18, R3 ;  /* 0x00000018ff037819 */ /* 0x000fc80000011603 */
[----:B------:R-:W-:-:S04]  /*9390*/  LOP3.LUT R0, R0, R3, RZ, 0xfc, !PT ;  /* 0x0000000300007212 */ /* 0x000fc800078efcff */
[----:B------:R-:W-:Y:S02]  /*93a0*/  PRMT R4, R0, 0x7610, R4 ;  /* 0x0000761000047816 */ /* 0x000fe40000000004 */
.L_x_1665:
[----:B------:R-:W-:Y:S05]  /*93b0*/  BSYNC B0 ;  /* 0x0000000000007941 */ /* 0x000fea0003800000 */
.L_x_1664:
[----:B------:R0:W-:Y:S01]  /*93c0*/  STG.E.U8 [R8.64], R4 ;  /* 0x0000000408007986 */ /* 0x0001e2000c101124 */
[----:B------:R-:W-:Y:S01]  /*93d0*/  IMAD.MOV.U32 R23, RZ, RZ, R25 ;  /* 0x000000ffff177224 */ /* 0x000fe200078e0019 */
[----:B------:R-:W-:Y:S05]  /*93e0*/  BRA `(.L_x_1639) ;  /* 0x000004e000007947 */ /* 0x000fea0003800000 */
.L_x_1662:
        /* <DEDUP_REMOVED lines=17> */
.L_x_1669:
[----:B------:R-:W-:-:S04]  /*9500*/  LOP3.LUT R3, R5, 0x80000000, RZ, 0xc0, !PT ;  /* 0x8000000005037812 */ /* 0x000fc800078ec0ff */
[----:B------:R-:W-:-:S04]  /*9510*/  SHF.R.U32.HI R3, RZ, 0x18, R3 ;  /* 0x00000018ff037819 */ /* 0x000fc80000011603 */
[----:B------:R-:W-:-:S04]  /*9520*/  LOP3.LUT R0, R0, R3, RZ, 0xfc, !PT ;  /* 0x0000000300007212 */ /* 0x000fc800078efcff */
[----:B------:R-:W-:Y:S02]  /*9530*/  PRMT R4, R0, 0x7610, R4 ;  /* 0x0000761000047816 */ /* 0x000fe40000000004 */
.L_x_1668:
[----:B------:R-:W-:Y:S05]  /*9540*/  BSYNC B0 ;  /* 0x0000000000007941 */ /* 0x000fea0003800000 */
.L_x_1667:
[----:B------:R0:W-:Y:S01]  /*9550*/  STG.E.U8 [R8.64], R4 ;  /* 0x0000000408007986 */ /* 0x0001e2000c101124 */
[----:B------:R-:W-:Y:S01]  /*9560*/  IMAD.MOV.U32 R23, RZ, RZ, R25 ;  /* 0x000000ffff177224 */ /* 0x000fe200078e0019 */
[----:B------:R-:W-:Y:S05]  /*9570*/  BRA `(.L_x_1639) ;  /* 0x0000035000007947 */ /* 0x000fea0003800000 */
.L_x_1661:
[----:B------:R-:W-:-:S13]  /*9580*/  ISETP.NE.AND P0, PT, R0, 0x1c, PT ;  /* 0x0000001c0000780c */ /* 0x000fda0003f05270 */
[----:B------:R-:W-:Y:S05]  /*9590*/  @!P0 BRA `(.L_x_1670) ;  /* 0x000002f000008947 */ /* 0x000fea0003800000 */
[----:B------:R-:W-:-:S13]  /*95a0*/  ISETP.NE.AND P0, PT, R0, 0x1d, PT ;  /* 0x0000001d0000780c */ /* 0x000fda0003f05270 */
[----:B------:R-:W-:Y:S05]  /*95b0*/  @!P0 BRA `(.L_x_1671) ;  /* 0x0000028000008947 */ /* 0x000fea0003800000 */
[----:B------:R-:W-:-:S13]  /*95c0*/  ISETP.NE.AND P0, PT, R0, 0x2c, PT ;  /* 0x0000002c0000780c */ /* 0x000fda0003f05270 */
[----:B------:R-:W-:Y:S05]  /*95d0*/  @P0 BRA `(.L_x_1644) ;  /* 0x0000011000000947 */ /* 0x000fea0003800000 */
[----:B------:R-:W-:Y:S01]  /*95e0*/  PRMT R24, RZ, 0x5410, R24 ;  /* 0x00005410ff187816 */ /* 0x000fe20000000018 */
[----:B------:R-:W-:Y:S01]  /*95f0*/  IMAD.MOV.U32 R23, RZ, RZ, R25 ;  /* 0x000000ffff177224 */ /* 0x000fe200078e0019 */
[----:B------:R-:W-:Y:S02]  /*9600*/  PLOP3.LUT P0, PT, PT, PT, PT, 0x80, 0x0 ;  /* 0x000000000000781c */ /* 0x000fe40003f0f070 */
        /* <DEDUP_REMOVED lines=14> */
.L_x_1644:
        /* <DEDUP_REMOVED lines=21> */
.L_x_1671:
[----:B------:R-:W-:Y:S01]  /*9840*/  PRMT R4, RZ, 0x5410, R24 ;  /* 0x00005410ff047816 */ /* 0x000fe20000000018 */
[----:B------:R-:W-:-:S05]  /*9850*/  IMAD.MOV.U32 R23, RZ, RZ, R25 ;  /* 0x000000ffff177224 */ /* 0x000fca00078e0019 */
[----:B------:R-:W0:Y:S02]  /*9860*/  F2I.U64.TRUNC R4, R4 ;  /* 0x0000000400047311 */ /* 0x000e24000020d800 */
[----:B0-----:R0:W-:Y:S01]  /*9870*/  STG.E.64 [R8.64], R4 ;  /* 0x0000000408007986 */ /* 0x0011e2000c101b24 */
[----:B------:R-:W-:Y:S05]  /*9880*/  BRA `(.L_x_1639) ;  /* 0x0000004000007947 */ /* 0x000fea0003800000 */
.L_x_1670:
[----:B------:R-:W-:Y:S01]  /*9890*/  PRMT R24, RZ, 0x5410, R24 ;  /* 0x00005410ff187816 */ /* 0x000fe20000000018 */
[----:B------:R-:W-:-:S03]  /*98a0*/  IMAD.MOV.U32 R23, RZ, RZ, R25 ;  /* 0x000000ffff177224 */ /* 0x000fc600078e0019 */
[----:B------:R-:W0:Y:S02]  /*98b0*/  F2I.FTZ.U32.TRUNC.NTZ R3, R24 ;  /* 0x0000001800037305 */ /* 0x000e24000021f000 */
[----:B0-----:R0:W-:Y:S02]  /*98c0*/  STG.E [R8.64], R3 ;  /* 0x0000000308007986 */ /* 0x0011e4000c101924 */
.L_x_1639:
[----:B--2---:R-:W-:Y:S05]  /*98d0*/  BSYNC B6 ;  /* 0x0000000000067941 */ /* 0x004fea0003800000 */
.L_x_1638:
        /* <DEDUP_REMOVED lines=19> */
[----:B------:R-:W-:-:S04]  /*9a10*/  PRMT R22, RZ, 0x5410, R22 ;  /* 0x00005410ff167816 */ /* 0x000fc80000000016 */
[----:B------:R-:W0:Y:S02]  /*9a20*/  F2I.FTZ.TRUNC.NTZ R3, R22 ;  /* 0x0000001600037305 */ /* 0x000e24000021f100 */
[----:B0-----:R0:W-:Y:S01]  /*9a30*/  STG.E.U8 [R8.64], R3 ;  /* 0x0000000308007986 */ /* 0x0011e2000c101124 */
[----:B------:R-:W-:Y:S05]  /*9a40*/  BRA `(.L_x_1679) ;  /* 0x00000e8000007947 */ /* 0x000fea0003800000 */
.L_x_1677:
[----:B------:R-:W-:-:S06]  /*9a50*/  PRMT R5, RZ, 0x5410, R22 ;  /* 0x00005410ff057816 */ /* 0x000fcc0000000016 */
[----:B------:R-:W0:Y:S02]  /*9a60*/  F2I.S64.TRUNC R4, R5 ;  /* 0x0000000500047311 */ /* 0x000e24000020d900 */
[----:B0-----:R0:W-:Y:S01]  /*9a70*/  STG.E.U8 [R8.64], R4 ;  /* 0x0000000408007986 */ /* 0x0011e2000c101124 */
[----:B------:R-:W-:Y:S05]  /*9a80*/  BRA `(.L_x_1679) ;  /* 0x00000e4000007947 */ /* 0x000fea0003800000 */
.L_x_1676:
        /* <DEDUP_REMOVED lines=10> */
.L_x_1681:
[----:B------:R-:W-:-:S04]  /*9b30*/  PRMT R22, RZ, 0x5410, R22 ;  /* 0x00005410ff167816 */ /* 0x000fc80000000016 */
[----:B------:R-:W0:Y:S02]  /*9b40*/  F2I.FTZ.TRUNC.NTZ R3, R22 ;  /* 0x0000001600037305 */ /* 0x000e24000021f100 */
[----:B0-----:R0:W-:Y:S01]  /*9b50*/  STG.E [R8.64], R3 ;  /* 0x0000000308007986 */ /* 0x0011e2000c101924 */
[----:B------:R-:W-:Y:S05]  /*9b60*/  BRA `(.L_x_1679) ;  /* 0x00000d6000007947 */ /* 0x000fea0003800000 */
.L_x_1680:
[----:B------:R-:W-:-:S04]  /*9b70*/  PRMT R22, RZ, 0x5410, R22 ;  /* 0x00005410ff167816 */ /* 0x000fc80000000016 */
[----:B------:R-:W0:Y:S02]  /*9b80*/  F2I.FTZ.TRUNC.NTZ R3, R22 ;  /* 0x0000001600037305 */ /* 0x000e24000021f100 */
[----:B0-----:R0:W-:Y:S01]  /*9b90*/  STG.E.U16 [R8.64], R3 ;  /* 0x0000000308007986 */ /* 0x0011e2000c101524 */
[----:B------:R-:W-:Y:S05]  /*9ba0*/  BRA `(.L_x_1679) ;  /* 0x00000d2000007947 */ /* 0x000fea0003800000 */
.L_x_1675:
        /* <DEDUP_REMOVED lines=9> */
.L_x_1683:
[----:B------:R-:W-:-:S04]  /*9c40*/  PRMT R0, RZ, 0x5410, R22 ;  /* 0x00005410ff007816 */ /* 0x000fc80000000016 */
[----:B------:R-:W-:-:S05]  /*9c50*/  F2FP.PACK_AB R0, RZ, R0 ;  /* 0x00000000ff00723e */ /* 0x000fca00000000ff */
[----:B------:R0:W-:Y:S01]  /*9c60*/  STG.E.U16 [R8.64], R0 ;  /* 0x0000000008007986 */ /* 0x0001e2000c101524 */
[----:B------:R-:W-:Y:S05]  /*9c70*/  BRA `(.L_x_1679) ;  /* 0x00000c5000007947 */ /* 0x000fea0003800000 */
.L_x_1682:
        /* <DEDUP_REMOVED lines=10> */
.L_x_1685:
[----:B------:R-:W-:-:S04]  /*9d20*/  PRMT R22, RZ, 0x5410, R22 ;  /* 0x00005410ff167816 */ /* 0x000fc80000000016 */
[----:B------:R-:W-:-:S04]  /*9d30*/  F2FP.PACK_AB R3, RZ, R22 ;  /* 0x00000016ff03723e */ /* 0x000fc800000000ff */
[----:B------:R-:W-:-:S05]  /*9d40*/  PRMT R3, R3, 0x5410, RZ ;  /* 0x0000541003037816 */ /* 0x000fca00000000ff */
[----:B------:R0:W-:Y:S01]  /*9d50*/  STG.E [R8.64], R3 ;  /* 0x0000000308007986 */ /* 0x0001e2000c101924 */
[----:B------:R-:W-:Y:S05]  /*9d60*/  BRA `(.L_x_1679) ;  /* 0x00000b6000007947 */ /* 0x000fea0003800000 */
.L_x_1684:
[----:B------:R-:W-:-:S05]  /*9d70*/  PRMT R4, RZ, 0x5410, R22 ;  /* 0x00005410ff047816 */ /* 0x000fca0000000016 */
[----:B------:R-:W-:-:S06]  /*9d80*/  FMUL.FTZ R4, R4, 1 ;  /* 0x3f80000004047820 */ /* 0x000fcc0000410000 */
[----:B------:R-:W0:Y:S02]  /*9d90*/  F2F.F64.F32 R4, R4 ;  /* 0x0000000400047310 */ /* 0x000e240000201800 */
[----:B0-----:R0:W-:Y:S01]  /*9da0*/  STG.E.64 [R8.64], R4 ;  /* 0x0000000408007986 */ /* 0x0011e2000c101b24 */
[----:B------:R-:W-:Y:S05]  /*9db0*/  BRA `(.L_x_1679) ;  /* 0x00000b1000007947 */ /* 0x000fea0003800000 */
.L_x_1674:
        /* <DEDUP_REMOVED lines=13> */
.L_x_1688:
[----:B------:R-:W-:Y:S01]  /*9e90*/  PRMT R22, RZ, 0x5410, R22 ;  /* 0x00005410ff167816 */ /* 0x000fe20000000016 */
[----:B------:R-:W-:-:S04]  /*9ea0*/  CS2R R6, SRZ ;  /* 0x0000000000067805 */ /* 0x000fc8000001ff00 */
[----:B------:R-:W-:-:S06]  /*9eb0*/  FMUL.FTZ R4, R22, 1 ;  /* 0x3f80000016047820 */ /* 0x000fcc0000410000 */
[----:B------:R-:W0:Y:S02]  /*9ec0*/  F2F.F64.F32 R4, R4 ;  /* 0x0000000400047310 */ /* 0x000e240000201800 */
[----:B0-----:R0:W-:Y:S01]  /*9ed0*/  STG.E.128 [R8.64], R4 ;  /* 0x0000000408007986 */ /* 0x0011e2000c101d24 */
[----:B------:R-:W-:Y:S05]  /*9ee0*/  BRA `(.L_x_1679) ;  /* 0x000009e000007947 */ /* 0x000fea0003800000 */
.L_x_1687:
        /* <DEDUP_REMOVED lines=21> */
.L_x_1692:
[----:B------:R-:W-:Y:S05]  /*a040*/  BSYNC B0 ;  /* 0x0000000000007941 */ /* 0x000fea0003800000 */
.L_x_1691:
[----:B------:R-:W-:-:S05]  /*a050*/  LOP3.LUT R5, R0, R5, RZ, 0xfc, !PT ;  /* 0x0000000500057212 */ /* 0x000fca00078efcff */
[----:B------:R0:W-:Y:S01]  /*a060*/  STG.E.U8 [R8.64], R5 ;  /* 0x0000000508007986 */ /* 0x0001e2000c101124 */
[----:B------:R-:W-:Y:S05]  /*a070*/  BRA `(.L_x_1679) ;  /* 0x0000085000007947 */ /* 0x000fea0003800000 */
.L_x_1690:
        /* <DEDUP_REMOVED lines=13> */
.L_x_1694:
[----:B------:R-:W-:Y:S01]  /*a150*/  IMAD.MOV.U32 R0, RZ, RZ, 0x7f ;  /* 0x0000007fff007424 */ /* 0x000fe200078e00ff */
[----:B------:R-:W-:-:S04]  /*a160*/  ISETP.GT.U32.AND P0, PT, R3, 0x7f800000, PT ;  /* 0x7f8000000300780c */ /* 0x000fc80003f04070 */
[----:B------:R-:W-:-:S04]  /*a170*/  SEL R0, R0, 0x7c, P0 ;  /* 0x0000007c00007807 */ /* 0x000fc80000000000 */
.L_x_1695:
[----:B------:R-:W-:Y:S05]  /*a180*/  BSYNC B0 ;  /* 0x0000000000007941 */ /* 0x000fea0003800000 */
.L_x_1693:
[----:B------:R-:W-:-:S04]  /*a190*/  LOP3.LUT R3, R5, 0x80000000, RZ, 0xc0, !PT ;  /* 0x8000000005037812 */ /* 0x000fc800078ec0ff */
[----:B------:R-:W-:-:S04]  /*a1a0*/  SHF.R.U32.HI R3, RZ, 0x18, R3 ;  /* 0x00000018ff037819 */ /* 0x000fc80000011603 */
[----:B------:R-:W-:-:S05]  /*a1b0*/  LOP3.LUT R3, R0, R3, RZ, 0xfc, !PT ;  /* 0x0000000300037212 */ /* 0x000fca00078efcff */
[----:B------:R0:W-:Y:S01]  /*a1c0*/  STG.E.U8 [R8.64], R3 ;  /* 0x0000000308007986 */ /* 0x0001e2000c101124 */
[----:B------:R-:W-:Y:S05]  /*a1d0*/  BRA `(.L_x_1679) ;  /* 0x000006f000007947 */ /* 0x000fea0003800000 */
.L_x_1689:
[----:B------:R0:W-:Y:S01]  /*a1e0*/  STG.E.U16 [R8.64], R22 ;  /* 0x0000001608007986 */ /* 0x0001e2000c101524 */
[----:B------:R-:W-:Y:S05]  /*a1f0*/  BRA `(.L_x_1679) ;  /* 0x000006d000007947 */ /* 0x000fea0003800000 */
.L_x_1686:
        /* <DEDUP_REMOVED lines=12> */
.L_x_1698:
        /* <DEDUP_REMOVED lines=17> */
.L_x_1701:
[----:B------:R-:W-:-:S04]  /*a3d0*/  LOP3.LUT R3, R5, 0x80000000, RZ, 0xc0, !PT ;  /* 0x8000000005037812 */ /* 0x000fc800078ec0ff */
[----:B------:R-:W-:-:S04]  /*a3e0*/  SHF.R.U32.HI R3, RZ, 0x18, R3 ;  /* 0x00000018ff037819 */ /* 0x000fc80000011603 */
[----:B------:R-:W-:-:S04]  /*a3f0*/  LOP3.LUT R0, R0, R3, RZ, 0xfc, !PT ;  /* 0x0000000300007212 */ /* 0x000fc800078efcff */
[----:B------:R-:W-:Y:S02]  /*a400*/  PRMT R4, R0, 0x7610, R4 ;  /* 0x0000761000047816 */ /* 0x000fe40000000004 */
.L_x_1700:
[----:B------:R-:W-:Y:S05]  /*a410*/  BSYNC B0 ;  /* 0x0000000000007941 */ /* 0x000fea0003800000 */
.L_x_1699:
[----:B------:R0:W-:Y:S01]  /*a420*/  STG.E.U8 [R8.64], R4 ;  /* 0x0000000408007986 */ /* 0x0001e2000c101124 */
[----:B------:R-:W-:Y:S05]  /*a430*/  BRA `(.L_x_1679) ;  /* 0x0000049000007947 */ /* 0x000fea0003800000 */
.L_x_1697:
        /* <DEDUP_REMOVED lines=17> */
.L_x_1704:
[----:B------:R-:W-:-:S04]  /*a550*/  LOP3.LUT R3, R5, 0x80000000, RZ, 0xc0, !PT ;  /* 0x8000000005037812 */ /* 0x000fc800078ec0ff */
[----:B------:R-:W-:-:S04]  /*a560*/  SHF.R.U32.HI R3, RZ, 0x18, R3 ;  /* 0x00000018ff037819 */ /* 0x000fc80000011603 */
[----:B------:R-:W-:-:S04]  /*a570*/  LOP3.LUT R0, R0, R3, RZ, 0xfc, !PT ;  /* 0x0000000300007212 */ /* 0x000fc800078efcff */
[----:B------:R-:W-:Y:S02]  /*a580*/  PRMT R4, R0, 0x7610, R4 ;  /* 0x0000761000047816 */ /* 0x000fe40000000004 */
.L_x_1703:
[----:B------:R-:W-:Y:S05]  /*a590*/  BSYNC B0 ;  /* 0x0000000000007941 */ /* 0x000fea0003800000 */
.L_x_1702:
[----:B------:R0:W-:Y:S01]  /*a5a0*/  STG.E.U8 [R8.64], R4 ;  /* 0x0000000408007986 */ /* 0x0001e2000c101124 */
[----:B------:R-:W-:Y:S05]  /*a5b0*/  BRA `(.L_x_1679) ;  /* 0x0000031000007947 */ /* 0x000fea0003800000 */
.L_x_1696:
[----:B------:R-:W-:-:S13]  /*a5c0*/  ISETP.NE.AND P0, PT, R0, 0x1c, PT ;  /* 0x0000001c0000780c */ /* 0x000fda0003f05270 */
[----:B------:R-:W-:Y:S05]  /*a5d0*/  @!P0 BRA `(.L_x_1705) ;  /* 0x000002c000008947 */ /* 0x000fea0003800000 */
[----:B------:R-:W-:-:S13]  /*a5e0*/  ISETP.NE.AND P0, PT, R0, 0x1d, PT ;  /* 0x0000001d0000780c */ /* 0x000fda0003f05270 */
[----:B------:R-:W-:Y:S05]  /*a5f0*/  @!P0 BRA `(.L_x_1706) ;  /* 0x0000026000008947 */ /* 0x000fea0003800000 */
[----:B------:R-:W-:-:S13]  /*a600*/  ISETP.NE.AND P0, PT, R0, 0x2c, PT ;  /* 0x0000002c0000780c */ /* 0x000fda0003f05270 */
[----:B------:R-:W-:Y:S05]  /*a610*/  @P0 BRA `(.L_x_1678) ;  /* 0x0000010000000947 */ /* 0x000fea0003800000 */
[----:B------:R-:W-:Y:S02]  /*a620*/  PRMT R22, RZ, 0x5410, R22 ;  /* 0x00005410ff167816 */ /* 0x000fe40000000016 */
        /* <DEDUP_REMOVED lines=15> */
.L_x_1678:
        /* <DEDUP_REMOVED lines=20> */
.L_x_1706:
[----:B------:R-:W-:-:S06]  /*a860*/  PRMT R4, RZ, 0x5410, R22 ;  /* 0x00005410ff047816 */ /* 0x000fcc0000000016 */
[----:B------:R-:W0:Y:S02]  /*a870*/  F2I.U64.TRUNC R4, R4 ;  /* 0x0000000400047311 */ /* 0x000e24000020d800 */
[----:B0-----:R0:W-:Y:S01]  /*a880*/  STG.E.64 [R8.64], R4 ;  /* 0x0000000408007986 */ /* 0x0011e2000c101b24 */
[----:B------:R-:W-:Y:S05]  /*a890*/  BRA `(.L_x_1679) ;  /* 0x0000003000007947 */ /* 0x000fea0003800000 */
.L_x_1705:
[----:B------:R-:W-:-:S04]  /*a8a0*/  PRMT R22, RZ, 0x5410, R22 ;  /* 0x00005410ff167816 */ /* 0x000fc80000000016 */
[----:B------:R-:W0:Y:S02]  /*a8b0*/  F2I.FTZ.U32.TRUNC.NTZ R3, R22 ;  /* 0x0000001600037305 */ /* 0x000e24000021f000 */
[----:B0-----:R0:W-:Y:S02]  /*a8c0*/  STG.E [R8.64], R3 ;  /* 0x0000000308007986 */ /* 0x0011e4000c101924 */
.L_x_1679:
        /* <DEDUP_REMOVED lines=23> */
.L_x_1710:
[----:B------:R-:W-:-:S06]  /*aa40*/  PRMT R5, RZ, 0x5410, R18 ;  /* 0x00005410ff057816 */ /* 0x000fcc0000000012 */
[----:B------:R-:W0:Y:S02]  /*aa50*/  F2I.S64.TRUNC R4, R5 ;  /* 0x0000000500047311 */ /* 0x000e24000020d900 */
[----:B0-----:R0:W-:Y:S01]  /*aa60*/  STG.E.U8 [R8.64], R4 ;  /* 0x0000000408007986 */ /* 0x0011e2000c101124 */
[----:B------:R-:W-:Y:S05]  /*aa70*/  BRA `(.L_x_1712) ;  /* 0x00000e4000007947 */ /* 0x000fea0003800000 */
.L_x_1709:
        /* <DEDUP_REMOVED lines=10> */
.L_x_1714:
[----:B------:R-:W-:-:S04]  /*ab20*/  PRMT R18, RZ, 0x5410, R18 ;  /* 0x00005410ff127816 */ /* 0x000fc80000000012 */
[----:B------:R-:W0:Y:S02]  /*ab30*/  F2I.FTZ.TRUNC.NTZ R3, R18 ;  /* 0x0000001200037305 */ /* 0x000e24000021f100 */
[----:B0-----:R0:W-:Y:S01]  /*ab40*/  STG.E [R8.64], R3 ;  /* 0x0000000308007986 */ /* 0x0011e2000c101924 */
[----:B------:R-:W-:Y:S05]  /*ab50*/  BRA `(.L_x_1712) ;  /* 0x00000d6000007947 */ /* 0x000fea0003800000 */
.L_x_1713:
[----:B------:R-:W-:-:S04]  /*ab60*/  PRMT R18, RZ, 0x5410, R18 ;  /* 0x00005410ff127816 */ /* 0x000fc80000000012 */
[----:B------:R-:W0:Y:S02]  /*ab70*/  F2I.FTZ.TRUNC.NTZ R3, R18 ;  /* 0x0000001200037305 */ /* 0x000e24000021f100 */
[----:B0-----:R0:W-:Y:S01]  /*ab80*/  STG.E.U16 [R8.64], R3 ;  /* 0x0000000308007986 */ /* 0x0011e2000c101524 */
[----:B------:R-:W-:Y:S05]  /*ab90*/  BRA `(.L_x_1712) ;  /* 0x00000d2000007947 */ /* 0x000fea0003800000 */
.L_x_1708:
        /* <DEDUP_REMOVED lines=9> */
.L_x_1716:
[----:B------:R-:W-:-:S04]  /*ac30*/  PRMT R0, RZ, 0x5410, R18 ;  /* 0x00005410ff007816 */ /* 0x000fc80000000012 */
[----:B------:R-:W-:-:S05]  /*ac40*/  F2FP.PACK_AB R0, RZ, R0 ;  /* 0x00000000ff00723e */ /* 0x000fca00000000ff */
[----:B------:R0:W-:Y:S01]  /*ac50*/  STG.E.U16 [R8.64], R0 ;  /* 0x0000000008007986 */ /* 0x0001e2000c101524 */
[----:B------:R-:W-:Y:S05]  /*ac60*/  BRA `(.L_x_1712) ;  /* 0x00000c5000007947 */ /* 0x000fea0003800000 */
.L_x_1715:
        /* <DEDUP_REMOVED lines=10> */
.L_x_1718:
[----:B------:R-:W-:-:S04]  /*ad10*/  PRMT R18, RZ, 0x5410, R18 ;  /* 0x00005410ff127816 */ /* 0x000fc80000000012 */
[----:B------:R-:W-:-:S04]  /*ad20*/  F2FP.PACK_AB R3, RZ, R18 ;  /* 0x00000012ff03723e */ /* 0x000fc800000000ff */
[----:B------:R-:W-:-:S05]  /*ad30*/  PRMT R3, R3, 0x5410, RZ ;  /* 0x0000541003037816 */ /* 0x000fca00000000ff */
[----:B------:R0:W-:Y:S01]  /*ad40*/  STG.E [R8.64], R3 ;  /* 0x0000000308007986 */ /* 0x0001e2000c101924 */
[----:B------:R-:W-:Y:S05]  /*ad50*/  BRA `(.L_x_1712) ;  /* 0x00000b6000007947 */ /* 0x000fea0003800000 */
.L_x_1717:
[----:B------:R-:W-:-:S05]  /*ad60*/  PRMT R4, RZ, 0x5410, R18 ;  /* 0x00005410ff047816 */ /* 0x000fca0000000012 */
[----:B------:R-:W-:-:S06]  /*ad70*/  FMUL.FTZ R4, R4, 1 ;  /* 0x3f80000004047820 */ /* 0x000fcc0000410000 */
[----:B------:R-:W0:Y:S02]  /*ad80*/  F2F.F64.F32 R4, R4 ;  /* 0x0000000400047310 */ /* 0x000e240000201800 */
[----:B0-----:R0:W-:Y:S01]  /*ad90*/  STG.E.64 [R8.64], R4 ;  /* 0x0000000408007986 */ /* 0x0011e2000c101b24 */
[----:B------:R-:W-:Y:S05]  /*ada0*/  BRA `(.L_x_1712) ;  /* 0x00000b1000007947 */ /* 0x000fea0003800000 */
.L_x_1707:
        /* <DEDUP_REMOVED lines=13> */
.L_x_1721:
[----:B------:R-:W-:Y:S01]  /*ae80*/  PRMT R18, RZ, 0x5410, R18 ;  /* 0x00005410ff127816 */ /* 0x000fe20000000012 */
[----:B------:R-:W-:-:S04]  /*ae90*/  CS2R R6, SRZ ;  /* 0x0000000000067805 */ /* 0x000fc8000001ff00 */
[----:B------:R-:W-:-:S06]  /*aea0*/  FMUL.FTZ R4, R18, 1 ;  /* 0x3f80000012047820 */ /* 0x000fcc0000410000 */
[----:B------:R-:W0:Y:S02]  /*aeb0*/  F2F.F64.F32 R4, R4 ;  /* 0x0000000400047310 */ /* 0x000e240000201800 */
[----:B0-----:R0:W-:Y:S01]  /*aec0*/  STG.E.128 [R8.64], R4 ;  /* 0x0000000408007986 */ /* 0x0011e2000c101d24 */
[----:B------:R-:W-:Y:S05]  /*aed0*/  BRA `(.L_x_1712) ;  /* 0x000009e000007947 */ /* 0x000fea0003800000 */
.L_x_1720:
        /* <DEDUP_REMOVED lines=21> */
.L_x_1725:
[----:B------:R-:W-:Y:S05]  /*b030*/  BSYNC B0 ;  /* 0x0000000000007941 */ /* 0x000fea0003800000 */
.L_x_1724:
[----:B------:R-:W-:-:S05]  /*b040*/  LOP3.LUT R5, R0, R5, RZ, 0xfc, !PT ;  /* 0x0000000500057212 */ /* 0x000fca00078efcff */
[----:B------:R0:W-:Y:S01]  /*b050*/  STG.E.U8 [R8.64], R5 ;  /* 0x0000000508007986 */ /* 0x0001e2000c101124 */
[----:B------:R-:W-:Y:S05]  /*b060*/  BRA `(.L_x_1712) ;  /* 0x0000085000007947 */ /* 0x000fea0003800000 */
.L_x_1723:
        /* <DEDUP_REMOVED lines=13> */
.L_x_1727:
[----:B------:R-:W-:Y:S01]  /*b140*/  IMAD.MOV.U32 R0, RZ, RZ, 0x7f ;  /* 0x0000007fff007424 */ /* 0x000fe200078e00ff */
[----:B------:R-:W-:-:S04]  /*b150*/  ISETP.GT.U32.AND P0, PT, R3, 0x7f800000, PT ;  /* 0x7f8000000300780c */ /* 0x000fc80003f04070 */
[----:B------:R-:W-:-:S04]  /*b160*/  SEL R0, R0, 0x7c, P0 ;  /* 0x0000007c00007807 */ /* 0x000fc80000000000 */
.L_x_1728:
[----:B------:R-:W-:Y:S05]  /*b170*/  BSYNC B0 ;  /* 0x0000000000007941 */ /* 0x000fea0003800000 */
.L_x_1726:
[----:B------:R-:W-:-:S04]  /*b180*/  LOP3.LUT R3, R5, 0x80000000, RZ, 0xc0, !PT ;  /* 0x8000000005037812 */ /* 0x000fc800078ec0ff */
[----:B------:R-:W-:-:S04]  /*b190*/  SHF.R.U32.HI R3, RZ, 0x18, R3 ;  /* 0x00000018ff037819 */ /* 0x000fc80000011603 */
[----:B------:R-:W-:-:S05]  /*b1a0*/  LOP3.LUT R3, R0, R3, RZ, 0xfc, !PT ;  /* 0x0000000300037212 */ /* 0x000fca00078efcff */
[----:B------:R0:W-:Y:S01]  /*b1b0*/  STG.E.U8 [R8.64], R3 ;  /* 0x0000000308007986 */ /* 0x0001e2000c101124 */
[----:B------:R-:W-:Y:S05]  /*b1c0*/  BRA `(.L_x_1712) ;  /* 0x000006f000007947 */ /* 0x000fea0003800000 */
.L_x_1722:
[----:B------:R0:W-:Y:S01]  /*b1d0*/  STG.E.U16 [R8.64], R18 ;  /* 0x0000001208007986 */ /* 0x0001e2000c101524 */
[----:B------:R-:W-:Y:S05]  /*b1e0*/  BRA `(.L_x_1712) ;  /* 0x000006d000007947 */ /* 0x000fea0003800000 */
.L_x_1719:
        /* <DEDUP_REMOVED lines=12> */
.L_x_1731:
        /* <DEDUP_REMOVED lines=17> */
.L_x_1734:
[----:B------:R-:W-:-:S04]  /*b3c0*/  LOP3.LUT R3, R5, 0x80000000, RZ, 0xc0, !PT ;  /* 0x8000000005037812 */ /* 0x000fc800078ec0ff */
[----:B------:R-:W-:-:S04]  /*b3d0*/  SHF.R.U32.HI R3, RZ, 0x18, R3 ;  /* 0x00000018ff037819 */ /* 0x000fc80000011603 */
[----:B------:R-:W-:-:S04]  /*b3e0*/  LOP3.LUT R0, R0, R3, RZ, 0xfc, !PT ;  /* 0x0000000300007212 */ /* 0x000fc800078efcff */
[----:B------:R-:W-:Y:S02]  /*b3f0*/  PRMT R4, R0, 0x7610, R4 ;  /* 0x0000761000047816 */ /* 0x000fe40000000004 */
.L_x_1733:
[----:B------:R-:W-:Y:S05]  /*b400*/  BSYNC B0 ;  /* 0x0000000000007941 */ /* 0x000fea0003800000 */
.L_x_1732:
[----:B------:R0:W-:Y:S01]  /*b410*/  STG.E.U8 [R8.64], R4 ;  /* 0x0000000408007986 */ /* 0x0001e2000c101124 */
[----:B------:R-:W-:Y:S05]  /*b420*/  BRA `(.L_x_1712) ;  /* 0x0000049000007947 */ /* 0x000fea0003800000 */
.L_x_1730:
        /* <DEDUP_REMOVED lines=17> */
.L_x_1737:
[----:B------:R-:W-:-:S04]  /*b540*/  LOP3.LUT R3, R5, 0x80000000, RZ, 0xc0, !PT ;  /* 0x8000000005037812 */ /* 0x000fc800078ec0ff */
[----:B------:R-:W-:-:S04]  /*b550*/  SHF.R.U32.HI R3, RZ, 0x18, R3 ;  /* 0x00000018ff037819 */ /* 0x000fc80000011603 */
[----:B------:R-:W-:-:S04]  /*b560*/  LOP3.LUT R0, R0, R3, RZ, 0xfc, !PT ;  /* 0x0000000300007212 */ /* 0x000fc800078efcff */
[----:B------:R-:W-:Y:S02]  /*b570*/  PRMT R4, R0, 0x7610, R4 ;  /* 0x0000761000047816 */ /* 0x000fe40000000004 */
.L_x_1736:
[----:B------:R-:W-:Y:S05]  /*b580*/  BSYNC B0 ;  /* 0x0000000000007941 */ /* 0x000fea0003800000 */
.L_x_1735:
[----:B------:R0:W-:Y:S01]  /*b590*/  STG.E.U8 [R8.64], R4 ;  /* 0x0000000408007986 */ /* 0x0001e2000c101124 */
[----:B------:R-:W-:Y:S05]  /*b5a0*/  BRA `(.L_x_1712) ;  /* 0x0000031000007947 */ /* 0x000fea0003800000 */
.L_x_1729:
        /* <DEDUP_REMOVED lines=22> */
.L_x_1711:
        /* <DEDUP_REMOVED lines=20> */
.L_x_1739:
[----:B------:R-:W-:-:S06]  /*b850*/  PRMT R4, RZ, 0x5410, R18 ;  /* 0x00005410ff047816 */ /* 0x000fcc0000000012 */
[----:B------:R-:W0:Y:S02]  /*b860*/  F2I.U64.TRUNC R4, R4 ;  /* 0x0000000400047311 */ /* 0x000e24000020d800 */
[----:B0-----:R0:W-:Y:S01]  /*b870*/  STG.E.64 [R8.64], R4 ;  /* 0x0000000408007986 */ /* 0x0011e2000c101b24 */
[----:B------:R-:W-:Y:S05]  /*b880*/  BRA `(.L_x_1712) ;  /* 0x0000003000007947 */ /* 0x000fea0003800000 */
.L_x_1738:
[----:B------:R-:W-:-:S04]  /*b890*/  PRMT R18, RZ, 0x5410, R18 ;  /* 0x00005410ff127816 */ /* 0x000fc80000000012 */
[----:B------:R-:W0:Y:S02]  /*b8a0*/  F2I.FTZ.U32.TRUNC.NTZ R3, R18 ;  /* 0x0000001200037305 */ /* 0x000e24000021f000 */
[----:B0-----:R0:W-:Y:S02]  /*b8b0*/  STG.E [R8.64], R3 ;  /* 0x0000000308007986 */ /* 0x0011e4000c101924 */
.L_x_1712:
[----:B------:R-:W-:Y:S02]  /*b8c0*/  IADD3 R23, R23, 0x80, RZ ;  /* 0x0000008017177810 */ /* 0x000fe40007ffe0ff */
.L_x_1673:
[----:B------:R-:W-:Y:S05]  /*b8d0*/  BSYNC B6 ;  /* 0x0000000000067941 */ /* 0x000fea0003800000 */
.L_x_1672:
        /* <DEDUP_REMOVED lines=21> */
.L_x_1743:
[----:B------:R-:W-:-:S06]  /*ba30*/  PRMT R5, RZ, 0x5410, R17 ;  /* 0x00005410ff057816 */ /* 0x000fcc0000000011 */
[----:B------:R-:W0:Y:S02]  /*ba40*/  F2I.S64.TRUNC R4, R5 ;  /* 0x0000000500047311 */ /* 0x000e24000020d900 */
[----:B0-----:R-:W-:Y:S01]  /*ba50*/  STG.E.U8 [R2.64], R4 ;  /* 0x0000000402007986 */ /* 0x001fe2000c101124 */
[----:B------:R-:W-:Y:S05]  /*ba60*/  EXIT ;  /* 0x000000000000794d */ /* 0x000fea0003800000 */
.L_x_1742:
        /* <DEDUP_REMOVED lines=10> */
.L_x_1746:
[----:B------:R-:W-:-:S06]  /*bb10*/  PRMT R17, RZ, 0x5410, R17 ;  /* 0x00005410ff117816 */ /* 0x000fcc0000000011 */
[----:B------:R-:W0:Y:S02]  /*bb20*/  F2I.FTZ.TRUNC.NTZ R17, R17 ;  /* 0x0000001100117305 */ /* 0x000e24000021f100 */
[----:B0-----:R-:W-:Y:S01]  /*bb30*/  STG.E [R2.64], R17 ;  /* 0x0000001102007986 */ /* 0x001fe2000c101924 */
[----:B------:R-:W-:Y:S05]  /*bb40*/  EXIT ;  /* 0x000000000000794d */ /* 0x000fea0003800000 */
.L_x_1745:
[----:B------:R-:W-:-:S06]  /*bb50*/  PRMT R17, RZ, 0x5410, R17 ;  /* 0x00005410ff117816 */ /* 0x000fcc0000000011 */
[----:B------:R-:W0:Y:S02]  /*bb60*/  F2I.FTZ.TRUNC.NTZ R17, R17 ;  /* 0x0000001100117305 */ /* 0x000e24000021f100 */
[----:B0-----:R-:W-:Y:S01]  /*bb70*/  STG.E.U16 [R2.64], R17 ;  /* 0x0000001102007986 */ /* 0x001fe2000c101524 */
[----:B------:R-:W-:Y:S05]  /*bb80*/  EXIT ;  /* 0x000000000000794d */ /* 0x000fea0003800000 */
.L_x_1741:
        /* <DEDUP_REMOVED lines=9> */
.L_x_1748:
[----:B------:R-:W-:-:S04]  /*bc20*/  PRMT R0, RZ, 0x5410, R17 ;  /* 0x00005410ff007816 */ /* 0x000fc80000000011 */
[----:B------:R-:W-:-:S05]  /*bc30*/  F2FP.PACK_AB R0, RZ, R0 ;  /* 0x00000000ff00723e */ /* 0x000fca00000000ff */
[----:B------:R-:W-:Y:S01]  /*bc40*/  STG.E.U16 [R2.64], R0 ;  /* 0x0000000002007986 */ /* 0x000fe2000c101524 */
[----:B------:R-:W-:Y:S05]  /*bc50*/  EXIT ;  /* 0x000000000000794d */ /* 0x000fea0003800000 */
.L_x_1747:
        /* <DEDUP_REMOVED lines=10> */
.L_x_1750:
[----:B------:R-:W-:-:S04]  /*bd00*/  PRMT R17, RZ, 0x5410, R17 ;  /* 0x00005410ff117816 */ /* 0x000fc80000000011 */
[----:B------:R-:W-:-:S04]  /*bd10*/  F2FP.PACK_AB R5, RZ, R17 ;  /* 0x00000011ff05723e */ /* 0x000fc800000000ff */
[----:B------:R-:W-:-:S05]  /*bd20*/  PRMT R5, R5, 0x5410, RZ ;  /* 0x0000541005057816 */ /* 0x000fca00000000ff */
[----:B------:R-:W-:Y:S01]  /*bd30*/  STG.E [R2.64], R5 ;  /* 0x0000000502007986 */ /* 0x000fe2000c101924 */
[----:B------:R-:W-:Y:S05]  /*bd40*/  EXIT ;  /* 0x000000000000794d */ /* 0x000fea0003800000 */
.L_x_1749:
[----:B------:R-:W-:-:S05]  /*bd50*/  PRMT R4, RZ, 0x5410, R17 ;  /* 0x00005410ff047816 */ /* 0x000fca0000000011 */
[----:B------:R-:W-:-:S06]  /*bd60*/  FMUL.FTZ R4, R4, 1 ;  /* 0x3f80000004047820 */ /* 0x000fcc0000410000 */
[----:B------:R-:W0:Y:S02]  /*bd70*/  F2F.F64.F32 R4, R4 ;  /* 0x0000000400047310 */ /* 0x000e240000201800 */
[----:B0-----:R-:W-:Y:S01]  /*bd80*/  STG.E.64 [R2.64], R4 ;  /* 0x0000000402007986 */ /* 0x001fe2000c101b24 */
[----:B------:R-:W-:Y:S05]  /*bd90*/  EXIT ;  /* 0x000000000000794d */ /* 0x000fea0003800000 */
.L_x_1740:
        /* <DEDUP_REMOVED lines=13> */
.L_x_1753:
[----:B------:R-:W-:Y:S01]  /*be70*/  PRMT R17, RZ, 0x5410, R17 ;  /* 0x00005410ff117816 */ /* 0x000fe20000000011 */
[----:B------:R-:W-:-:S04]  /*be80*/  CS2R R6, SRZ ;  /* 0x0000000000067805 */ /* 0x000fc8000001ff00 */
[----:B------:R-:W-:-:S06]  /*be90*/  FMUL.FTZ R4, R17, 1 ;  /* 0x3f80000011047820 */ /* 0x000fcc0000410000 */
[----:B------:R-:W0:Y:S02]  /*bea0*/  F2F.F64.F32 R4, R4 ;  /* 0x0000000400047310 */ /* 0x000e240000201800 */
[----:B0-----:R-:W-:Y:S01]  /*beb0*/  STG.E.128 [R2.64], R4 ;  /* 0x0000000402007986 */ /* 0x001fe2000c101d24 */
[----:B------:R-:W-:Y:S05]  /*bec0*/  EXIT ;  /* 0x000000000000794d */ /* 0x000fea0003800000 */
.L_x_1752:
        /* <DEDUP_REMOVED lines=21> */
.L_x_1757:
[----:B------:R-:W-:Y:S05]  /*c020*/  BSYNC B0 ;  /* 0x0000000000007941 */ /* 0x000fea0003800000 */
.L_x_1756:
[----:B------:R-:W-:-:S05]  /*c030*/  LOP3.LUT R5, R0, R5, RZ, 0xfc, !PT ;  /* 0x0000000500057212 */ /* 0x000fca00078efcff */
[----:B------:R-:W-:Y:S01]  /*c040*/  STG.E.U8 [R2.64], R5 ;  /* 0x0000000502007986 */ /* 0x000fe2000c101124 */
[----:B------:R-:W-:Y:S05]  /*c050*/  EXIT ;  /* 0x000000000000794d */ /* 0x000fea0003800000 */
.L_x_1755:
        /* <DEDUP_REMOVED lines=13> */
.L_x_1759:
[----:B------:R-:W-:Y:S01]  /*c130*/  IMAD.MOV.U32 R0, RZ, RZ, 0x7f ;  /* 0x0000007fff007424 */ /* 0x000fe200078e00ff */
[----:B------:R-:W-:-:S04]  /*c140*/  ISETP.GT.U32.AND P0, PT, R4, 0x7f800000, PT ;  /* 0x7f8000000400780c */ /* 0x000fc80003f04070 */
[----:B------:R-:W-:-:S04]  /*c150*/  SEL R0, R0, 0x7c, P0 ;  /* 0x0000007c00007807 */ /* 0x000fc80000000000 */
.L_x_1760:
[----:B------:R-:W-:Y:S05]  /*c160*/  BSYNC B0 ;  /* 0x0000000000007941 */ /* 0x000fea0003800000 */
.L_x_1758:
[----:B------:R-:W-:-:S04]  /*c170*/  LOP3.LUT R4, R17, 0x80000000, RZ, 0xc0, !PT ;  /* 0x8000000011047812 */ /* 0x000fc800078ec0ff */
[----:B------:R-:W-:-:S04]  /*c180*/  SHF.R.U32.HI R5, RZ, 0x18, R4 ;  /* 0x00000018ff057819 */ /* 0x000fc80000011604 */
[----:B------:R-:W-:-:S05]  /*c190*/  LOP3.LUT R5, R0, R5, RZ, 0xfc, !PT ;  /* 0x0000000500057212 */ /* 0x000fca00078efcff */
[----:B------:R-:W-:Y:S01]  /*c1a0*/  STG.E.U8 [R2.64], R5 ;  /* 0x0000000502007986 */ /* 0x000fe2000c101124 */
[----:B------:R-:W-:Y:S05]  /*c1b0*/  EXIT ;  /* 0x000000000000794d */ /* 0x000fea0003800000 */
.L_x_1754:
[----:B------:R-:W-:Y:S01]  /*c1c0*/  STG.E.U16 [R2.64], R17 ;  /* 0x0000001102007986 */ /* 0x000fe2000c101524 */
[----:B------:R-:W-:Y:S05]  /*c1d0*/  EXIT ;  /* 0x000000000000794d */ /* 0x000fea0003800000 */
.L_x_1751:
        /* <DEDUP_REMOVED lines=12> */
.L_x_1763:
        /* <DEDUP_REMOVED lines=17> */
.L_x_1766:
[----:B------:R-:W-:-:S04]  /*c3b0*/  LOP3.LUT R0, R17, 0x80000000, RZ, 0xc0, !PT ;  /* 0x8000000011007812 */ /* 0x000fc800078ec0ff */
[----:B------:R-:W-:-:S04]  /*c3c0*/  SHF.R.U32.HI R5, RZ, 0x18, R0 ;  /* 0x00000018ff057819 */ /* 0x000fc80000011600 */
[----:B------:R-:W-:-:S04]  /*c3d0*/  LOP3.LUT R4, R4, R5, RZ, 0xfc, !PT ;  /* 0x0000000504047212 */ /* 0x000fc800078efcff */
[----:B------:R-:W-:Y:S02]  /*c3e0*/  PRMT R0, R4, 0x7610, R0 ;  /* 0x0000761004007816 */ /* 0x000fe40000000000 */
.L_x_1765:
[----:B------:R-:W-:Y:S05]  /*c3f0*/  BSYNC B0 ;  /* 0x0000000000007941 */ /* 0x000fea0003800000 */
.L_x_1764:
[----:B------:R-:W-:Y:S01]  /*c400*/  STG.E.U8 [R2.64], R0 ;  /* 0x0000000002007986 */ /* 0x000fe2000c101124 */
[----:B------:R-:W-:Y:S05]  /*c410*/  EXIT ;  /* 0x000000000000794d */ /* 0x000fea0003800000 */
.L_x_1762:
        /* <DEDUP_REMOVED lines=17> */
.L_x_1769:
[----:B------:R-:W-:-:S04]  /*c530*/  LOP3.LUT R0, R17, 0x80000000, RZ, 0xc0, !PT ;  /* 0x8000000011007812 */ /* 0x000fc800078ec0ff */
[----:B------:R-:W-:-:S04]  /*c540*/  SHF.R.U32.HI R5, RZ, 0x18, R0 ;  /* 0x00000018ff057819 */ /* 0x000fc80000011600 */
[----:B------:R-:W-:-:S04]  /*c550*/  LOP3.LUT R4, R4, R5, RZ, 0xfc, !PT ;  /* 0x0000000504047212 */ /* 0x000fc800078efcff */
[----:B------:R-:W-:Y:S02]  /*c560*/  PRMT R0, R4, 0x7610, R0 ;  /* 0x0000761004007816 */ /* 0x000fe40000000000 */
.L_x_1768:
[----:B------:R-:W-:Y:S05]  /*c570*/  BSYNC B0 ;  /* 0x0000000000007941 */ /* 0x000fea0003800000 */
.L_x_1767:
[----:B------:R-:W-:Y:S01]  /*c580*/  STG.E.U8 [R2.64], R0 ;  /* 0x0000000002007986 */ /* 0x000fe2000c101124 */
[----:B------:R-:W-:Y:S05]  /*c590*/  EXIT ;  /* 0x000000000000794d */ /* 0x000fea0003800000 */
.L_x_1761:
        /* <DEDUP_REMOVED lines=22> */
.L_x_1744:
        /* <DEDUP_REMOVED lines=20> */
.L_x_1771:
[----:B------:R-:W-:-:S06]  /*c840*/  PRMT R4, RZ, 0x5410, R17 ;  /* 0x00005410ff047816 */ /* 0x000fcc0000000011 */
[----:B------:R-:W0:Y:S02]  /*c850*/  F2I.U64.TRUNC R4, R4 ;  /* 0x0000000400047311 */ /* 0x000e24000020d800 */
[----:B0-----:R-:W-:Y:S01]  /*c860*/  STG.E.64 [R2.64], R4 ;  /* 0x0000000402007986 */ /* 0x001fe2000c101b24 */
[----:B------:R-:W-:Y:S05]  /*c870*/  EXIT ;  /* 0x000000000000794d */ /* 0x000fea0003800000 */
.L_x_1770:
[----:B------:R-:W-:-:S06]  /*c880*/  PRMT R17, RZ, 0x5410, R17 ;  /* 0x00005410ff117816 */ /* 0x000fcc0000000011 */
[----:B------:R-:W0:Y:S02]  /*c890*/  F2I.FTZ.U32.TRUNC.NTZ R17, R17 ;  /* 0x0000001100117305 */ /* 0x000e24000021f000 */
[----:B0-----:R-:W-:Y:S01]  /*c8a0*/  STG.E [R2.64], R17 ;  /* 0x0000001102007986 */ /* 0x001fe2000c101924 */
[----:B------:R-:W-:Y:S05]  /*c8b0*/  EXIT ;  /* 0x000000000000794d */ /* 0x000fea0003800000 */
.L_x_1772:
        /* <DEDUP_REMOVED lines=12> */
.L_x_3381:


//--------------------- .text._ZN2at6native18elementwise_kernelILi128ELi4EZNS0_22gpu_kernel_impl_nocastIZZZNS0_12prelu_kernelERNS_14TensorIteratorEENKUlvE_clEvENKUlvE1_clEvEUlN3c108BFloat16ES8_E_EEvRNS_18TensorIteratorBaseERKT_EUliE_EEviT1_ --------------------------
	.section	.text._ZN2at6native18elementwise_kernelILi128ELi4EZNS0_22gpu_kernel_impl_nocastIZZZNS0_12prelu_kernelERNS_14TensorIteratorEENKUlvE_clEvENKUlvE1_clEvEUlN3c108BFloat16ES8_E_EEvRNS_18TensorIteratorBaseERKT_EUliE_EEviT1_,"ax",@progbits
	.sectioninfo	@"SHI_REGISTERS=12"
	.align	128
        .global         _ZN2at6native18elementwise_kernelILi128ELi4EZNS0_22gpu_kernel_impl_nocastIZZZNS0_12prelu_kernelERNS_14TensorIteratorEENKUlvE_clEvENKUlvE1_clEvEUlN3c108BFloat16ES8_E_EEvRNS_18TensorIteratorBaseERKT_EUliE_EEviT1_
        .type           _ZN2at6native18elementwise_kernelILi128ELi4EZNS0_22gpu_kernel_impl_nocastIZZZNS0_12prelu_kernelERNS_14TensorIteratorEENKUlvE_clEvENKUlvE1_clEvEUlN3c108BFloat16ES8_E_EEvRNS_18TensorIteratorBaseERKT_EUliE_EEviT1_,@function
        .size           _ZN2at6native18elementwise_kernelILi128ELi4EZNS0_22gpu_kernel_impl_nocastIZZZNS0_12prelu_kernelERNS_14TensorIteratorEENKUlvE_clEvENKUlvE1_clEvEUlN3c108BFloat16ES8_E_EEvRNS_18TensorIteratorBaseERKT_EUliE_EEviT1_,(.L_x_3382 - _ZN2at6native18elementwise_kernelILi128ELi4EZNS0_22gpu_kernel_impl_nocastIZZZNS0_12prelu_kernelERNS_14TensorIteratorEENKUlvE_clEvENKUlvE1_clEvEUlN3c108BFloat16ES8_E_EEvRNS_18TensorIteratorBaseERKT_EUliE_EEviT1_)
        .other          _ZN2at6native18elementwise_kernelILi128ELi4EZNS0_22gpu_kernel_impl_nocastIZZZNS0_12prelu_kernelERNS_14TensorIteratorEENKUlvE_clEvENKUlvE1_clEvEUlN3c108BFloat16ES8_E_EEvRNS_18TensorIteratorBaseERKT_EUliE_EEviT1_,@"STO_CUDA_ENTRY STV_DEFAULT"
_ZN2at6native18elementwise_kernelILi128ELi4EZNS0_22gpu_kernel_impl_nocastIZZZNS0_12prelu_kernelERNS_14TensorIteratorEENKUlvE_clEvENKUlvE1_clEvEUlN3c108BFloat16ES8_E_EEvRNS_18TensorIteratorBaseERKT_EUliE_EEviT1_:
.text._ZN2at6native18elementwise_kernelILi128ELi4EZNS0_22gpu_kernel_impl_nocastIZZZNS0_12prelu_kernelERNS_14TensorIteratorEENKUlvE_clEvENKUlvE1_clEvEUlN3c108BFloat16ES8_E_EEvRNS_18TensorIteratorBaseERKT_EUliE_EEviT1_:
        /* <DEDUP_REMOVED lines=261> */
.L_x_1775:
[----:B------:R-:W-:-:S04]  /*1050*/  IADD3 R4, P0, R4, c[0x0][0x3d0], RZ ;  /* 0x0000f40004047a10 */ /* 0x000fc80007f1e0ff */
[----:B------:R-:W-:-:S06]  /*1060*/  IADD3.X R5, RZ, c[0x0][0x3d4], RZ, P0, !PT ;  /* 0x0000f500ff057a10 */ /* 0x000fcc00007fe4ff */
[----:B------:R-:W2:Y:S01]  /*1070*/  LDG.E.U16 R5, [R4.64] ;  /* 0x0000000404057981 */ /* 0x000ea2000c1e1500 */
[----:B------:R-:W-:-:S04]  /*1080*/  IADD3 R6, P0, R3, c[0x0][0x3d8], RZ ;  /* 0x0000f60003067a10 */ /* 0x000fc80007f1e0ff */
[----:B------:R-:W-:-:S05]  /*1090*/  IADD3.X R7, RZ, c[0x0][0x3dc], RZ, P0, !PT ;  /* 0x0000f700ff077a10 */ /* 0x000fca00007fe4ff */
[----:B------:R-:W3:Y:S01]  /*10a0*/  LDG.E.U16 R3, [R6.64] ;  /* 0x0000000406037981 */ /* 0x000ee2000c1e1500 */
[----:B------:R-:W-:Y:S02]  /*10b0*/  IADD3 R2, P1, R2, c[0x0][0x3c8], RZ ;  /* 0x0000f20002027a10 */ /* 0x000fe40007f3e0ff */
[----:B------:R-:W-:Y:S02]  /*10c0*/  IADD3 R0, R0, 0x80, RZ ;  /* 0x0000008000007810 */ /* 0x000fe40007ffe0ff */
[----:B--2---:R-:W-:-:S04]  /*10d0*/  PRMT R4, RZ, 0x5410, R5 ;  /* 0x00005410ff047816 */ /* 0x004fc80000000005 */
[----:B------:R-:W-:-:S13]  /*10e0*/  FSETP.GT.FTZ.AND P0, PT, R4, RZ, PT ;  /* 0x000000ff0400720b */ /* 0x000fda0003f14000 */
[----:B------:R-:W-:Y:S02]  /*10f0*/  @!P0 PRMT R4, RZ, 0x5410, R5 ;  /* 0x00005410ff048816 */ /* 0x000fe40000000005 */
[----:B---3--:R-:W-:-:S05]  /*1100*/  @!P0 PRMT R3, RZ, 0x5410, R3 ;  /* 0x00005410ff038816 */ /* 0x008fca0000000003 */
[----:B------:R-:W-:-:S05]  /*1110*/  @!P0 FMUL.FTZ R3, R3, R4 ;  /* 0x0000000403038220 */ /* 0x000fca0000410000 */
[----:B------:R-:W-:Y:S02]  /*1120*/  @!P0 F2FP.BF16.PACK_AB R7, RZ, R3 ;  /* 0x00000003ff07823e */ /* 0x000fe400000010ff */
[----:B------:R-:W-:Y:S02]  /*1130*/  IADD3.X R3, RZ, c[0x0][0x3cc], RZ, P1, !PT ;  /* 0x0000f300ff037a10 */ /* 0x000fe40000ffe4ff */
[----:B------:R-:W-:-:S05]  /*1140*/  @!P0 PRMT R5, R7, 0x7610, R5 ;  /* 0x0000761007058816 */ /* 0x000fca0000000005 */
[----:B------:R0:W-:Y:S02]  /*1150*/  STG.E.U16 [R2.64], R5 ;  /* 0x0000000502007986 */ /* 0x0001e4000c101504 */
.L_x_1774:
[----:B------:R-:W-:Y:S05]  /*1160*/  BSYNC B0 ;  /* 0x0000000000007941 */ /* 0x000fea0003800000 */
.L_x_1773:
        /* <DEDUP_REMOVED lines=256> */
.L_x_1778:
        /* <DEDUP_REMOVED lines=272> */
.L_x_1779:
        /* <DEDUP_REMOVED lines=17> */
.L_x_1777:
[----:B------:R-:W-:Y:S05]  /*3380*/  BSYNC B0 ;  /* 0x0000000000007941 */ /* 0x000fea0003800000 */
.L_x_1776:
        /* <DEDUP_REMOVED lines=255> */
.L_x_1780:
[----:B------:R-:W-:-:S04]  /*4380*/  IADD3 R4, P0, R4, c[0x0][0x3d0], RZ ;  /* 0x0000f40004047a10 */ /* 0x000fc80007f1e0ff */
[----:B------:R-:W-:-:S06]  /*4390*/  IADD3.X R5, RZ, c[0x0][0x3d4], RZ, P0, !PT ;  /* 0x0000f500ff057a10 */ /* 0x000fcc00007fe4ff */
[----:B------:R-:W2:Y:S01]  /*43a0*/  LDG.E.U16 R5, [R4.64] ;  /* 0x0000000404057981 */ /* 0x000ea2000c1e1500 */
[----:B------:R-:W-:-:S04]  /*43b0*/  IADD3 R6, P0, R3, c[0x0][0x3d8], RZ ;  /* 0x0000f60003067a10 */ /* 0x000fc80007f1e0ff */
[----:B------:R-:W-:-:S05]  /*43c0*/  IADD3.X R7, RZ, c[0x0][0x3dc], RZ, P0, !PT ;  /* 0x0000f700ff077a10 */ /* 0x000fca00007fe4ff */
[----:B------:R-:W3:Y:S01]  /*43d0*/  LDG.E.U16 R0, [R6.64] ;  /* 0x0000000406007981 */ /* 0x000ee2000c1e1500 */
[----:B------:R-:W-:Y:S02]  /*43e0*/  IADD3 R2, P1, R2, c[0x0][0x3c8], RZ ;  /* 0x0000f20002027a10 */ /* 0x000fe40007f3e0ff */
[----:B--2---:R-:W-:-:S04]  /*43f0*/  PRMT R3, RZ, 0x5410, R5 ;  /* 0x00005410ff037816 */ /* 0x004fc80000000005 */
[----:B------:R-:W-:-:S13]  /*4400*/  FSETP.GT.FTZ.AND P0, PT, R3, RZ, PT ;  /* 0x000000ff0300720b */ /* 0x000fda0003f14000 */
[----:B------:R-:W-:Y:S02]  /*4410*/  @!P0 PRMT R3, RZ, 0x5410, R5 ;  /* 0x00005410ff038816 */ /* 0x000fe40000000005 */
[----:B---3--:R-:W-:-:S05]  /*4420*/  @!P0 PRMT R0, RZ, 0x5410, R0 ;  /* 0x00005410ff008816 */ /* 0x008fca0000000000 */
[----:B------:R-:W-:Y:S01]  /*4430*/  @!P0 FMUL.FTZ R0, R0, R3 ;  /* 0x0000000300008220 */ /* 0x000fe20000410000 */
[----:B------:R-:W-:-:S04]  /*4440*/  IADD3.X R3, RZ, c[0x0][0x3cc], RZ, P1, !PT ;  /* 0x0000f300ff037a10 */ /* 0x000fc80000ffe4ff */
[----:B------:R-:W-:-:S04]  /*4450*/  @!P0 F2FP.BF16.PACK_AB R0, RZ, R0 ;  /* 0x00000000ff00823e */ /* 0x000fc800000010ff */
[----:B------:R-:W-:-:S05]  /*4460*/  @!P0 PRMT R5, R0, 0x7610, R5 ;  /* 0x0000761000058816 */ /* 0x000fca0000000005 */
[----:B------:R-:W-:Y:S01]  /*4470*/  STG.E.U16 [R2.64], R5 ;  /* 0x0000000502007986 */ /* 0x000fe2000c101504 */
[----:B------:R-:W-:Y:S05]  /*4480*/  EXIT ;  /* 0x000000000000794d */ /* 0x000fea0003800000 */
.L_x_1781:
        /* <DEDUP_REMOVED lines=15> */
.L_x_3382:


//--------------------- .text._ZN2at6native27unrolled_elementwise_kernelIZZZNS0_12prelu_kernelERNS_14TensorIteratorEENKUlvE_clEvENKUlvE1_clEvEUlN3c108BFloat16ES7_E_St5arrayIPcLm3EELi4E23TrivialOffsetCalculatorILi2EjESC_ILi1EjENS0_6memory15LoadWithoutCastENSF_16StoreWithoutCastEEEviT_T0_T2_T3_T4_T5_ --------------------------
	.section	.text._ZN2at6native27unrolled_elementwise_kernelIZZZNS0_12prelu_kernelERNS_14TensorIteratorEENKUlvE_clEvENKUlvE1_clEvEUlN3c108BFloat16ES7_E_St5arrayIPcLm3EELi4E23TrivialOffsetCalculatorILi2EjESC_ILi1EjENS0_6memory15LoadWithoutCastENSF_16StoreWithoutCastEEEviT_T0_T2_T3_T4_T5_,"ax",@progbits
	.sectioninfo	@"SHI_REGISTERS=28"
	.align	128
        .global         _ZN2at6native27unrolled_elementwise_kernelIZZZNS0_12prelu_kernelERNS_14TensorIteratorEENKUlvE_clEvENKUlvE1_clEvEUlN3c108BFloat16ES7_E_St5arrayIPcLm3EELi4E23TrivialOffsetCalculatorILi2EjESC_ILi1EjENS0_6memory15LoadWithoutCastENSF_16StoreWithoutCastEEEviT_T0_T2_T3_T4_T5_
        .type           _ZN2at6native27unrolled_elementwise_kernelIZZZNS0_12prelu_kernelERNS_14TensorIteratorEENKUlvE_clEvENKUlvE1_clEvEUlN3c108BFloat16ES7_E_St5arrayIPcLm3EELi4E23TrivialOffsetCalculatorILi2EjESC_ILi1EjENS0_6memory15LoadWithoutCastENSF_16StoreWithoutCastEEEviT_T0_T2_T3_T4_T5_,@function
        .size           _ZN2at6native27unrolled_elementwise_kernelIZZZNS0_12prelu_kernelERNS_14TensorIteratorEENKUlvE_clEvENKUlvE1_clEvEUlN3c108BFloat16ES7_E_St5arrayIPcLm3EELi4E23TrivialOffsetCalculatorILi2EjESC_ILi1EjENS0_6memory15LoadWithoutCastENSF_16StoreWithoutCastEEEviT_T0_T2_T3_T4_T5_,(.L_x_3383 - _ZN2at6native27unrolled_elementwise_kernelIZZZNS0_12prelu_kernelERNS_14TensorIteratorEENKUlvE_clEvENKUlvE1_clEvEUlN3c108BFloat16ES7_E_St5arrayIPcLm3EELi4E23TrivialOffsetCalculatorILi2EjESC_ILi1EjENS0_6memory15LoadWithoutCastENSF_16StoreWithoutCastEEEviT_T0_T2_T3_T4_T5_)
        .other          _ZN2at6native27unrolled_elementwise_kernelIZZZNS0_12prelu_kernelERNS_14TensorIteratorEENKUlvE_clEvENKUlvE1_clEvEUlN3c108BFloat16ES7_E_St5arrayIPcLm3EELi4E23TrivialOffsetCalculatorILi2EjESC_ILi1EjENS0_6memory15LoadWithoutCastENSF_16StoreWithoutCastEEEviT_T0_T2_T3_T4_T5_,@"STO_CUDA_ENTRY STV_DEFAULT"
_ZN2at6native27unrolled_elementwise_kernelIZZZNS0_12prelu_kernelERNS_14TensorIteratorEENKUlvE_clEvENKUlvE1_clEvEUlN3c108BFloat16ES7_E_St5arrayIPcLm3EELi4E23TrivialOffsetCalculatorILi2EjESC_ILi1EjENS0_6memory15LoadWithoutCastENSF_16StoreWithoutCastEEEviT_T0_T2_T3_T4_T5_:
.text._ZN2at6native27unrolled_elementwise_kernelIZZZNS0_12prelu_kernelERNS_14TensorIteratorEENKUlvE_clEvENKUlvE1_clEvEUlN3c108BFloat16ES7_E_St5arrayIPcLm3EELi4E23TrivialOffsetCalculatorILi2EjESC_ILi1EjENS0_6memory15LoadWithoutCastENSF_16StoreWithoutCastEEEviT_T0_T2_T3_T4_T5_:
        /* <DEDUP_REMOVED lines=20> */
[----:B------:R-:W-:-:S05]  /*0140*/  @!P0 IMAD.WIDE.U32 R16, R14, R15, c[0x0][0x170] ;  /* 0x00005c000e108625 */ /* 0x000fca00078e000f */
[----:B------:R1:W3:Y:S01]  /*0150*/  @!P0 LDG.E.U16 R5, [R16.64] ;  /* 0x0000000410058981 */ /* 0x0002e2000c1e1500 */
[----:B------:R-:W-:Y:S01]  /*0160*/  PRMT R10, RZ, 0x7610, R10 ;  /* 0x00007610ff0a7816 */ /* 0x000fe2000000000a */
[----:B------:R-:W-:Y:S01]  /*0170*/  @!P3 IMAD.WIDE.U32 R20, R20, R21, c[0x0][0x178] ;  /* 0x00005e001414b625 */ /* 0x000fe200078e0015 */
[----:B------:R-:W-:-:S04]  /*0180*/  PRMT R12, RZ, 0x7610, R12 ;  /* 0x00007610ff0c7816 */ /* 0x000fc8000000000c */
[----:B------:R-:W-:Y:S01]  /*0190*/  @!P2 IMAD R13, R0, 0x200, R11 ;  /* 0x00000200000da824 */ /* 0x000fe200078e020b */
[----:B------:R4:W3:Y:S01]  /*01a0*/  @!P3 LDG.E.U16 R10, [R20.64] ;  /* 0x00000004140ab981 */ /* 0x0008e2000c1e1500 */
[----:B------:R-:W-:Y:S01]  /*01b0*/  @!P2 IMAD.MOV.U32 R22, RZ, RZ, 0x2 ;  /* 0x00000002ff16a424 */ /* 0x000fe200078e00ff */
[----:B------:R-:W-:Y:S01]  /*01c0*/  PRMT R4, RZ, 0x7610, R4 ;  /* 0x00007610ff047816 */ /* 0x000fe20000000004 */
[----:B------:R-:W-:-:S04]  /*01d0*/  @!P0 IMAD.WIDE.U32 R14, R14, R15, c[0x0][0x178] ;  /* 0x00005e000e0e8625 */ /* 0x000fc800078e000f */
[----:B------:R-:W-:Y:S01]  /*01e0*/  @!P2 IMAD.WIDE.U32 R18, R13, R22, c[0x0][0x170] ;  /* 0x00005c000d12a625 */ /* 0x000fe200078e0016 */
[----:B------:R3:W3:Y:S01]  /*01f0*/  @!P0 LDG.E.U16 R12, [R14.64] ;  /* 0x000000040e0c8981 */ /* 0x0006e2000c1e1500 */
[----:B------:R-:W-:-:S03]  /*0200*/  @!P2 IADD3 R11, R11, 0x80, RZ ;  /* 0x000000800b0ba810 */ /* 0x000fc60007ffe0ff */
[----:B------:R4:W3:Y:S01]  /*0210*/  @!P2 LDG.E.U16 R4, [R18.64] ;  /* 0x000000041204a981 */ /* 0x0008e2000c1e1500 */
[----:B------:R-:W-:Y:S01]  /*0220*/  ISETP.GE.AND P1, PT, R11, R2, PT ;  /* 0x000000020b00720c */ /* 0x000fe20003f26270 */
[----:B-1----:R-:W-:Y:S01]  /*0230*/  @!P2 IMAD.WIDE.U32 R16, R13, R22, c[0x0][0x178] ;  /* 0x00005e000d10a625 */ /* 0x002fe200078e0016 */
[----:B0-----:R-:W-:Y:S02]  /*0240*/  PRMT R9, RZ, 0x7610, R9 ;  /* 0x00007610ff097816 */ /* 0x001fe40000000009 */
[----:B------:R-:W-:-:S04]  /*0250*/  PRMT R6, RZ, 0x7610, R6 ;  /* 0x00007610ff067816 */ /* 0x000fc80000000006 */
[----:B------:R0:W3:Y:S05]  /*0260*/  @!P2 LDG.E.U16 R9, [R16.64] ;  /* 0x000000041009a981 */ /* 0x0000ea000c1e1500 */
[----:B------:R-:W-:Y:S02]  /*0270*/  @!P1 IMAD R11, R0, 0x200, R11 ;  /* 0x00000200000b9824 */ /* 0x000fe400078e020b */
[----:B------:R-:W-:-:S04]  /*0280*/  @!P1 IMAD.MOV.U32 R24, RZ, RZ, 0x2 ;  /* 0x00000002ff189424 */ /* 0x000fc800078e00ff */
[----:B----4-:R-:W-:-:S05]  /*0290*/  @!P1 IMAD.WIDE.U32 R18, R11, R24, c[0x0][0x170] ;  /* 0x00005c000b129625 */ /* 0x010fca00078e0018 */
[----:B------:R-:W4:Y:S01]  /*02a0*/  @!P1 LDG.E.U16 R6, [R18.64] ;  /* 0x0000000412069981 */ /* 0x000f22000c1e1500 */
[----:B------:R-:W-:Y:S01]  /*02b0*/  PRMT R8, RZ, 0x7610, R8 ;  /* 0x00007610ff087816 */ /* 0x000fe20000000008 */
[----:B------:R-:W-:-:S04]  /*02c0*/  @!P1 IMAD.WIDE.U32 R20, R11, R24, c[0x0][0x178] ;  /* 0x00005e000b149625 */ /* 0x000fc800078e0018 */
[----:B------:R-:W-:Y:S01]  /*02d0*/  IMAD.MOV.U32 R11, RZ, RZ, R7 ;  /* 0x000000ffff0b7224 */ /* 0x000fe200078e0007 */
[----:B------:R1:W5:Y:S04]  /*02e0*/  @!P1 LDG.E.U16 R8, [R20.64] ;  /* 0x0000000414089981 */ /* 0x000368000c1e1500 */
[C---:B------:R-:W-:Y:S02]  /*02f0*/  IADD3 R25, R11.reuse, 0x80, RZ ;  /* 0x000000800b197810 */ /* 0x040fe40007ffe0ff */
[C---:B------:R-:W-:Y:S02]  /*0300*/  IADD3 R23, R11.reuse, 0x100, RZ ;  /* 0x000001000b177810 */ /* 0x040fe40007ffe0ff */
[----:B0-----:R-:W-:Y:S01]  /*0310*/  IADD3 R17, R11, 0x180, RZ ;  /* 0x000001800b117810 */ /* 0x001fe20007ffe0ff */
[----:B------:R-:W-:-:S05]  /*0320*/  @!P3 IMAD.MOV.U32 R11, RZ, RZ, R25 ;  /* 0x000000ffff0bb224 */ /* 0x000fca00078e0019 */
[----:B------:R-:W-:Y:S01]  /*0330*/  ISETP.GE.AND P4, PT, R11, R2, PT ;  /* 0x000000020b00720c */ /* 0x000fe20003f86270 */
[----:B------:R-:W-:Y:S01]  /*0340*/  BSSY B0, `(.L_x_1782) ;  /* 0x0000028000007945 */ /* 0x000fe20003800000 */
[----:B--2---:R-:W-:-:S04]  /*0350*/  PRMT R13, RZ, 0x5410, R3 ;  /* 0x00005410ff0d7816 */ /* 0x004fc80000000003 */
[----:B------:R-:W-:-:S04]  /*0360*/  FSETP.GT.FTZ.AND P0, PT, R13, RZ, PT ;  /* 0x000000ff0d00720b */ /* 0x000fc80003f14000 */
[----:B------:R-:W-:Y:S02]  /*0370*/  ISETP.GE.OR P0, PT, R7, R2, P0 ;  /* 0x000000020700720c */ /* 0x000fe40000706670 */
[----:B---3--:R-:W-:-:S04]  /*0380*/  PRMT R14, RZ, 0x5410, R5 ;  /* 0x00005410ff0e7816 */ /* 0x008fc80000000005 */
[----:B------:R-:W-:-:S04]  /*0390*/  FSETP.GT.FTZ.AND P1, PT, R14, RZ, PT ;  /* 0x000000ff0e00720b */ /* 0x000fc80003f34000 */
[----:B------:R-:W-:-:S03]  /*03a0*/  ISETP.GE.OR P1, PT, R25, R2, P1 ;  /* 0x000000021900720c */ /* 0x000fc60000f26670 */
[----:B------:R-:W-:-:S05]  /*03b0*/  @!P0 PRMT R10, RZ, 0x5410, R10 ;  /* 0x00005410ff0a8816 */ /* 0x000fca000000000a */
[----:B------:R-:W-:Y:S01]  /*03c0*/  @!P0 FMUL.FTZ R10, R13, R10 ;  /* 0x0000000a0d0a8220 */ /* 0x000fe20000410000 */
[----:B------:R-:W-:-:S04]  /*03d0*/  PRMT R15, RZ, 0x5410, R4 ;  /* 0x00005410ff0f7816 */ /* 0x000fc80000000004 */
[----:B------:R-:W-:Y:S01]  /*03e0*/  @!P1 PRMT R13, RZ, 0x5410, R12 ;  /* 0x00005410ff0d9816 */ /* 0x000fe2000000000c */
[----:B------:R-:W-:Y:S01]  /*03f0*/  @!P3 IMAD R12, R0, 0x200, R7 ;  /* 0x00000200000cb824 */ /* 0x000fe200078e0207 */
[----:B------:R-:W-:Y:S01]  /*0400*/  FSETP.GT.FTZ.AND P2, PT, R15, RZ, PT ;  /* 0x000000ff0f00720b */ /* 0x000fe20003f54000 */
[----:B------:R-:W-:Y:S02]  /*0410*/  @!P3 IMAD.MOV.U32 R7, RZ, RZ, 0x2 ;  /* 0x00000002ff07b424 */ /* 0x000fe400078e00ff */
[----:B------:R-:W-:Y:S01]  /*0420*/  @!P1 FMUL.FTZ R13, R14, R13 ;  /* 0x0000000d0e0d9220 */ /* 0x000fe20000410000 */
[----:B------:R-:W-:Y:S02]  /*0430*/  @!P0 F2FP.BF16.PACK_AB R10, RZ, R10 ;  /* 0x0000000aff0a823e */ /* 0x000fe400000010ff */
[----:B------:R-:W-:Y:S02]  /*0440*/  ISETP.GE.OR P2, PT, R23, R2, P2 ;  /* 0x000000021700720c */ /* 0x000fe40001746670 */
[----:B------:R-:W-:Y:S01]  /*0450*/  @!P1 F2FP.BF16.PACK_AB R14, RZ, R13 ;  /* 0x0000000dff0e923e */ /* 0x000fe200000010ff */
[----:B------:R-:W-:Y:S01]  /*0460*/  @!P3 IMAD.WIDE.U32 R12, R12, R7, c[0x0][0x168] ;  /* 0x00005a000c0cb625 */ /* 0x000fe200078e0007 */
[----:B------:R-:W-:-:S05]  /*0470*/  @!P0 PRMT R3, R10, 0x7610, R3 ;  /* 0x000076100a038816 */ /* 0x000fca0000000003 */
[----:B------:R1:W-:Y:S04]  /*0480*/  @!P3 STG.E.U16 [R12.64], R3 ;  /* 0x000000030c00b986 */ /* 0x0003e8000c101504 */
[----:B------:R-:W-:Y:S02]  /*0490*/  @!P2 PRMT R10, RZ, 0x5410, R9 ;  /* 0x00005410ff0aa816 */ /* 0x000fe40000000009 */
[----:B----4-:R-:W-:-:S03]  /*04a0*/  PRMT R9, RZ, 0x5410, R6 ;  /* 0x00005410ff097816 */ /* 0x010fc60000000006 */
[----:B------:R-:W-:Y:S01]  /*04b0*/  @!P2 FMUL.FTZ R10, R15, R10 ;  /* 0x0000000a0f0aa220 */ /* 0x000fe20000410000 */
[----:B------:R-:W-:-:S04]  /*04c0*/  FSETP.GT.FTZ.AND P0, PT, R9, RZ, PT ;  /* 0x000000ff0900720b */ /* 0x000fc80003f14000 */
[----:B------:R-:W-:Y:S02]  /*04d0*/  @!P2 F2FP.BF16.PACK_AB R10, RZ, R10 ;  /* 0x0000000aff0aa23e */ /* 0x000fe400000010ff */
[----:B------:R-:W-:Y:S02]  /*04e0*/  ISETP.GE.OR P0, PT, R17, R2, P0 ;  /* 0x000000021100720c */ /* 0x000fe40000706670 */
[----:B------:R-:W-:Y:S02]  /*04f0*/  @!P1 PRMT R5, R14, 0x7610, R5 ;  /* 0x000076100e059816 */ /* 0x000fe40000000005 */
[----:B------:R-:W-:Y:S01]  /*0500*/  @!P2 PRMT R4, R10, 0x7610, R4 ;  /* 0x000076100a04a816 */ /* 0x000fe20000000004 */
[----:B------:R-:W-:Y:S05]  /*0510*/  @P4 BRA `(.L_x_1783) ;  /* 0x000000a000004947 */ /* 0x000fea0003800000 */
[----:B-1----:R-:W-:Y:S01]  /*0520*/  IMAD R12, R0, 0x200, R11 ;  /* 0x00000200000c7824 */ /* 0x002fe200078e020b */
        /* <DEDUP_REMOVED lines=9> */
.L_x_1783:
[----:B-1----:R-:W-:Y:S05]  /*05c0*/  BSYNC B0 ;  /* 0x0000000000007941 */ /* 0x002fea0003800000 */
.L_x_1782:
[----:B------:R-:W-:Y:S02]  /*05d0*/  ISETP.GE.AND P1, PT, R11, R2, PT ;  /* 0x000000020b00720c */ /* 0x000fe40003f26270 */
[----:B-----5:R-:W-:-:S05]  /*05e0*/  @!P0 PRMT R8, RZ, 0x5410, R8 ;  /* 0x00005410ff088816 */ /* 0x020fca0000000008 */
[----:B------:R-:W-:-:S05]  /*05f0*/  @!P0 FMUL.FTZ R8, R9, R8 ;  /* 0x0000000809088220 */ /* 0x000fca0000410000 */
[----:B------:R-:W-:Y:S01]  /*0600*/  @!P0 F2FP.BF16.PACK_AB R8, RZ, R8 ;  /* 0x00000008ff08823e */ /* 0x000fe200000010ff */
[----:B------:R-:W-:Y:S06]  /*0610*/  @P1 EXIT ;  /* 0x000000000000194d */ /* 0x000fec0003800000 */
[----:B------:R-:W-:Y:S01]  /*0620*/  IMAD R2, R0, 0x200, R11 ;  /* 0x0000020000027824 */ /* 0x000fe200078e020b */
[----:B------:R-:W-:Y:S01]  /*0630*/  @!P0 PRMT R6, R8, 0x7610, R6 ;  /* 0x0000761008068816 */ /* 0x000fe20000000006 */
[----:B------:R-:W-:-:S04]  /*0640*/  IMAD.MOV.U32 R3, RZ, RZ, 0x2 ;  /* 0x00000002ff037424 */ /* 0x000fc800078e00ff */
[----:B------:R-:W-:-:S05]  /*0650*/  IMAD.WIDE.U32 R2, R2, R3, c[0x0][0x168] ;  /* 0x00005a0002027625 */ /* 0x000fca00078e0003 */
[----:B------:R-:W-:Y:S01]  /*0660*/  STG.E.U16 [R2.64], R6 ;  /* 0x0000000602007986 */ /* 0x000fe2000c101504 */
[----:B------:R-:W-:Y:S05]  /*0670*/  EXIT ;  /* 0x000000000000794d */ /* 0x000fea0003800000 */
.L_x_1784:
        /* <DEDUP_REMOVED lines=16> */
.L_x_3383:


//--------------------- .text._ZN2at6native29vectorized_elementwise_kernelILi2EZZZNS0_12prelu_kernelERNS_14TensorIteratorEENKUlvE_clEvENKUlvE1_clEvEUlN3c108BFloat16ES7_E_St5arrayIPcLm3EEEEviT0_T1_ --------------------------
	.section	.text._ZN2at6native29vectorized_elementwise_kernelILi2EZZZNS0_12prelu_kernelERNS_14TensorIteratorEENKUlvE_clEvENKUlvE1_clEvEUlN3c108BFloat16ES7_E_St5arrayIPcLm3EEEEviT0_T1_,"ax",@progbits
	.sectioninfo	@"SHI_REGISTERS=32"
	.align	128
        .global         _ZN2at6native29vectorized_elementwise_kernelILi2EZZZNS0_12prelu_kernelERNS_14TensorIteratorEENKUlvE_clEvENKUlvE1_clEvEUlN3c108BFloat16ES7_E_St5arrayIPcLm3EEEEviT0_T1_
        .type           _ZN2at6native29vectorized_elementwise_kernelILi2EZZZNS0_12prelu_kernelERNS_14TensorIteratorEENKUlvE_clEvENKUlvE1_clEvEUlN3c108BFloat16ES7_E_St5arrayIPcLm3EEEEviT0_T1_,@function
        .size           _ZN2at6native29vectorized_elementwise_kernelILi2EZZZNS0_12prelu_kernelERNS_14TensorIteratorEENKUlvE_clEvENKUlvE1_clEvEUlN3c108BFloat16ES7_E_St5arrayIPcLm3EEEEviT0_T1_,(.L_x_3384 - _ZN2at6native29vectorized_elementwise_kernelILi2EZZZNS0_12prelu_kernelERNS_14TensorIteratorEENKUlvE_clEvENKUlvE1_clEvEUlN3c108BFloat16ES7_E_St5arrayIPcLm3EEEEviT0_T1_)
        .other          _ZN2at6native29vectorized_elementwise_kernelILi2EZZZNS0_12prelu_kernelERNS_14TensorIteratorEENKUlvE_clEvENKUlvE1_clEvEUlN3c108BFloat16ES7_E_St5arrayIPcLm3EEEEviT0_T1_,@"STO_CUDA_ENTRY STV_DEFAULT"
_ZN2at6native29vectorized_elementwise_kernelILi2EZZZNS0_12prelu_kernelERNS_14TensorIteratorEENKUlvE_clEvENKUlvE1_clEvEUlN3c108BFloat16ES7_E_St5arrayIPcLm3EEEEviT0_T1_:
.text._ZN2at6native29vectorized_elementwise_kernelILi2EZZZNS0_12prelu_kernelERNS_14TensorIteratorEENKUlvE_clEvENKUlvE1_clEvEUlN3c108BFloat16ES7_E_St5arrayIPcLm3EEEEviT0_T1_:
        /* <DEDUP_REMOVED lines=9> */
[----:B------:R-:W-:-:S04]  /*0090*/  IMAD.WIDE R2, R8, R9, c[0x0][0x170] ;  /* 0x00005c0008027625 */ /* 0x000fc800078e0209 */
[----:B------:R-:W-:-:S04]  /*00a0*/  IMAD.WIDE R4, R8, R9, c[0x0][0x178] ;  /* 0x00005e0008047625 */ /* 0x000fc800078e0209 */
[----:B0-----:R-:W-:-:S05]  /*00b0*/  IMAD.WIDE.U32 R2, R17, 0x4, R2 ;  /* 0x0000000411027825 */ /* 0x001fca00078e0002 */
[----:B------:R-:W2:Y:S01]  /*00c0*/  LDG.E R6, [R2.64] ;  /* 0x0000000402067981 */ /* 0x000ea2000c1e1900 */
[----:B------:R-:W-:-:S03]  /*00d0*/  IMAD.WIDE.U32 R10, R17, 0x4, R4 ;  /* 0x00000004110a7825 */ /* 0x000fc600078e0004 */
[----:B------:R2:W3:Y:S04]  /*00e0*/  LDG.E R13, [R2.64+0x200] ;  /* 0x00020004020d7981 */ /* 0x0004e8000c1e1900 */
[----:B------:R-:W4:Y:S04]  /*00f0*/  LDG.E R7, [R10.64] ;  /* 0x000000040a077981 */ /* 0x000f28000c1e1900 */
[----:B------:R2:W5:Y:S04]  /*0100*/  LDG.E R14, [R2.64+0x400] ;  /* 0x00040004020e7981 */ /* 0x000568000c1e1900 */
[----:B------:R2:W3:Y:S04]  /*0110*/  LDG.E R15, [R2.64+0x600] ;  /* 0x00060004020f7981 */ /* 0x0004e8000c1e1900 */
[----:B------:R5:W3:Y:S04]  /*0120*/  LDG.E R4, [R10.64+0x200] ;  /* 0x000200040a047981 */ /* 0x000ae8000c1e1900 */
[----:B------:R5:W3:Y:S04]  /*0130*/  LDG.E R0, [R10.64+0x400] ;  /* 0x000400040a007981 */ /* 0x000ae8000c1e1900 */
[----:B------:R5:W3:Y:S01]  /*0140*/  LDG.E R5, [R10.64+0x600] ;  /* 0x000600040a057981 */ /* 0x000ae2000c1e1900 */
[----:B------:R-:W-:Y:S01]  /*0150*/  IMAD.WIDE.U32 R8, R8, R9, c[0x0][0x168] ;  /* 0x00005a0008087625 */ /* 0x000fe200078e0009 */
[----:B--2---:R-:W-:-:S04]  /*0160*/  PRMT R2, RZ, 0x5410, R6 ;  /* 0x00005410ff027816 */ /* 0x004fc80000000006 */
[----:B------:R-:W-:-:S13]  /*0170*/  FSETP.GT.FTZ.AND P0, PT, R2, RZ, PT ;  /* 0x000000ff0200720b */ /* 0x000fda0003f14000 */
[----:B------:R-:W-:Y:S02]  /*0180*/  @!P0 PRMT R3, RZ, 0x5410, R6 ;  /* 0x00005410ff038816 */ /* 0x000fe40000000006 */
[----:B----4-:R-:W-:-:S05]  /*0190*/  @!P0 PRMT R2, RZ, 0x5410, R7 ;  /* 0x00005410ff028816 */ /* 0x010fca0000000007 */
[----:B------:R-:W-:Y:S01]  /*01a0*/  @!P0 FMUL.FTZ R12, R2, R3 ;  /* 0x00000003020c8220 */ /* 0x000fe20000410000 */
[----:B------:R-:W-:-:S04]  /*01b0*/  PRMT R7, R6, 0x7632, R7 ;  /* 0x0000763206077816 */ /* 0x000fc80000000007 */
[----:B------:R-:W-:Y:S02]  /*01c0*/  @!P0 F2FP.BF16.PACK_AB R6, RZ, R12 ;  /* 0x0000000cff06823e */ /* 0x000fe400000010ff */
[C---:B---3--:R-:W-:Y:S02]  /*01d0*/  PRMT R12, R13.reuse, 0x7610, R12 ;  /* 0x000076100d0c7816 */ /* 0x048fe4000000000c */
[----:B------:R-:W-:Y:S01]  /*01e0*/  PRMT R13, R13, 0x7632, R13 ;  /* 0x000076320d0d7816 */ /* 0x000fe2000000000d */
[----:B------:R-:W-:Y:S01]  /*01f0*/  IMAD.WIDE R2, R17, 0x4, R8 ;  /* 0x0000000411027825 */ /* 0x000fe200078e0208 */
[----:B------:R-:W-:Y:S02]  /*0200*/  PRMT R17, RZ, 0x5410, R7 ;  /* 0x00005410ff117816 */ /* 0x000fe40000000007 */
[----:B------:R-:W-:Y:S02]  /*0210*/  PRMT R19, RZ, 0x5410, R12 ;  /* 0x00005410ff137816 */ /* 0x000fe4000000000c */
[----:B------:R-:W-:-:S02]  /*0220*/  PRMT R21, RZ, 0x5410, R13 ;  /* 0x00005410ff157816 */ /* 0x000fc4000000000d */
[C---:B-----5:R-:W-:Y:S02]  /*0230*/  PRMT R10, R14.reuse, 0x7610, R10 ;  /* 0x000076100e0a7816 */ /* 0x060fe4000000000a */
[----:B------:R-:W-:Y:S02]  /*0240*/  PRMT R11, R14, 0x7632, R11 ;  /* 0x000076320e0b7816 */ /* 0x000fe4000000000b */
[----:B------:R-:W-:Y:S02]  /*0250*/  PRMT R8, R15, 0x7610, R8 ;  /* 0x000076100f087816 */ /* 0x000fe40000000008 */
[----:B------:R-:W-:Y:S02]  /*0260*/  FSETP.GT.FTZ.AND P0, PT, R17, RZ, PT ;  /* 0x000000ff1100720b */ /* 0x000fe40003f14000 */
[----:B------:R-:W-:Y:S02]  /*0270*/  FSETP.GT.FTZ.AND P1, PT, R19, RZ, PT ;  /* 0x000000ff1300720b */ /* 0x000fe40003f34000 */
[----:B------:R-:W-:-:S02]  /*0280*/  PRMT R9, R15, 0x7632, R9 ;  /* 0x000076320f097816 */ /* 0x000fc40000000009 */
[----:B------:R-:W-:Y:S02]  /*0290*/  FSETP.GT.FTZ.AND P2, PT, R21, RZ, PT ;  /* 0x000000ff1500720b */ /* 0x000fe40003f54000 */
[----:B------:R-:W-:Y:S02]  /*02a0*/  PRMT R22, RZ, 0x5410, R10 ;  /* 0x00005410ff167816 */ /* 0x000fe4000000000a */
[----:B------:R-:W-:Y:S02]  /*02b0*/  PRMT R16, RZ, 0x5410, R11 ;  /* 0x00005410ff107816 */ /* 0x000fe4000000000b */
[----:B------:R-:W-:Y:S02]  /*02c0*/  PRMT R15, RZ, 0x5410, R8 ;  /* 0x00005410ff0f7816 */ /* 0x000fe40000000008 */
[----:B------:R-:W-:Y:S02]  /*02d0*/  PRMT R14, RZ, 0x5410, R9 ;  /* 0x00005410ff0e7816 */ /* 0x000fe40000000009 */
[----:B------:R-:W-:-:S02]  /*02e0*/  FSETP.GT.FTZ.AND P3, PT, R22, RZ, PT ;  /* 0x000000ff1600720b */ /* 0x000fc40003f74000 */
[----:B------:R-:W-:Y:S02]  /*02f0*/  FSETP.GT.FTZ.AND P4, PT, R16, RZ, PT ;  /* 0x000000ff1000720b */ /* 0x000fe40003f94000 */
[----:B------:R-:W-:Y:S02]  /*0300*/  FSETP.GT.FTZ.AND P5, PT, R15, RZ, PT ;  /* 0x000000ff0f00720b */ /* 0x000fe40003fb4000 */
[----:B------:R-:W-:Y:S02]  /*0310*/  FSETP.GT.FTZ.AND P6, PT, R14, RZ, PT ;  /* 0x000000ff0e00720b */ /* 0x000fe40003fd4000 */
[----:B------:R-:W-:Y:S02]  /*0320*/  @!P0 PRMT R18, RZ, 0x7610, R7 ;  /* 0x00007610ff128816 */ /* 0x000fe40000000007 */
[--C-:B------:R-:W-:Y:S02]  /*0330*/  @!P1 PRMT R20, RZ, 0x5410, R4.reuse ;  /* 0x00005410ff149816 */ /* 0x100fe40000000004 */
[----:B------:R-:W-:Y:S01]  /*0340*/  @!P2 PRMT R4, RZ, 0x7610, R4 ;  /* 0x00007610ff04a816 */ /* 0x000fe20000000004 */
[----:B------:R-:W-:-:S02]  /*0350*/  @!P0 FMUL.FTZ R18, R17, R18 ;  /* 0x0000001211128220 */ /* 0x000fc40000410000 */
[----:B------:R-:W-:Y:S01]  /*0360*/  @!P1 FMUL.FTZ R17, R19, R20 ;  /* 0x0000001413119220 */ /* 0x000fe20000410000 */
[--C-:B------:R-:W-:Y:S01]  /*0370*/  @!P3 PRMT R19, RZ, 0x5410, R0.reuse ;  /* 0x00005410ff13b816 */ /* 0x100fe20000000000 */
[----:B------:R-:W-:Y:S01]  /*0380*/  @!P2 FMUL.FTZ R4, R21, R4 ;  /* 0x000000041504a220 */ /* 0x000fe20000410000 */
[----:B------:R-:W-:Y:S02]  /*0390*/  @!P4 PRMT R21, RZ, 0x7610, R0 ;  /* 0x00007610ff15c816 */ /* 0x000fe40000000000 */
[--C-:B------:R-:W-:Y:S02]  /*03a0*/  @!P5 PRMT R0, RZ, 0x5410, R5.reuse ;  /* 0x00005410ff00d816 */ /* 0x100fe40000000005 */
[----:B------:R-:W-:Y:S01]  /*03b0*/  @!P6 PRMT R5, RZ, 0x7610, R5 ;  /* 0x00007610ff05e816 */ /* 0x000fe20000000005 */
[----:B------:R-:W-:Y:S02]  /*03c0*/  @!P3 FMUL.FTZ R19, R22, R19 ;  /* 0x000000131613b220 */ /* 0x000fe40000410000 */
[----:B------:R-:W-:-:S02]  /*03d0*/  @!P4 FMUL.FTZ R21, R16, R21 ;  /* 0x000000151015c220 */ /* 0x000fc40000410000 */
[----:B------:R-:W-:Y:S02]  /*03e0*/  @!P5 FMUL.FTZ R0, R15, R0 ;  /* 0x000000000f00d220 */ /* 0x000fe40000410000 */
[----:B------:R-:W-:Y:S01]  /*03f0*/  @!P6 FMUL.FTZ R5, R14, R5 ;  /* 0x000000050e05e220 */ /* 0x000fe20000410000 */
[----:B------:R-:W-:Y:S02]  /*0400*/  @!P0 F2FP.BF16.PACK_AB R7, RZ, R18 ;  /* 0x00000012ff07823e */ /* 0x000fe400000010ff */
[----:B------:R-:W-:Y:S02]  /*0410*/  @!P1 F2FP.BF16.PACK_AB R12, RZ, R17 ;  /* 0x00000011ff0c923e */ /* 0x000fe400000010ff */
[----:B------:R-:W-:Y:S02]  /*0420*/  @!P2 F2FP.BF16.PACK_AB R13, RZ, R4 ;  /* 0x00000004ff0da23e */ /* 0x000fe400000010ff */
[----:B------:R-:W-:Y:S02]  /*0430*/  @!P3 F2FP.BF16.PACK_AB R10, RZ, R19 ;  /* 0x00000013ff0ab23e */ /* 0x000fe400000010ff */
[----:B------:R-:W-:-:S02]  /*0440*/  @!P4 F2FP.BF16.PACK_AB R11, RZ, R21 ;  /* 0x00000015ff0bc23e */ /* 0x000fc400000010ff */
[----:B------:R-:W-:Y:S02]  /*0450*/  @!P5 F2FP.BF16.PACK_AB R8, RZ, R0 ;  /* 0x00000000ff08d23e */ /* 0x000fe400000010ff */
[----:B------:R-:W-:Y:S02]  /*0460*/  @!P6 F2FP.BF16.PACK_AB R9, RZ, R5 ;  /* 0x00000005ff09e23e */ /* 0x000fe400000010ff */
[----:B------:R-:W-:Y:S02]  /*0470*/  PRMT R6, R6, 0x5410, R7 ;  /* 0x0000541006067816 */ /* 0x000fe40000000007 */
        /* <DEDUP_REMOVED lines=8> */
.L_x_1785:
[----:B------:R-:W0:Y:S01]  /*0500*/  S2R R10, SR_TID.X ;  /* 0x00000000000a7919 */ /* 0x000e220000002100 */
[----:B------:R-:W-:-:S02]  /*0510*/  PRMT R0, RZ, 0x7610, R0 ;  /* 0x00007610ff007816 */ /* 0x000fc40000000000 */
[----:B------:R-:W-:Y:S02]  /*0520*/  PRMT R6, RZ, 0x7610, R6 ;  /* 0x00007610ff067816 */ /* 0x000fe40000000006 */
[----:B0-----:R-:W-:Y:S01]  /*0530*/  ISETP.GE.AND P5, PT, R10, R7, PT ;  /* 0x000000070a00720c */ /* 0x001fe20003fa6270 */
[----:B------:R-:W-:-:S12]  /*0540*/  IMAD.MOV.U32 R29, RZ, RZ, R10 ;  /* 0x000000ffff1d7224 */ /* 0x000fd800078e000a */
[----:B------:R-:W-:Y:S01]  /*0550*/  @!P5 IMAD.IADD R24, R8, 0x1, R29 ;  /* 0x000000010818d824 */ /* 0x000fe200078e021d */
[----:B------:R-:W-:Y:S01]  /*0560*/  @!P5 IADD3 R29, R29, 0x80, RZ ;  /* 0x000000801d1dd810 */ /* 0x000fe20007ffe0ff */
[----:B------:R-:W-:-:S03]  /*0570*/  @!P5 IMAD.MOV.U32 R25, RZ, RZ, 0x2 ;  /* 0x00000002ff19d424 */ /* 0x000fc600078e00ff */
[----:B------:R-:W-:Y:S01]  /*0580*/  ISETP.GE.AND P4, PT, R29, R7, PT ;  /* 0x000000071d00720c */ /* 0x000fe20003f86270 */
[----:B------:R-:W-:-:S05]  /*0590*/  @!P5 IMAD.WIDE.U32 R2, R24, R25, c[0x0][0x170] ;  /* 0x00005c001802d625 */ /* 0x000fca00078e0019 */
[----:B------:R0:W2:Y:S07]  /*05a0*/  @!P5 LDG.E.U16 R0, [R2.64] ;  /* 0x000000040200d981 */ /* 0x0000ae000c1e1500 */
[----:B------:R-:W-:Y:S01]  /*05b0*/  @!P4 IMAD.IADD R13, R8, 0x1, R29 ;  /* 0x00000001080dc824 */ /* 0x000fe200078e021d */
[----:B------:R-:W-:-:S04]  /*05c0*/  @!P4 IADD3 R29, R29, 0x80, RZ ;  /* 0x000000801d1dc810 */ /* 0x000fc80007ffe0ff */
[----:B------:R-:W-:-:S13]  /*05d0*/  ISETP.GE.AND P6, PT, R29, R7, PT ;  /* 0x000000071d00720c */ /* 0x000fda0003fc6270 */
[----:B------:R-:W-:Y:S01]  /*05e0*/  @!P6 IMAD.IADD R18, R8, 0x1, R29 ;  /* 0x000000010812e824 */ /* 0x000fe200078e021d */
[----:B------:R-:W-:Y:S01]  /*05f0*/  @!P6 IADD3 R29, R29, 0x80, RZ ;  /* 0x000000801d1de810 */ /* 0x000fe20007ffe0ff */
[----:B------:R-:W-:-:S03]  /*0600*/  @!P6 IMAD.MOV.U32 R19, RZ, RZ, 0x2 ;  /* 0x00000002ff13e424 */ /* 0x000fc600078e00ff */
[----:B------:R-:W-:Y:S01]  /*0610*/  ISETP.GE.AND P0, PT, R29, R7, PT ;  /* 0x000000071d00720c */ /* 0x000fe20003f06270 */
[----:B------:R-:W-:Y:S01]  /*0620*/  @!P6 IMAD.WIDE.U32 R14, R18, R19, c[0x0][0x170] ;  /* 0x00005c00120ee625 */ /* 0x000fe200078e0013 */
[----:B------:R-:W-:-:S03]  /*0630*/  PRMT R9, RZ, 0x7610, R9 ;  /* 0x00007610ff097816 */ /* 0x000fc60000000009 */
[----:B------:R-:W-:Y:S01]  /*0640*/  @!P4 IMAD.MOV.U32 R22, RZ, RZ, 0x2 ;  /* 0x00000002ff16c424 */ /* 0x000fe200078e00ff */
[----:B------:R1:W3:Y:S07]  /*0650*/  @!P6 LDG.E.U16 R6, [R14.64] ;  /* 0x000000040e06e981 */ /* 0x0002ee000c1e1500 */
[----:B------:R-:W-:Y:S01]  /*0660*/  @!P0 IMAD.IADD R20, R8, 0x1, R29 ;  /* 0x0000000108148824 */ /* 0x000fe200078e021d */
[----:B------:R-:W-:-:S04]  /*0670*/  @!P0 IADD3 R29, R29, 0x80, RZ ;  /* 0x000000801d1d8810 */ /* 0x000fc80007ffe0ff */
[----:B------:R-:W-:-:S13]  /*0680*/  ISETP.GE.AND P1, PT, R29, R7, PT ;  /* 0x000000071d00720c */ /* 0x000fda0003f26270 */
[----:B------:R-:W-:Y:S01]  /*0690*/  @!P1 IMAD.IADD R26, R8, 0x1, R29 ;  /* 0x00000001081a9824 */ /* 0x000fe200078e021d */
[----:B------:R-:W-:-:S04]  /*06a0*/  @!P1 IADD3 R29, R29, 0x80, RZ ;  /* 0x000000801d1d9810 */ /* 0x000fc80007ffe0ff */
[----:B------:R-:W-:Y:S01]  /*06b0*/  ISETP.GE.AND P2, PT, R29, R7, PT ;  /* 0x000000071d00720c */ /* 0x000fe20003f46270 */
[----:B------:R-:W-:Y:S01]  /*06c0*/  @!P5 IMAD.WIDE.U32 R24, R24, R25, c[0x0][0x178] ;  /* 0x00005e001818d625 */ /* 0x000fe200078e0019 */
[----:B------:R-:W-:-:S03]  /*06d0*/  PRMT R5, RZ, 0x7610, R5 ;  /* 0x00007610ff057816 */ /* 0x000fc60000000005 */
[----:B------:R-:W-:Y:S01]  /*06e0*/  @!P0 IMAD.MOV.U32 R21, RZ, RZ, 0x2 ;  /* 0x00000002ff158424 */ /* 0x000fe200078e00ff */
[----:B------:R-:W-:Y:S01]  /*06f0*/  PRMT R4, RZ, 0x7610, R4 ;  /* 0x00007610ff047816 */ /* 0x000fe20000000004 */
[-C--:B------:R-:W-:Y:S01]  /*0700*/  @!P4 IMAD.WIDE.U32 R16, R13, R22.reuse, c[0x0][0x170] ;  /* 0x00005c000d10c625 */ /* 0x080fe200078e0016 */
[----:B------:R4:W5:Y:S05]  /*0710*/  @!P5 LDG.E.U16 R9, [R24.64] ;  /* 0x000000041809d981 */ /* 0x00096a000c1e1500 */
[----:B------:R-:W-:Y:S01]  /*0720*/  @!P2 IMAD.IADD R12, R8, 0x1, R29 ;  /* 0x00000001080ca824 */ /* 0x000fe200078e021d */
[----:B------:R-:W-:Y:S01]  /*0730*/  @!P2 IADD3 R29, R29, 0x80, RZ ;  /* 0x000000801d1da810 */ /* 0x000fe20007ffe0ff */
[----:B-1----:R-:W-:Y:S01]  /*0740*/  @!P0 IMAD.WIDE.U32 R14, R20, R21, c[0x0][0x170] ;  /* 0x00005c00140e8625 */ /* 0x002fe200078e0015 */
[----:B------:R1:W5:Y:S02]  /*0750*/  @!P4 LDG.E.U16 R5, [R16.64] ;  /* 0x000000041005c981 */ /* 0x000364000c1e1500 */
[----:B------:R-:W-:Y:S01]  /*0760*/  ISETP.GE.AND P3, PT, R29, R7, PT ;  /* 0x000000071d00720c */ /* 0x000fe20003f66270 */
[----:B0-----:R-:W-:Y:S01]  /*0770*/  @!P4 IMAD.WIDE.U32 R2, R13, R22, c[0x0][0x178] ;  /* 0x00005e000d02c625 */ /* 0x001fe200078e0016 */
[----:B------:R-:W-:Y:S01]  /*0780*/  PRMT R11, RZ, 0x7610, R11 ;  /* 0x00007610ff0b7816 */ /* 0x000fe2000000000b */
[----:B------:R0:W5:Y:S01]  /*0790*/  @!P0 LDG.E.U16 R4, [R14.64] ;  /* 0x000000040e048981 */ /* 0x000162000c1e1500 */
[----:B------:R-:W-:Y:S01]  /*07a0*/  PRMT R13, RZ, 0x7610, R13 ;  /* 0x00007610ff0d7816 */ /* 0x000fe2000000000d */
[----:B------:R-:W-:-:S03]  /*07b0*/  @!P6 IMAD.WIDE.U32 R18, R18, R19, c[0x0][0x178] ;  /* 0x00005e001212e625 */ /* 0x000fc600078e0013 */
[----:B------:R0:W5:Y:S05]  /*07c0*/  @!P4 LDG.E.U16 R11, [R2.64] ;  /* 0x00000004020bc981 */ /* 0x00016a000c1e1500 */
[----:B------:R-:W-:Y:S01]  /*07d0*/  @!P3 IMAD.IADD R23, R8, 0x1, R29 ;  /* 0x000000010817b824 */ /* 0x000fe200078e021d */
[----:B------:R-:W-:Y:S01]  /*07e0*/  @!P3 IADD3 R29, R29, 0x80, RZ ;  /* 0x000000801d1db810 */ /* 0x000fe20007ffe0ff */
[----:B----4-:R-:W-:Y:S01]  /*07f0*/  @!P2 IMAD.MOV.U32 R25, RZ, RZ, 0x2 ;  /* 0x00000002ff19a424 */ /* 0x010fe200078e00ff */
[----:B------:R4:W5:Y:S02]  /*0800*/  @!P6 LDG.E.U16 R13, [R18.64] ;  /* 0x00000004120de981 */ /* 0x000964000c1e1500 */
[----:B------:R-:W-:Y:S01]  /*0810*/  ISETP.GE.AND P4, PT, R29, R7, PT ;  /* 0x000000071d00720c */ /* 0x000fe20003f86270 */
[----:B-1----:R-:W-:Y:S01]  /*0820*/  @!P2 IMAD.WIDE.U32 R16, R12, R25, c[0x0][0x170] ;  /* 0x00005c000c10a625 */ /* 0x002fe200078e0019 */
[----:B0-----:R-:W-:-:S02]  /*0830*/  PRMT R2, RZ, 0x7610, R2 ;  /* 0x00007610ff027816 */ /* 0x001fc40000000002 */
[----:B------:R-:W-:Y:S01]  /*0840*/  PRMT R22, RZ, 0x7610, R22 ;  /* 0x00007610ff167816 */ /* 0x000fe20000000016 */
[----:B------:R-:W-:Y:S01]  /*0850*/  @!P1 IMAD.MOV.U32 R27, RZ, RZ, 0x2 ;  /* 0x00000002ff1b9424 */ /* 0x000fe200078e00ff */
[----:B------:R-:W-:Y:S01]  /*0860*/  PRMT R3, RZ, 0x7610, R3 ;  /* 0x00007610ff037816 */ /* 0x000fe20000000003 */
[----:B------:R-:W-:Y:S01]  /*0870*/  @!P0 IMAD.WIDE.U32 R20, R20, R21, c[0x0][0x178] ;  /* 0x00005e0014148625 */ /* 0x000fe200078e0015 */
[----:B------:R0:W5:Y:S03]  /*0880*/  @!P2 LDG.E.U16 R2, [R16.64] ;  /* 0x000000041002a981 */ /* 0x000166000c1e1500 */
[----:B------:R-:W-:Y:S01]  /*0890*/  @!P1 IMAD.WIDE.U32 R14, R26, R27, c[0x0][0x170] ;  /* 0x00005c001a0e9625 */ /* 0x000fe200078e001b */
[----:B------:R1:W5:Y:S03]  /*08a0*/  @!P0 LDG.E.U16 R22, [R20.64] ;  /* 0x0000000414168981 */ /* 0x000366000c1e1500 */
[----:B------:R-:W-:Y:S01]  /*08b0*/  @!P3 IMAD.MOV.U32 R24, RZ, RZ, 0x2 ;  /* 0x00000002ff18b424 */ /* 0x000fe200078e00ff */
[----:B------:R1:W5:Y:S01]  /*08c0*/  @!P1 LDG.E.U16 R3, [R14.64] ;  /* 0x000000040e039981 */ /* 0x000362000c1e1500 */
[----:B0-----:R-:W-:-:S02]  /*08d0*/  @!P4 IMAD.IADD R16, R8, 0x1, R29 ;  /* 0x000000010810c824 */ /* 0x001fc400078e021d */
[----:B------:R-:W-:Y:S01]  /*08e0*/  @!P4 IMAD.MOV.U32 R29, RZ, RZ, 0x2 ;  /* 0x00000002ff1dc424 */ /* 0x000fe200078e00ff */
[----:B------:R-:W-:Y:S01]  /*08f0*/  PRMT R17, RZ, 0x7610, R17 ;  /* 0x00007610ff117816 */ /* 0x000fe20000000011 */
[----:B----4-:R-:W-:Y:S01]  /*0900*/  @!P3 IMAD.WIDE.U32 R18, R23, R24, c[0x0][0x170] ;  /* 0x00005c001712b625 */ /* 0x010fe200078e0018 */
[----:B------:R-:W-:-:S03]  /*0910*/  PRMT R28, RZ, 0x7610, R28 ;  /* 0x00007610ff1c7816 */ /* 0x000fc6000000001c */
[----:B-1----:R-:W-:-:S03]  /*0920*/  @!P4 IMAD.WIDE.U32 R20, R16, R29, c[0x0][0x170] ;  /* 0x00005c001014c625 */ /* 0x002fc600078e001d */
[----:B------:R0:W4:Y:S04]  /*0930*/  @!P3 LDG.E.U16 R28, [R18.64] ;  /* 0x00000004121cb981 */ /* 0x000128000c1e1500 */
[----:B------:R1:W4:Y:S01]  /*0940*/  @!P4 LDG.E.U16 R17, [R20.64] ;  /* 0x000000041411c981 */ /* 0x000322000c1e1500 */
[----:B------:R-:W-:-:S04]  /*0950*/  @!P1 IMAD.WIDE.U32 R14, R26, R27, c[0x0][0x178] ;  /* 0x00005e001a0e9625 */ /* 0x000fc800078e001b */
[----:B------:R-:W-:Y:S01]  /*0960*/  @!P2 IMAD.WIDE.U32 R26, R12, R25, c[0x0][0x178] ;  /* 0x00005e000c1aa625 */ /* 0x000fe200078e0019 */
[----:B0-----:R-:W-:Y:S02]  /*0970*/  PRMT R18, RZ, 0x7610, R18 ;  /* 0x00007610ff127816 */ /* 0x001fe40000000012 */
[----:B------:R-:W-:Y:S01]  /*0980*/  PRMT R19, RZ, 0x7610, R19 ;  /* 0x00007610ff137816 */ /* 0x000fe20000000013 */
[----:B------:R-:W-:Y:S01]  /*0990*/  @!P3 IMAD.WIDE.U32 R24, R23, R24, c[0x0][0x178] ;  /* 0x00005e001718b625 */ /* 0x000fe200078e0018 */
[----:B------:R-:W-:Y:S02]  /*09a0*/  PRMT R12, RZ, 0x7610, R12 ;  /* 0x00007610ff0c7816 */ /* 0x000fe4000000000c */
[----:B------:R0:W4:Y:S01]  /*09b0*/  @!P1 LDG.E.U16 R18, [R14.64] ;  /* 0x000000040e129981 */ /* 0x000122000c1e1500 */
[----:B------:R-:W-:-:S03]  /*09c0*/  PRMT R23, RZ, 0x7610, R23 ;  /* 0x00007610ff177816 */ /* 0x000fc60000000017 */
[----:B------:R1:W4:Y:S04]  /*09d0*/  @!P2 LDG.E.U16 R19, [R26.64] ;  /* 0x000000041a13a981 */ /* 0x000328000c1e1500 */
[----:B------:R1:W4:Y:S01]  /*09e0*/  @!P3 LDG.E.U16 R12, [R24.64] ;  /* 0x00000004180cb981 */ /* 0x000322000c1e1500 */
[----:B0-----:R-:W-:-:S05]  /*09f0*/  @!P4 IMAD.WIDE.U32 R14, R16, R29, c[0x0][0x178] ;  /* 0x00005e00100ec625 */ /* 0x001fca00078e001d */
[----:B------:R2:W4:Y:S01]  /*0a00*/  @!P4 LDG.E.U16 R23, [R14.64] ;  /* 0x000000040e17c981 */ /* 0x000522000c1e1500 */
[----:B------:R-:W-:-:S05]  /*0a10*/  IMAD.MOV.U32 R16, RZ, RZ, R10 ;  /* 0x000000ffff107224 */ /* 0x000fca00078e000a */
[C---:B-1----:R-:W-:Y:S02]  /*0a20*/  IADD3 R20, R16.reuse, 0x100, RZ ;  /* 0x0000010010147810 */ /* 0x042fe40007ffe0ff */
[C---:B------:R-:W-:Y:S01]  /*0a30*/  IADD3 R24, R16.reuse, 0x180, RZ ;  /* 0x0000018010187810 */ /* 0x040fe20007ffe0ff */
[----:B------:R-:W-:Y:S01]  /*0a40*/  @!P5 IMAD.MOV.U32 R25, RZ, RZ, 0x2 ;  /* 0x00000002ff19d424 */ /* 0x000fe200078e00ff */
[----:B------:R-:W-:Y:S01]  /*0a50*/  IADD3 R26, R16, 0x300, RZ ;  /* 0x00000300101a7810 */ /* 0x000fe20007ffe0ff */
[----:B------:R-:W-:Y:S01]  /*0a60*/  BSSY B0, `(.L_x_1786) ;  /* 0x000006d000007945 */ /* 0x000fe20003800000 */
[----:B------:R-:W-:Y:S01]  /*0a70*/  BSSY B1, `(.L_x_1787) ;  /* 0x0000065000017945 */ /* 0x000fe20003800000 */
[----:B--2---:R-:W-:-:S04]  /*0a80*/  PRMT R14, RZ, 0x5410, R0 ;  /* 0x00005410ff0e7816 */ /* 0x004fc80000000000 */
[----:B------:R-:W-:-:S04]  /*0a90*/  FSETP.GT.FTZ.AND P2, PT, R14, RZ, PT ;  /* 0x000000ff0e00720b */ /* 0x000fc80003f54000 */
[----:B------:R-:W-:Y:S02]  /*0aa0*/  ISETP.GE.OR P2, PT, R10, R7, P2 ;  /* 0x000000070a00720c */ /* 0x000fe40001746670 */
[----:B---3--:R-:W-:-:S04]  /*0ab0*/  PRMT R15, RZ, 0x5410, R6 ;  /* 0x00005410ff0f7816 */ /* 0x008fc80000000006 */
[----:B------:R-:W-:-:S04]  /*0ac0*/  FSETP.GT.FTZ.AND P0, PT, R15, RZ, PT ;  /* 0x000000ff0f00720b */ /* 0x000fc80003f14000 */
[----:B------:R-:W-:-:S03]  /*0ad0*/  ISETP.GE.OR P3, PT, R20, R7, P0 ;  /* 0x000000071400720c */ /* 0x000fc60000766670 */
[----:B-----5:R-:W-:-:S05]  /*0ae0*/  @!P2 PRMT R9, RZ, 0x5410, R9 ;  /* 0x00005410ff09a816 */ /* 0x020fca0000000009 */
[----:B------:R-:W-:Y:S01]  /*0af0*/  @!P2 FMUL.FTZ R21, R14, R9 ;  /* 0x000000090e15a220 */ /* 0x000fe20000410000 */
[----:B------:R-:W-:Y:S02]  /*0b00*/  PRMT R20, RZ, 0x5410, R5 ;  /* 0x00005410ff147816 */ /* 0x000fe40000000005 */
[----:B------:R-:W-:Y:S02]  /*0b10*/  IADD3 R14, R16, 0x80, RZ ;  /* 0x00000080100e7810 */ /* 0x000fe40007ffe0ff */
[----:B------:R-:W-:Y:S02]  /*0b20*/  FSETP.GT.FTZ.AND P0, PT, R20, RZ, PT ;  /* 0x000000ff1400720b */ /* 0x000fe40003f14000 */
[----:B------:R-:W-:Y:S02]  /*0b30*/  PRMT R9, RZ, 0x5410, R4 ;  /* 0x00005410ff097816 */ /* 0x000fe40000000004 */
[----:B------:R-:W-:Y:S02]  /*0b40*/  ISETP.GE.OR P0, PT, R14, R7, P0 ;  /* 0x000000070e00720c */ /* 0x000fe40000706670 */
[----:B------:R-:W-:-:S04]  /*0b50*/  FSETP.GT.FTZ.AND P1, PT, R9, RZ, PT ;  /* 0x000000ff0900720b */ /* 0x000fc80003f34000 */
[----:B------:R-:W-:Y:S02]  /*0b60*/  ISETP.GE.OR P1, PT, R24, R7, P1 ;  /* 0x000000071800720c */ /* 0x000fe40000f26670 */
[----:B------:R-:W-:-:S05]  /*0b70*/  @!P3 PRMT R24, RZ, 0x5410, R13 ;  /* 0x00005410ff18b816 */ /* 0x000fca000000000d */
[----:B------:R-:W-:Y:S01]  /*0b80*/  @!P0 PRMT R11, RZ, 0x5410, R11 ;  /* 0x00005410ff0b8816 */ /* 0x000fe2000000000b */
[----:B------:R-:W-:Y:S01]  /*0b90*/  @!P3 FMUL.FTZ R24, R15, R24 ;  /* 0x000000180f18b220 */ /* 0x000fe20000410000 */
[----:B------:R-:W-:-:S03]  /*0ba0*/  @!P2 F2FP.BF16.PACK_AB R21, RZ, R21 ;  /* 0x00000015ff15a23e */ /* 0x000fc600000010ff */
[----:B------:R-:W-:Y:S01]  /*0bb0*/  @!P0 FMUL.FTZ R11, R20, R11 ;  /* 0x0000000b140b8220 */ /* 0x000fe20000410000 */
[----:B------:R-:W-:Y:S02]  /*0bc0*/  @!P3 F2FP.BF16.PACK_AB R24, RZ, R24 ;  /* 0x00000018ff18b23e */ /* 0x000fe400000010ff */
[----:B------:R-:W-:Y:S02]  /*0bd0*/  PRMT R13, RZ, 0x5410, R2 ;  /* 0x00005410ff0d7816 */ /* 0x000fe40000000002 */
[----:B------:R-:W-:Y:S02]  /*0be0*/  @!P1 PRMT R22, RZ, 0x5410, R22 ;  /* 0x00005410ff169816 */ /* 0x000fe40000000016 */
[----:B------:R-:W-:Y:S02]  /*0bf0*/  @!P2 PRMT R0, R21, 0x7610, R0 ;  /* 0x000076101500a816 */ /* 0x000fe40000000000 */
[----:B------:R-:W-:Y:S01]  /*0c00*/  PRMT R20, RZ, 0x5410, R3 ;  /* 0x00005410ff147816 */ /* 0x000fe20000000003 */
[----:B------:R-:W-:Y:S01]  /*0c10*/  @!P1 FMUL.FTZ R21, R9, R22 ;  /* 0x0000001609159220 */ /* 0x000fe20000410000 */
[----:B------:R-:W-:-:S02]  /*0c20*/  @!P3 PRMT R6, R24, 0x7610, R6 ;  /* 0x000076101806b816 */ /* 0x000fc40000000006 */
[C---:B------:R-:W-:Y:S02]  /*0c30*/  IADD3 R22, R16.reuse, 0x200, RZ ;  /* 0x0000020010167810 */ /* 0x040fe40007ffe0ff */
[----:B------:R-:W-:Y:S02]  /*0c40*/  IADD3 R24, R16, 0x280, RZ ;  /* 0x0000028010187810 */ /* 0x000fe40007ffe0ff */
[----:B------:R-:W-:Y:S02]  /*0c50*/  FSETP.GT.FTZ.AND P2, PT, R20, RZ, PT ;  /* 0x000000ff1400720b */ /* 0x000fe40003f54000 */
[----:B------:R-:W-:Y:S02]  /*0c60*/  FSETP.GT.FTZ.AND P3, PT, R13, RZ, PT ;  /* 0x000000ff0d00720b */ /* 0x000fe40003f74000 */
[----:B----4-:R-:W-:Y:S02]  /*0c70*/  PRMT R9, RZ, 0x5410, R28 ;  /* 0x00005410ff097816 */ /* 0x010fe4000000001c */
[----:B------:R-:W-:-:S02]  /*0c80*/  PRMT R15, RZ, 0x5410, R17 ;  /* 0x00005410ff0f7816 */ /* 0x000fc40000000011 */
[-C--:B------:R-:W-:Y:S02]  /*0c90*/  ISETP.GE.OR P2, PT, R22, R7.reuse, P2 ;  /* 0x000000071600720c */ /* 0x080fe40001746670 */
[-C--:B------:R-:W-:Y:S02]  /*0ca0*/  ISETP.GE.OR P3, PT, R24, R7.reuse, P3 ;  /* 0x000000071800720c */ /* 0x080fe40001f66670 */
[----:B------:R-:W-:Y:S02]  /*0cb0*/  IADD3 R22, R16, 0x380, RZ ;  /* 0x0000038010167810 */ /* 0x000fe40007ffe0ff */
[----:B------:R-:W-:Y:S01]  /*0cc0*/  FSETP.GT.FTZ.AND P6, PT, R15, RZ, PT ;  /* 0x000000ff0f00720b */ /* 0x000fe20003fd4000 */
[----:B------:R-:W-:Y:S01]  /*0cd0*/  @!P5 IMAD.IADD R10, R8, 0x1, R10 ;  /* 0x00000001080ad824 */ /* 0x000fe200078e020a */
[----:B------:R-:W-:Y:S02]  /*0ce0*/  FSETP.GT.FTZ.AND P4, PT, R9, RZ, PT ;  /* 0x000000ff0900720b */ /* 0x000fe40003f94000 */
[----:B------:R-:W-:-:S02]  /*0cf0*/  ISETP.GE.OR P6, PT, R22, R7, P6 ;  /* 0x000000071600720c */ /* 0x000fc400037c6670 */
[----:B------:R-:W-:Y:S02]  /*0d00*/  ISETP.GE.OR P4, PT, R26, R7, P4 ;  /* 0x000000071a00720c */ /* 0x000fe40002786670 */
[----:B------:R-:W-:Y:S01]  /*0d10*/  @!P0 F2FP.BF16.PACK_AB R22, RZ, R11 ;  /* 0x0000000bff16823e */ /* 0x000fe200000010ff */
[----:B------:R-:W-:-:S04]  /*0d20*/  @!P5 IMAD.WIDE.U32 R10, R10, R25, c[0x0][0x168] ;  /* 0x00005a000a0ad625 */ /* 0x000fc800078e0019 */
[----:B------:R-:W-:Y:S01]  /*0d30*/  @!P5 IMAD.MOV.U32 R16, RZ, RZ, R14 ;  /* 0x000000ffff10d224 */ /* 0x000fe200078e000e */
[----:B------:R0:W-:Y:S01]  /*0d40*/  @!P5 STG.E.U16 [R10.64], R0 ;  /* 0x000000000a00d986 */ /* 0x0001e2000c101504 */
[----:B------:R-:W-:-:S03]  /*0d50*/  @!P0 PRMT R5, R22, 0x7610, R5 ;  /* 0x0000761016058816 */ /* 0x000fc60000000005 */
[----:B------:R-:W-:Y:S02]  /*0d60*/  ISETP.GE.AND P0, PT, R16, R7, PT ;  /* 0x000000071000720c */ /* 0x000fe40003f06270 */
[----:B------:R-:W-:Y:S02]  /*0d70*/  @!P4 PRMT R12, RZ, 0x5410, R12 ;  /* 0x00005410ff0cc816 */ /* 0x000fe4000000000c */
[----:B0-----:R-:W-:Y:S02]  /*0d80*/  @!P3 PRMT R0, RZ, 0x5410, R19 ;  /* 0x00005410ff00b816 */ /* 0x001fe40000000013 */
[----:B------:R-:W-:-:S03]  /*0d90*/  @!P2 PRMT R11, RZ, 0x5410, R18 ;  /* 0x00005410ff0ba816 */ /* 0x000fc60000000012 */
[----:B------:R-:W-:Y:S01]  /*0da0*/  @!P3 FMUL.FTZ R13, R13, R0 ;  /* 0x000000000d0db220 */ /* 0x000fe20000410000 */
[----:B------:R-:W-:Y:S01]  /*0db0*/  @!P6 PRMT R0, RZ, 0x5410, R23 ;  /* 0x00005410ff00e816 */ /* 0x000fe20000000017 */
[----:B------:R-:W-:Y:S02]  /*0dc0*/  @!P2 FMUL.FTZ R20, R20, R11 ;  /* 0x0000000b1414a220 */ /* 0x000fe40000410000 */
[----:B------:R-:W-:Y:S02]  /*0dd0*/  @!P4 FMUL.FTZ R12, R9, R12 ;  /* 0x0000000c090cc220 */ /* 0x000fe40000410000 */
[----:B------:R-:W-:Y:S01]  /*0de0*/  @!P6 FMUL.FTZ R15, R15, R0 ;  /* 0x000000000f0fe220 */ /* 0x000fe20000410000 */
[----:B------:R-:W-:Y:S02]  /*0df0*/  @!P1 F2FP.BF16.PACK_AB R21, RZ, R21 ;  /* 0x00000015ff15923e */ /* 0x000fe400000010ff */
[----:B------:R-:W-:Y:S02]  /*0e00*/  @!P2 F2FP.BF16.PACK_AB R20, RZ, R20 ;  /* 0x00000014ff14a23e */ /* 0x000fe400000010ff */
[----:B------:R-:W-:-:S02]  /*0e10*/  @!P3 F2FP.BF16.PACK_AB R13, RZ, R13 ;  /* 0x0000000dff0db23e */ /* 0x000fc400000010ff */
[----:B------:R-:W-:Y:S02]  /*0e20*/  @!P4 F2FP.BF16.PACK_AB R12, RZ, R12 ;  /* 0x0000000cff0cc23e */ /* 0x000fe400000010ff */
[----:B------:R-:W-:Y:S02]  /*0e30*/  @!P6 F2FP.BF16.PACK_AB R15, RZ, R15 ;  /* 0x0000000fff0fe23e */ /* 0x000fe400000010ff */
[----:B------:R-:W-:Y:S02]  /*0e40*/  @!P1 PRMT R4, R21, 0x7610, R4 ;  /* 0x0000761015049816 */ /* 0x000fe40000000004 */
[----:B------:R-:W-:Y:S02]  /*0e50*/  @!P2 PRMT R3, R20, 0x7610, R3 ;  /* 0x000076101403a816 */ /* 0x000fe40000000003 */
[----:B------:R-:W-:Y:S02]  /*0e60*/  @!P3 PRMT R2, R13, 0x7610, R2 ;  /* 0x000076100d02b816 */ /* 0x000fe40000000002 */
[----:B------:R-:W-:-:S02]  /*0e70*/  @!P4 PRMT R28, R12, 0x7610, R28 ;  /* 0x000076100c1cc816 */ /* 0x000fc4000000001c */
[----:B------:R-:W-:Y:S01]  /*0e80*/  @!P6 PRMT R17, R15, 0x7610, R17 ;  /* 0x000076100f11e816 */ /* 0x000fe20000000011 */
[----:B------:R-:W-:Y:S05]  /*0e90*/  @P0 BRA `(.L_x_1788) ;  /* 0x000000c000000947 */ /* 0x000fea0003800000 */
[----:B------:R-:W-:Y:S01]  /*0ea0*/  IMAD.IADD R10, R8, 0x1, R16 ;  /* 0x00000001080a7824 */ /* 0x000fe200078e0210 */
        /* <DEDUP_REMOVED lines=11> */
.L_x_1788:
[----:B------:R-:W-:-:S13]  /*0f60*/  ISETP.GE.AND P0, PT, R16, R7, PT ;  /* 0x000000071000720c */ /* 0x000fda0003f06270 */
[----:B------:R-:W-:Y:S05]  /*0f70*/  @P0 BRA `(.L_x_1790) ;  /* 0x000000c000000947 */ /* 0x000fea0003800000 */
[----:B0-----:R-:W-:Y:S01]  /*0f80*/  IMAD.IADD R10, R8, 0x1, R16 ;  /* 0x00000001080a7824 */ /* 0x001fe200078e0210 */
[----:B------:R-:W-:Y:S01]  /*0f90*/  IADD3 R16, R16, 0x80, RZ ;  /* 0x0000008010107810 */ /* 0x000fe20007ffe0ff */
[----:B------:R-:W-:-:S04]  /*0fa0*/  IMAD.MOV.U32 R11, RZ, RZ, 0x2 ;  /* 0x00000002ff0b7424 */ /* 0x000fc800078e00ff */
[----:B------:R-:W-:-:S05]  /*0fb0*/  IMAD.WIDE.U32 R10, R10, R11, c[0x0][0x168] ;  /* 0x00005a000a0a7625 */ /* 0x000fca00078e000b */
[----:B------:R0:W-:Y:S02]  /*0fc0*/  STG.E.U16 [R10.64], R4 ;  /* 0x000000040a007986 */ /* 0x0001e4000c101504 */
.L_x_1789:
[----:B------:R-:W-:-:S13]  /*0fd0*/  ISETP.GE.AND P0, PT, R16, R7, PT ;  /* 0x000000071000720c */ /* 0x000fda0003f06270 */
[----:B------:R-:W-:Y:S05]  /*0fe0*/  @P0 BRA `(.L_x_1791) ;  /* 0x000000d000000947 */ /* 0x000fea0003800000 */
[----:B0-----:R-:W-:Y:S01]  /*0ff0*/  IMAD.IADD R4, R8, 0x1, R16 ;  /* 0x0000000108047824 */ /* 0x001fe200078e0210 */
[----:B------:R-:W-:Y:S01]  /*1000*/  IADD3 R16, R16, 0x80, RZ ;  /* 0x0000008010107810 */ /* 0x000fe20007ffe0ff */
[----:B------:R-:W-:-:S04]  /*1010*/  IMAD.MOV.U32 R5, RZ, RZ, 0x2 ;  /* 0x00000002ff057424 */ /* 0x000fc800078e00ff */
[----:B------:R-:W-:-:S05]  /*1020*/  IMAD.WIDE.U32 R4, R4, R5, c[0x0][0x168] ;  /* 0x00005a0004047625 */ /* 0x000fca00078e0005 */
[----:B------:R0:W-:Y:S02]  /*1030*/  STG.E.U16 [R4.64], R3 ;  /* 0x0000000304007986 */ /* 0x0001e4000c101504 */
.L_x_1790:
        /* <DEDUP_REMOVED lines=8> */
.L_x_1791:
[----:B------:R-:W-:Y:S05]  /*10c0*/  BSYNC B1 ;  /* 0x0000000000017941 */ /* 0x000fea0003800000 */
.L_x_1787:
[----:B------:R-:W-:-:S13]  /*10d0*/  ISETP.GE.AND P0, PT, R16, R7, PT ;  /* 0x000000071000720c */ /* 0x000fda0003f06270 */
[----:B0-----:R-:W-:Y:S01]  /*10e0*/  @!P0 IMAD.IADD R2, R8, 0x1, R16 ;  /* 0x0000000108028824 */ /* 0x001fe200078e0210 */
[----:B------:R-:W-:Y:S01]  /*10f0*/  @!P0 IADD3 R16, R16, 0x80, RZ ;  /* 0x0000008010108810 */ /* 0x000fe20007ffe0ff */
[----:B------:R-:W-:-:S04]  /*1100*/  @!P0 IMAD.MOV.U32 R3, RZ, RZ, 0x2 ;  /* 0x00000002ff038424 */ /* 0x000fc800078e00ff */
[----:B------:R-:W-:-:S05]  /*1110*/  @!P0 IMAD.WIDE.U32 R2, R2, R3, c[0x0][0x168] ;  /* 0x00005a0002028625 */ /* 0x000fca00078e0003 */
[----:B------:R0:W-:Y:S02]  /*1120*/  @!P0 STG.E.U16 [R2.64], R28 ;  /* 0x0000001c02008986 */ /* 0x0001e4000c101504 */
.L_x_1792:
[----:B------:R-:W-:Y:S05]  /*1130*/  BSYNC B0 ;  /* 0x0000000000007941 */ /* 0x000fea0003800000 */
.L_x_1786:
        /* <DEDUP_REMOVED lines=8> */
.L_x_1793:
        /* <DEDUP_REMOVED lines=12> */
.L_x_3384:


//--------------------- .text._ZN2at6native29vectorized_elementwise_kernelILi4EZZZNS0_12prelu_kernelERNS_14TensorIteratorEENKUlvE_clEvENKUlvE1_clEvEUlN3c108BFloat16ES7_E_St5arrayIPcLm3EEEEviT0_T1_ --------------------------
	.section	.text._ZN2at6native29vectorized_elementwise_kernelILi4EZZZNS0_12prelu_kernelERNS_14TensorIteratorEENKUlvE_clEvENKUlvE1_clEvEUlN3c108BFloat16ES7_E_St5arrayIPcLm3EEEEviT0_T1_,"ax",@progbits
	.sectioninfo	@"SHI_REGISTERS=32"
	.align	128
        .global         _ZN2at6native29vectorized_elementwise_kernelILi4EZZZNS0_12prelu_kernelERNS_14TensorIteratorEENKUlvE_clEvENKUlvE1_clEvEUlN3c108BFloat16ES7_E_St5arrayIPcLm3EEEEviT0_T1_
        .type           _ZN2at6native29vectorized_elementwise_kernelILi4EZZZNS0_12prelu_kernelERNS_14TensorIteratorEENKUlvE_clEvENKUlvE1_clEvEUlN3c108BFloat16ES7_E_St5arrayIPcLm3EEEEviT0_T1_,@function
        .size           _ZN2at6native29vectorized_elementwise_kernelILi4EZZZNS0_12prelu_kernelERNS_14TensorIteratorEENKUlvE_clEvENKUlvE1_clEvEUlN3c108BFloat16ES7_E_St5arrayIPcLm3EEEEviT0_T1_,(.L_x_3385 - _ZN2at6native29vectorized_elementwise_kernelILi4EZZZNS0_12prelu_kernelERNS_14TensorIteratorEENKUlvE_clEvENKUlvE1_clEvEUlN3c108BFloat16ES7_E_St5arrayIPcLm3EEEEviT0_T1_)
        .other          _ZN2at6native29vectorized_elementwise_kernelILi4EZZZNS0_12prelu_kernelERNS_14TensorIteratorEENKUlvE_clEvENKUlvE1_clEvEUlN3c108BFloat16ES7_E_St5arrayIPcLm3EEEEviT0_T1_,@"STO_CUDA_ENTRY STV_DEFAULT"
_ZN2at6native29vectorized_elementwise_kernelILi4EZZZNS0_12prelu_kernelERNS_14TensorIteratorEENKUlvE_clEvENKUlvE1_clEvEUlN3c108BFloat16ES7_E_St5arrayIPcLm3EEEEviT0_T1_:
.text._ZN2at6native29vectorized_elementwise_kernelILi4EZZZNS0_12prelu_kernelERNS_14TensorIteratorEENKUlvE_clEvENKUlvE1_clEvEUlN3c108BFloat16ES7_E_St5arrayIPcLm3EEEEviT0_T1_:
        /* <DEDUP_REMOVED lines=13> */
[----:B------:R0:W3:Y:S03]  /*00d0*/  LDG.E.64 R10, [R14.64+0x400] ;  /* 0x000400040e0a7981 */ /* 0x0000e6000c1e1b00 */
[----:B------:R-:W-:-:S05]  /*00e0*/  IMAD.WIDE.U32 R16, R0, 0x8, R2 ;  /* 0x0000000800107825 */ /* 0x000fca00078e0002 */
[----:B------:R-:W4:Y:S04]  /*00f0*/  LDG.E.64 R4, [R16.64] ;  /* 0x0000000410047981 */ /* 0x000f28000c1e1b00 */
[----:B------:R1:W5:Y:S01]  /*0100*/  LDG.E.64 R2, [R16.64+0x400] ;  /* 0x0004000410027981 */ /* 0x000362000c1e1b00 */
[----:B--2---:R-:W-:-:S04]  /*0110*/  PRMT R6, RZ, 0x5410, R18 ;  /* 0x00005410ff067816 */ /* 0x004fc80000000012 */
[----:B------:R-:W-:Y:S02]  /*0120*/  FSETP.GT.FTZ.AND P0, PT, R6, RZ, PT ;  /* 0x000000ff0600720b */ /* 0x000fe40003f14000 */
[C---:B------:R-:W-:Y:S02]  /*0130*/  PRMT R13, R18.reuse, 0x7610, R13 ;  /* 0x00007610120d7816 */ /* 0x040fe4000000000d */
[----:B------:R-:W-:-:S09]  /*0140*/  PRMT R6, R18, 0x7632, R6 ;  /* 0x0000763212067816 */ /* 0x000fd20000000006 */
[----:B0-----:R-:W-:Y:S02]  /*0150*/  @!P0 PRMT R15, RZ, 0x5410, R13 ;  /* 0x00005410ff0f8816 */ /* 0x001fe4000000000d */
[----:B----4-:R-:W-:-:S05]  /*0160*/  @!P0 PRMT R14, RZ, 0x5410, R4 ;  /* 0x00005410ff0e8816 */ /* 0x010fca0000000004 */
[----:B------:R-:W-:Y:S01]  /*0170*/  @!P0 FMUL.FTZ R18, R14, R15 ;  /* 0x0000000f0e128220 */ /* 0x000fe20000410000 */
[----:B------:R-:W-:-:S04]  /*0180*/  PRMT R12, R19, 0x7610, R12 ;  /* 0x00007610130c7816 */ /* 0x000fc8000000000c */
[----:B------:R-:W-:Y:S02]  /*0190*/  @!P0 F2FP.BF16.PACK_AB R13, RZ, R18 ;  /* 0x00000012ff0d823e */ /* 0x000fe400000010ff */
[----:B------:R-:W-:Y:S02]  /*01a0*/  PRMT R18, RZ, 0x5410, R6 ;  /* 0x00005410ff127816 */ /* 0x000fe40000000006 */
[----:B------:R-:W-:Y:S02]  /*01b0*/  PRMT R20, RZ, 0x5410, R12 ;  /* 0x00005410ff147816 */ /* 0x000fe4000000000c */
[----:B------:R-:W-:Y:S02]  /*01c0*/  FSETP.GT.FTZ.AND P0, PT, R18, RZ, PT ;  /* 0x000000ff1200720b */ /* 0x000fe40003f14000 */
[----:B------:R-:W-:Y:S02]  /*01d0*/  PRMT R9, R19, 0x7632, R9 ;  /* 0x0000763213097816 */ /* 0x000fe40000000009 */
[----:B------:R-:W-:-:S02]  /*01e0*/  FSETP.GT.FTZ.AND P1, PT, R20, RZ, PT ;  /* 0x000000ff1400720b */ /* 0x000fc40003f34000 */
[----:B------:R-:W-:Y:S02]  /*01f0*/  PRMT R21, RZ, 0x5410, R9 ;  /* 0x00005410ff157816 */ /* 0x000fe40000000009 */
[C---:B---3--:R-:W-:Y:S02]  /*0200*/  PRMT R4, R10.reuse, 0x7610, R4 ;  /* 0x000076100a047816 */ /* 0x048fe40000000004 */
[----:B------:R-:W-:Y:S02]  /*0210*/  PRMT R10, R10, 0x7632, R10 ;  /* 0x000076320a0a7816 */ /* 0x000fe4000000000a */
[----:B------:R-:W-:Y:S02]  /*0220*/  FSETP.GT.FTZ.AND P2, PT, R21, RZ, PT ;  /* 0x000000ff1500720b */ /* 0x000fe40003f54000 */
[--C-:B------:R-:W-:Y:S02]  /*0230*/  @!P0 PRMT R19, RZ, 0x7610, R4.reuse ;  /* 0x00007610ff138816 */ /* 0x100fe40000000004 */
[----:B------:R-:W-:-:S02]  /*0240*/  PRMT R22, RZ, 0x5410, R4 ;  /* 0x00005410ff167816 */ /* 0x000fc40000000004 */
[----:B-1----:R-:W-:Y:S01]  /*0250*/  PRMT R17, RZ, 0x5410, R10 ;  /* 0x00005410ff117816 */ /* 0x002fe2000000000a */
[----:B------:R-:W-:Y:S01]  /*0260*/  @!P0 FMUL.FTZ R18, R18, R19 ;  /* 0x0000001312128220 */ /* 0x000fe20000410000 */
[C---:B------:R-:W-:Y:S02]  /*0270*/  PRMT R14, R11.reuse, 0x7610, R14 ;  /* 0x000076100b0e7816 */ /* 0x040fe4000000000e */
[----:B------:R-:W-:Y:S02]  /*0280*/  PRMT R11, R11, 0x7632, R11 ;  /* 0x000076320b0b7816 */ /* 0x000fe4000000000b */
[----:B------:R-:W-:Y:S02]  /*0290*/  FSETP.GT.FTZ.AND P3, PT, R22, RZ, PT ;  /* 0x000000ff1600720b */ /* 0x000fe40003f74000 */
[----:B------:R-:W-:Y:S02]  /*02a0*/  FSETP.GT.FTZ.AND P4, PT, R17, RZ, PT ;  /* 0x000000ff1100720b */ /* 0x000fe40003f94000 */
[----:B------:R-:W-:-:S02]  /*02b0*/  @!P1 PRMT R19, RZ, 0x5410, R5 ;  /* 0x00005410ff139816 */ /* 0x000fc40000000005 */
[----:B------:R-:W-:Y:S02]  /*02c0*/  PRMT R15, RZ, 0x5410, R14 ;  /* 0x00005410ff0f7816 */ /* 0x000fe4000000000e */
[----:B------:R-:W-:Y:S01]  /*02d0*/  PRMT R16, RZ, 0x5410, R11 ;  /* 0x00005410ff107816 */ /* 0x000fe2000000000b */
[----:B------:R-:W-:Y:S01]  /*02e0*/  @!P1 FMUL.FTZ R19, R20, R19 ;  /* 0x0000001314139220 */ /* 0x000fe20000410000 */
[----:B------:R-:W-:Y:S02]  /*02f0*/  FSETP.GT.FTZ.AND P5, PT, R15, RZ, PT ;  /* 0x000000ff0f00720b */ /* 0x000fe40003fb4000 */
[----:B------:R-:W-:Y:S02]  /*0300*/  @!P2 PRMT R20, RZ, 0x7610, R5 ;  /* 0x00007610ff14a816 */ /* 0x000fe40000000005 */
[----:B------:R-:W-:-:S03]  /*0310*/  FSETP.GT.FTZ.AND P6, PT, R16, RZ, PT ;  /* 0x000000ff1000720b */ /* 0x000fc60003fd4000 */
[----:B------:R-:W-:Y:S01]  /*0320*/  @!P2 FMUL.FTZ R5, R21, R20 ;  /* 0x000000141505a220 */ /* 0x000fe20000410000 */
[--C-:B-----5:R-:W-:Y:S02]  /*0330*/  @!P3 PRMT R21, RZ, 0x5410, R2.reuse ;  /* 0x00005410ff15b816 */ /* 0x120fe40000000002 */
[----:B------:R-:W-:-:S05]  /*0340*/  @!P4 PRMT R2, RZ, 0x7610, R2 ;  /* 0x00007610ff02c816 */ /* 0x000fca0000000002 */
[----:B------:R-:W-:Y:S01]  /*0350*/  @!P4 FMUL.FTZ R17, R17, R2 ;  /* 0x000000021111c220 */ /* 0x000fe20000410000 */
[--C-:B------:R-:W-:Y:S02]  /*0360*/  @!P5 PRMT R2, RZ, 0x5410, R3.reuse ;  /* 0x00005410ff02d816 */ /* 0x100fe40000000003 */
[----:B------:R-:W-:Y:S01]  /*0370*/  @!P6 PRMT R3, RZ, 0x7610, R3 ;  /* 0x00007610ff03e816 */ /* 0x000fe20000000003 */
[----:B------:R-:W-:Y:S02]  /*0380*/  @!P3 FMUL.FTZ R21, R22, R21 ;  /* 0x000000151615b220 */ /* 0x000fe40000410000 */
[----:B------:R-:W-:Y:S02]  /*0390*/  @!P5 FMUL.FTZ R15, R15, R2 ;  /* 0x000000020f0fd220 */ /* 0x000fe40000410000 */
[----:B------:R-:W-:Y:S02]  /*03a0*/  @!P6 FMUL.FTZ R16, R16, R3 ;  /* 0x000000031010e220 */ /* 0x000fe40000410000 */
[----:B------:R-:W-:Y:S01]  /*03b0*/  IMAD.WIDE.U32 R2, R8, R7, c[0x0][0x168] ;  /* 0x00005a0008027625 */ /* 0x000fe200078e0007 */
[----:B------:R-:W-:-:S02]  /*03c0*/  @!P0 F2FP.BF16.PACK_AB R6, RZ, R18 ;  /* 0x00000012ff06823e */ /* 0x000fc400000010ff */
[----:B------:R-:W-:Y:S02]  /*03d0*/  @!P1 F2FP.BF16.PACK_AB R12, RZ, R19 ;  /* 0x00000013ff0c923e */ /* 0x000fe400000010ff */
[----:B------:R-:W-:Y:S02]  /*03e0*/  @!P2 F2FP.BF16.PACK_AB R9, RZ, R5 ;  /* 0x00000005ff09a23e */ /* 0x000fe400000010ff */
[----:B------:R-:W-:Y:S02]  /*03f0*/  @!P3 F2FP.BF16.PACK_AB R4, RZ, R21 ;  /* 0x00000015ff04b23e */ /* 0x000fe400000010ff */
[----:B------:R-:W-:Y:S02]  /*0400*/  @!P4 F2FP.BF16.PACK_AB R10, RZ, R17 ;  /* 0x00000011ff0ac23e */ /* 0x000fe400000010ff */
[----:B------:R-:W-:Y:S02]  /*0410*/  @!P5 F2FP.BF16.PACK_AB R14, RZ, R15 ;  /* 0x0000000fff0ed23e */ /* 0x000fe400000010ff */
[----:B------:R-:W-:Y:S01]  /*0420*/  @!P6 F2FP.BF16.PACK_AB R11, RZ, R16 ;  /* 0x00000010ff0be23e */ /* 0x000fe200000010ff */
        /* <DEDUP_REMOVED lines=8> */
.L_x_1794:
        /* <DEDUP_REMOVED lines=166> */
.L_x_1797:
[----:B------:R-:W-:-:S13]  /*0f10*/  ISETP.GE.AND P0, PT, R16, R7, PT ;  /* 0x000000071000720c */ /* 0x000fda0003f06270 */
[----:B------:R-:W-:Y:S05]  /*0f20*/  @P0 BRA `(.L_x_1799) ;  /* 0x000000c000000947 */ /* 0x000fea0003800000 */
[----:B0-----:R-:W-:Y:S01]  /*0f30*/  IMAD.IADD R10, R8, 0x1, R16 ;  /* 0x00000001080a7824 */ /* 0x001fe200078e0210 */
[----:B------:R-:W-:Y:S01]  /*0f40*/  IADD3 R16, R16, 0x80, RZ ;  /* 0x0000008010107810 */ /* 0x000fe20007ffe0ff */
[----:B------:R-:W-:-:S04]  /*0f50*/  IMAD.MOV.U32 R11, RZ, RZ, 0x2 ;  /* 0x00000002ff0b7424 */ /* 0x000fc800078e00ff */
[----:B------:R-:W-:-:S05]  /*0f60*/  IMAD.WIDE.U32 R10, R10, R11, c[0x0][0x168] ;  /* 0x00005a000a0a7625 */ /* 0x000fca00078e000b */
[----:B------:R0:W-:Y:S02]  /*0f70*/  STG.E.U16 [R10.64], R4 ;  /* 0x000000040a007986 */ /* 0x0001e4000c101504 */
.L_x_1798:
[----:B------:R-:W-:-:S13]  /*0f80*/  ISETP.GE.AND P0, PT, R16, R7, PT ;  /* 0x000000071000720c */ /* 0x000fda0003f06270 */
[----:B------:R-:W-:Y:S05]  /*0f90*/  @P0 BRA `(.L_x_1800) ;  /* 0x000000d000000947 */ /* 0x000fea0003800000 */
[----:B0-----:R-:W-:Y:S01]  /*0fa0*/  IMAD.IADD R4, R8, 0x1, R16 ;  /* 0x0000000108047824 */ /* 0x001fe200078e0210 */
[----:B------:R-:W-:Y:S01]  /*0fb0*/  IADD3 R16, R16, 0x80, RZ ;  /* 0x0000008010107810 */ /* 0x000fe20007ffe0ff */
[----:B------:R-:W-:-:S04]  /*0fc0*/  IMAD.MOV.U32 R5, RZ, RZ, 0x2 ;  /* 0x00000002ff057424 */ /* 0x000fc800078e00ff */
[----:B------:R-:W-:-:S05]  /*0fd0*/  IMAD.WIDE.U32 R4, R4, R5, c[0x0][0x168] ;  /* 0x00005a0004047625 */ /* 0x000fca00078e0005 */
[----:B------:R0:W-:Y:S02]  /*0fe0*/  STG.E.U16 [R4.64], R3 ;  /* 0x0000000304007986 */ /* 0x0001e4000c101504 */
.L_x_1799:
        /* <DEDUP_REMOVED lines=8> */
.L_x_1800:
[----:B------:R-:W-:Y:S05]  /*1070*/  BSYNC B1 ;  /* 0x0000000000017941 */ /* 0x000fea0003800000 */
.L_x_1796:
[----:B------:R-:W-:-:S13]  /*1080*/  ISETP.GE.AND P0, PT, R16, R7, PT ;  /* 0x000000071000720c */ /* 0x000fda0003f06270 */
[----:B0-----:R-:W-:Y:S01]  /*1090*/  @!P0 IMAD.IADD R2, R8, 0x1, R16 ;  /* 0x0000000108028824 */ /* 0x001fe200078e0210 */
[----:B------:R-:W-:Y:S01]  /*10a0*/  @!P0 IADD3 R16, R16, 0x80, RZ ;  /* 0x0000008010108810 */ /* 0x000fe20007ffe0ff */
[----:B------:R-:W-:-:S04]  /*10b0*/  @!P0 IMAD.MOV.U32 R3, RZ, RZ, 0x2 ;  /* 0x00000002ff038424 */ /* 0x000fc800078e00ff */
[----:B------:R-:W-:-:S05]  /*10c0*/  @!P0 IMAD.WIDE.U32 R2, R2, R3, c[0x0][0x168] ;  /* 0x00005a0002028625 */ /* 0x000fca00078e0003 */
[----:B------:R0:W-:Y:S02]  /*10d0*/  @!P0 STG.E.U16 [R2.64], R28 ;  /* 0x0000001c02008986 */ /* 0x0001e4000c101504 */
.L_x_1801:
[----:B------:R-:W-:Y:S05]  /*10e0*/  BSYNC B0 ;  /* 0x0000000000007941 */ /* 0x000fea0003800000 */
.L_x_1795:
        /* <DEDUP_REMOVED lines=8> */
.L_x_1802:
        /* <DEDUP_REMOVED lines=9> */
.L_x_3385:


//--------------------- .text._ZN2at6native29vectorized_elementwise_kernelILi8EZZZNS0_12prelu_kernelERNS_14TensorIteratorEENKUlvE_clEvENKUlvE1_clEvEUlN3c108BFloat16ES7_E_St5arrayIPcLm3EEEEviT0_T1_ --------------------------
	.section	.text._ZN2at6native29vectorized_elementwise_kernelILi8EZZZNS0_12prelu_kernelERNS_14TensorIteratorEENKUlvE_clEvENKUlvE1_clEvEUlN3c108BFloat16ES7_E_St5arrayIPcLm3EEEEviT0_T1_,"ax",@progbits
	.sectioninfo	@"SHI_REGISTERS=4"
	.align	128
        .global         _ZN2at6native29vectorized_elementwise_kernelILi8EZZZNS0_12prelu_kernelERNS_14TensorIteratorEENKUlvE_clEvENKUlvE1_clEvEUlN3c108BFloat16ES7_E_St5arrayIPcLm3EEEEviT0_T1_
        .type           _ZN2at6native29vectorized_elementwise_kernelILi8EZZZNS0_12prelu_kernelERNS_14TensorIteratorEENKUlvE_clEvENKUlvE1_clEvEUlN3c108BFloat16ES7_E_St5arrayIPcLm3EEEEviT0_T1_,@function
        .size           _ZN2at6native29vectorized_elementwise_kernelILi8EZZZNS0_12prelu_kernelERNS_14TensorIteratorEENKUlvE_clEvENKUlvE1_clEvEUlN3c108BFloat16ES7_E_St5arrayIPcLm3EEEEviT0_T1_,(.L_x_3386 - _ZN2at6native29vectorized_elementwise_kernelILi8EZZZNS0_12prelu_kernelERNS_14TensorIteratorEENKUlvE_clEvENKUlvE1_clEvEUlN3c108BFloat16ES7_E_St5arrayIPcLm3EEEEviT0_T1_)
        .other          _ZN2at6native29vectorized_elementwise_kernelILi8EZZZNS0_12prelu_kernelERNS_14TensorIteratorEENKUlvE_clEvENKUlvE1_clEvEUlN3c108BFloat16ES7_E_St5arrayIPcLm3EEEEviT0_T1_,@"STO_CUDA_ENTRY STV_DEFAULT"
_ZN2at6native29vectorized_elementwise_kernelILi8EZZZNS0_12prelu_kernelERNS_14TensorIteratorEENKUlvE_clEvENKUlvE1_clEvEUlN3c108BFloat16ES7_E_St5arrayIPcLm3EEEEviT0_T1_:
.text._ZN2at6native29vectorized_elementwise_kernelILi8EZZZNS0_12prelu_kernelERNS_14TensorIteratorEENKUlvE_clEvENKUlvE1_clEvEUlN3c108BFloat16ES7_E_St5arrayIPcLm3EEEEviT0_T1_:
[----:B------:R-:W-:Y:S02]  /*0000*/  MOV R1, c[0x0][0x28] ;  /* 0x00000a0000017a02 */ /* 0x000fe40000000f00 */
[----:B------:R-:W-:Y:S05]  /*0010*/  EXIT ;  /* 0x000000000000794d */ /* 0x000fea0003800000 */
.L_x_1803:
        /* <DEDUP_REMOVED lines=14> */
.L_x_3386:


//--------------------- .text._ZN2at6native18elementwise_kernelILi128ELi4EZNS0_15gpu_kernel_implIZZZNS0_12prelu_kernelERNS_14TensorIteratorEENKUlvE_clEvENKUlvE0_clEvEUlffE_EEvRNS_18TensorIteratorBaseERKT_EUliE_EEviT1_ --------------------------
	.section	.text._ZN2at6native18elementwise_kernelILi128ELi4EZNS0_15gpu_kernel_implIZZZNS0_12prelu_kernelERNS_14TensorIteratorEENKUlvE_clEvENKUlvE0_clEvEUlffE_EEvRNS_18TensorIteratorBaseERKT_EUliE_EEviT1_,"ax",@progbits
	.sectioninfo	@"SHI_REGISTERS=26"
	.align	128
        .global         _ZN2at6native18elementwise_kernelILi128ELi4EZNS0_15gpu_kernel_implIZZZNS0_12prelu_kernelERNS_14TensorIteratorEENKUlvE_clEvENKUlvE0_clEvEUlffE_EEvRNS_18TensorIteratorBaseERKT_EUliE_EEviT1_
        .type           _ZN2at6native18elementwise_kernelILi128ELi4EZNS0_15gpu_kernel_implIZZZNS0_12prelu_kernelERNS_14TensorIteratorEENKUlvE_clEvENKUlvE0_clEvEUlffE_EEvRNS_18TensorIteratorBaseERKT_EUliE_EEviT1_,@function
        .size           _ZN2at6native18elementwise_kernelILi128ELi4EZNS0_15gpu_kernel_implIZZZNS0_12prelu_kernelERNS_14TensorIteratorEENKUlvE_clEvENKUlvE0_clEvEUlffE_EEvRNS_18TensorIteratorBaseERKT_EUliE_EEviT1_,(.L_x_3387 - _ZN2at6native18elementwise_kernelILi128ELi4EZNS0_15gpu_kernel_implIZZZNS0_12prelu_kernelERNS_14TensorIteratorEENKUlvE_clEvENKUlvE0_clEvEUlffE_EEvRNS_18TensorIteratorBaseERKT_EUliE_EEviT1_)
        .other          _ZN2at6native18elementwise_kernelILi128ELi4EZNS0_15gpu_kernel_implIZZZNS0_12prelu_kernelERNS_14TensorIteratorEENKUlvE_clEvENKUlvE0_clEvEUlffE_EEvRNS_18TensorIteratorBaseERKT_EUliE_EEviT1_,@"STO_CUDA_ENTRY STV_DEFAULT"
_ZN2at6native18elementwise_kernelILi128ELi4EZNS0_15gpu_kernel_implIZZZNS0_12prelu_kernelERNS_14TensorIteratorEENKUlvE_clEvENKUlvE0_clEvEUlffE_EEvRNS_18TensorIteratorBaseERKT_EUliE_EEviT1_:
.text._ZN2at6native18elementwise_kernelILi128ELi4EZNS0_15gpu_kernel_implIZZZNS0_12prelu_kernelERNS_14TensorIteratorEENKUlvE_clEvENKUlvE0_clEvEUlffE_EEvRNS_18TensorIteratorBaseERKT_EUliE_EEviT1_:
        /* <DEDUP_REMOVED lines=263> */
.L_x_1806:
[----:B------:R-:W0:Y:S01]  /*1070*/  LDC.U8 R5, c[0x0][0x3e2] ;  /* 0x0000f880ff057b82 */ /* 0x000e220000000000 */
[----:B------:R-:W-:Y:S01]  /*1080*/  IADD3 R16, P1, R16, c[0x0][0x3c8], RZ ;  /* 0x0000f20010107a10 */ /* 0x000fe20007f3e0ff */
[----:B------:R-:W-:Y:S01]  /*1090*/  BSSY B6, `(.L_x_1807) ;  /* 0x00000df000067945 */ /* 0x000fe20003800000 */
        /* <DEDUP_REMOVED lines=15> */
[----:B--2---:R-:W0:Y:S01]  /*1190*/  I2F.S16 R0, R0 ;  /* 0x0000000000007306 */ /* 0x004e220000101400 */
[----:B------:R-:W-:Y:S05]  /*11a0*/  BRA `(.L_x_1813) ;  /* 0x00000cd000007947 */ /* 0x000fea0003800000 */
.L_x_1811:
[----:B------:R-:W2:Y:S02]  /*11b0*/  LDG.E.U8 R0, [R2.64] ;  /* 0x0000002402007981 */ /* 0x000ea4000c1e1100 */
[----:B--2---:R-:W0:Y:S01]  /*11c0*/  I2F.U16 R0, R0 ;  /* 0x0000000000007306 */ /* 0x004e220000101000 */
[----:B------:R-:W-:Y:S05]  /*11d0*/  BRA `(.L_x_1813) ;  /* 0x00000ca000007947 */ /* 0x000fea0003800000 */
.L_x_1810:
[----:B------:R-:W-:-:S13]  /*11e0*/  ISETP.NE.AND P0, PT, R4, 0x2, PT ;  /* 0x000000020400780c */ /* 0x000fda0003f05270 */
[----:B------:R-:W-:Y:S05]  /*11f0*/  @!P0 BRA `(.L_x_1814) ;  /* 0x000000a000008947 */ /* 0x000fea0003800000 */
[----:B------:R-:W-:-:S13]  /*1200*/  ISETP.NE.AND P0, PT, R4, 0x3, PT ;  /* 0x000000030400780c */ /* 0x000fda0003f05270 */
[----:B------:R-:W-:Y:S05]  /*1210*/  @!P0 BRA `(.L_x_1815) ;  /* 0x0000005000008947 */ /* 0x000fea0003800000 */
[----:B------:R-:W-:-:S13]  /*1220*/  ISETP.NE.AND P0, PT, R4, 0x4, PT ;  /* 0x000000040400780c */ /* 0x000fda0003f05270 */
[----:B------:R-:W-:Y:S05]  /*1230*/  @P0 BRA `(.L_x_1812) ;  /* 0x00000aa000000947 */ /* 0x000fea0003800000 */
[----:B------:R-:W2:Y:S02]  /*1240*/  LDG.E.64 R2, [R2.64] ;  /* 0x0000002402027981 */ /* 0x000ea4000c1e1b00 */
[----:B--2---:R0:W1:Y:S01]  /*1250*/  I2F.S64 R0, R2 ;  /* 0x0000000200007312 */ /* 0x0040620000301400 */
[----:B------:R-:W-:Y:S05]  /*1260*/  BRA `(.L_x_1813) ;  /* 0x00000c1000007947 */ /* 0x000fea0003800000 */
.L_x_1815:
[----:B------:R-:W2:Y:S02]  /*1270*/  LDG.E R0, [R2.64] ;  /* 0x0000002402007981 */ /* 0x000ea4000c1e1900 */
[----:B--2---:R-:W0:Y:S01]  /*1280*/  I2F R0, R0 ;  /* 0x0000000000007306 */ /* 0x004e220000201400 */
[----:B------:R-:W-:Y:S05]  /*1290*/  BRA `(.L_x_1813) ;  /* 0x00000be000007947 */ /* 0x000fea0003800000 */
.L_x_1814:
[----:B------:R-:W2:Y:S02]  /*12a0*/  LDG.E.U16 R0, [R2.64] ;  /* 0x0000002402007981 */ /* 0x000ea4000c1e1500 */
[----:B--2---:R-:W0:Y:S01]  /*12b0*/  I2F.S16 R0, R0 ;  /* 0x0000000000007306 */ /* 0x004e220000101400 */
[----:B------:R-:W-:Y:S05]  /*12c0*/  BRA `(.L_x_1813) ;  /* 0x00000bb000007947 */ /* 0x000fea0003800000 */
.L_x_1809:
[----:B------:R-:W-:-:S13]  /*12d0*/  ISETP.GT.AND P0, PT, R4, 0x6, PT ;  /* 0x000000060400780c */ /* 0x000fda0003f04270 */
[----:B------:R-:W-:Y:S05]  /*12e0*/  @P0 BRA `(.L_x_1816) ;  /* 0x0000009000000947 */ /* 0x000fea0003800000 */
[----:B------:R-:W-:-:S13]  /*12f0*/  ISETP.NE.AND P0, PT, R4, 0x5, PT ;  /* 0x000000050400780c */ /* 0x000fda0003f05270 */
[----:B------:R-:W-:Y:S05]  /*1300*/  @!P0 BRA `(.L_x_1817) ;  /* 0x0000004000008947 */ /* 0x000fea0003800000 */
[----:B------:R-:W-:-:S13]  /*1310*/  ISETP.NE.AND P0, PT, R4, 0x6, PT ;  /* 0x000000060400780c */ /* 0x000fda0003f05270 */
[----:B------:R-:W-:Y:S05]  /*1320*/  @P0 BRA `(.L_x_1812) ;  /* 0x000009b000000947 */ /* 0x000fea0003800000 */
[----:B------:R0:W5:Y:S01]  /*1330*/  LDG.E R0, [R2.64] ;  /* 0x0000002402007981 */ /* 0x000162000c1e1900 */
[----:B------:R-:W-:Y:S05]  /*1340*/  BRA `(.L_x_1813) ;  /* 0x00000b3000007947 */ /* 0x000fea0003800000 */
.L_x_1817:
[----:B------:R-:W2:Y:S02]  /*1350*/  LDG.E.U16 R0, [R2.64] ;  /* 0x0000002402007981 */ /* 0x000ea4000c1e1500 */
[----:B--2---:R-:W-:Y:S01]  /*1360*/  HADD2.F32 R0, -RZ, R0.H0_H0 ;  /* 0x20000000ff007230 */ /* 0x004fe20000004100 */
[----:B------:R-:W-:Y:S05]  /*1370*/  BRA `(.L_x_1813) ;  /* 0x00000b0000007947 */ /* 0x000fea0003800000 */
.L_x_1816:
[----:B------:R-:W-:-:S13]  /*1380*/  ISETP.NE.AND P0, PT, R4, 0x7, PT ;  /* 0x000000070400780c */ /* 0x000fda0003f05270 */
[----:B------:R-:W-:Y:S05]  /*1390*/  @!P0 BRA `(.L_x_1818) ;  /* 0x0000009000008947 */ /* 0x000fea0003800000 */
[----:B------:R-:W-:-:S13]  /*13a0*/  ISETP.NE.AND P0, PT, R4, 0x8, PT ;  /* 0x000000080400780c */ /* 0x000fda0003f05270 */
[----:B------:R-:W-:Y:S05]  /*13b0*/  @!P0 BRA `(.L_x_1819) ;  /* 0x0000004000008947 */ /* 0x000fea0003800000 */
[----:B------:R-:W-:-:S13]  /*13c0*/  ISETP.NE.AND P0, PT, R4, 0x9, PT ;  /* 0x000000090400780c */ /* 0x000fda0003f05270 */
[----:B------:R-:W-:Y:S05]  /*13d0*/  @P0 BRA `(.L_x_1812) ;  /* 0x0000090000000947 */ /* 0x000fea0003800000 */
[----:B------:R0:W5:Y:S01]  /*13e0*/  LDG.E R0, [R2.64] ;  /* 0x0000002402007981 */ /* 0x000162000c1e1900 */
[----:B------:R-:W-:Y:S05]  /*13f0*/  BRA `(.L_x_1813) ;  /* 0x00000a8000007947 */ /* 0x000fea0003800000 */
.L_x_1819:
[----:B------:R-:W2:Y:S02]  /*1400*/  LDG.E.U16 R0, [R2.64] ;  /* 0x0000002402007981 */ /* 0x000ea4000c1e1500 */
[----:B--2---:R-:W-:Y:S01]  /*1410*/  HADD2.F32 R0, -RZ, R0.H0_H0 ;  /* 0x20000000ff007230 */ /* 0x004fe20000004100 */
[----:B------:R-:W-:Y:S05]  /*1420*/  BRA `(.L_x_1813) ;  /* 0x00000a5000007947 */ /* 0x000fea0003800000 */
.L_x_1818:
[----:B------:R-:W2:Y:S02]  /*1430*/  LDG.E.64 R2, [R2.64] ;  /* 0x0000002402027981 */ /* 0x000ea4000c1e1b00 */
[----:B--2---:R-:W0:Y:S01]  /*1440*/  F2F.F32.F64 R0, R2 ;  /* 0x0000000200007310 */ /* 0x004e220000301000 */
[----:B------:R-:W0:-:S14]  /*1450*/  DSETP.GEU.AND P0, PT, |R2|, c[0x2][0x0], PT ;  /* 0x008000000200762a */ /* 0x000e1c0003f0e200 */
[----:B0-----:R-:W-:Y:S01]  /*1460*/  @!P0 FMUL R0, R0, 1.175494350822287508e-38 ;  /* 0x0080000000008820 */ /* 0x001fe20000400000 */
[----:B------:R-:W-:Y:S05]  /*1470*/  BRA `(.L_x_1813) ;  /* 0x00000a0000007947 */ /* 0x000fea0003800000 */
.L_x_1808:
        /* <DEDUP_REMOVED lines=10> */
[----:B------:R-:W-:Y:S01]  /*1520*/  FSEL R0, RZ, 1, !P0 ;  /* 0x3f800000ff007808 */ /* 0x000fe20004000000 */
[----:B------:R-:W-:Y:S05]  /*1530*/  BRA `(.L_x_1813) ;  /* 0x0000094000007947 */ /* 0x000fea0003800000 */
.L_x_1822:
[----:B------:R-:W2:Y:S02]  /*1540*/  LDG.E.64 R2, [R2.64] ;  /* 0x0000002402027981 */ /* 0x000ea4000c1e1b00 */
[----:B--2---:R-:W0:Y:S01]  /*1550*/  F2F.F32.F64 R0, R2 ;  /* 0x0000000200007310 */ /* 0x004e220000301000 */
[----:B------:R-:W0:-:S14]  /*1560*/  DSETP.GEU.AND P0, PT, |R2|, c[0x2][0x0], PT ;  /* 0x008000000200762a */ /* 0x000e1c0003f0e200 */
[----:B0-----:R-:W-:Y:S01]  /*1570*/  @!P0 FMUL R0, R0, 1.175494350822287508e-38 ;  /* 0x0080000000008820 */ /* 0x001fe20000400000 */
[----:B------:R-:W-:Y:S05]  /*1580*/  BRA `(.L_x_1813) ;  /* 0x000008f000007947 */ /* 0x000fea0003800000 */
.L_x_1821:
        /* <DEDUP_REMOVED lines=24> */
[----:B------:R-:W-:Y:S01]  /*1710*/  LOP3.LUT R0, R5, 0x80000000, R0, 0xf8, !PT ;  /* 0x8000000005007812 */ /* 0x000fe200078ef800 */
[----:B------:R-:W-:Y:S05]  /*1720*/  BRA `(.L_x_1813) ;  /* 0x0000075000007947 */ /* 0x000fea0003800000 */
.L_x_1824:
        /* <DEDUP_REMOVED lines=11> */
[----:B------:R-:W-:Y:S01]  /*17e0*/  LOP3.LUT R0, R4, 0x80000000, R5, 0xf8, !PT ;  /* 0x8000000004007812 */ /* 0x000fe200078ef805 */
[----:B------:R-:W-:Y:S05]  /*17f0*/  BRA `(.L_x_1813) ;  /* 0x0000068000007947 */ /* 0x000fea0003800000 */
.L_x_1823:
[----:B------:R-:W2:Y:S02]  /*1800*/  LDG.E.U16 R0, [R2.64] ;  /* 0x0000002402007981 */ /* 0x000ea4000c1e1500 */
[----:B--2---:R-:W-:Y:S01]  /*1810*/  PRMT R0, RZ, 0x5410, R0 ;  /* 0x00005410ff007816 */ /* 0x004fe20000000000 */
[----:B------:R-:W-:Y:S05]  /*1820*/  BRA `(.L_x_1813) ;  /* 0x0000065000007947 */ /* 0x000fea0003800000 */
.L_x_1820:
        /* <DEDUP_REMOVED lines=9> */
[----:B--2---:R-:W0:Y:S01]  /*18c0*/  I2F.U16 R0, R0 ;  /* 0x0000000000007306 */ /* 0x004e220000101000 */
[----:B------:R-:W-:Y:S05]  /*18d0*/  BRA `(.L_x_1813) ;  /* 0x000005a000007947 */ /* 0x000fea0003800000 */
.L_x_1827:
[----:B------:R-:W2:Y:S01]  /*18e0*/  LDG.E.U8 R2, [R2.64] ;  /* 0x0000002402027981 */ /* 0x000ea2000c1e1100 */
        /* <DEDUP_REMOVED lines=19> */
.L_x_1829:
[----:B------:R-:W-:Y:S05]  /*1a20*/  BSYNC B0 ;  /* 0x0000000000007941 */ /* 0x000fea0003800000 */
.L_x_1828:
[----:B------:R-:W-:Y:S01]  /*1a30*/  LEA R3, R0, 0x3b800000, 0x17 ;  /* 0x3b80000000037811 */ /* 0x000fe200078eb8ff */
[----:B------:R-:W-:-:S05]  /*1a40*/  IMAD.SHL.U32 R0, R2, 0x100000, RZ ;  /* 0x0010000002007824 */ /* 0x000fca00078e00ff */
[----:B------:R-:W-:Y:S01]  /*1a50*/  LOP3.LUT R0, R3, R0, R4, 0xfe, !PT ;  /* 0x0000000003007212 */ /* 0x000fe200078efe04 */
[----:B------:R-:W-:Y:S05]  /*1a60*/  BRA `(.L_x_1813) ;  /* 0x0000041000007947 */ /* 0x000fea0003800000 */
.L_x_1826:
        /* <DEDUP_REMOVED lines=20> */
.L_x_1831:
[----:B------:R-:W-:Y:S05]  /*1bb0*/  BSYNC B0 ;  /* 0x0000000000007941 */ /* 0x000fea0003800000 */
.L_x_1830:
[----:B------:R-:W-:Y:S01]  /*1bc0*/  LEA R3, R0, 0x37800000, 0x17 ;  /* 0x3780000000037811 */ /* 0x000fe200078eb8ff */
[----:B------:R-:W-:-:S05]  /*1bd0*/  IMAD.SHL.U32 R0, R2, 0x200000, RZ ;  /* 0x0020000002007824 */ /* 0x000fca00078e00ff */
[----:B------:R-:W-:Y:S01]  /*1be0*/  LOP3.LUT R0, R3, R0, R4, 0xfe, !PT ;  /* 0x0000000003007212 */ /* 0x000fe200078efe04 */
[----:B------:R-:W-:Y:S05]  /*1bf0*/  BRA `(.L_x_1813) ;  /* 0x0000028000007947 */ /* 0x000fea0003800000 */
.L_x_1825:
[----:B------:R-:W-:-:S13]  /*1c00*/  ISETP.NE.AND P0, PT, R4, 0x1c, PT ;  /* 0x0000001c0400780c */ /* 0x000fda0003f05270 */
[----:B------:R-:W-:Y:S05]  /*1c10*/  @!P0 BRA `(.L_x_1832) ;  /* 0x0000024000008947 */ /* 0x000fea0003800000 */
[----:B------:R-:W-:-:S13]  /*1c20*/  ISETP.NE.AND P0, PT, R4, 0x1d, PT ;  /* 0x0000001d0400780c */ /* 0x000fda0003f05270 */
[----:B------:R-:W-:Y:S05]  /*1c30*/  @!P0 BRA `(.L_x_1833) ;  /* 0x000001f000008947 */ /* 0x000fea0003800000 */
[----:B------:R-:W-:-:S13]  /*1c40*/  ISETP.NE.AND P0, PT, R4, 0x2c, PT ;  /* 0x0000002c0400780c */ /* 0x000fda0003f05270 */
[----:B------:R-:W-:Y:S05]  /*1c50*/  @P0 BRA `(.L_x_1812) ;  /* 0x0000008000000947 */ /* 0x000fea0003800000 */
[----:B------:R-:W2:Y:S01]  /*1c60*/  LDG.E.U8 R2, [R2.64] ;  /* 0x0000002402027981 */ /* 0x000ea2000c1e1100 */
[----:B------:R-:W-:Y:S01]  /*1c70*/  IMAD.MOV.U32 R0, RZ, RZ, 0x400000 ;  /* 0x00400000ff007424 */ /* 0x000fe200078e00ff */
[----:B--2---:R-:W-:-:S13]  /*1c80*/  ISETP.NE.AND P0, PT, R2, RZ, PT ;  /* 0x000000ff0200720c */ /* 0x004fda0003f05270 */
[----:B------:R-:W-:Y:S05]  /*1c90*/  @!P0 BRA `(.L_x_1813) ;  /* 0x000001e000008947 */ /* 0x000fea0003800000 */
[----:B------:R-:W-:-:S13]  /*1ca0*/  ISETP.NE.AND P0, PT, R2, 0xff, PT ;  /* 0x000000ff0200780c */ /* 0x000fda0003f05270 */
[----:B------:R-:W-:Y:S02]  /*1cb0*/  @!P0 IMAD.MOV.U32 R0, RZ, RZ, 0x7f800001 ;  /* 0x7f800001ff008424 */ /* 0x000fe400078e00ff */
[----:B------:R-:W-:Y:S01]  /*1cc0*/  @P0 IMAD.SHL.U32 R0, R2, 0x800000, RZ ;  /* 0x0080000002000824 */ /* 0x000fe200078e00ff */
[----:B------:R-:W-:Y:S05]  /*1cd0*/  BRA `(.L_x_1813) ;  /* 0x000001a000007947 */ /* 0x000fea0003800000 */
.L_x_1812:
        /* <DEDUP_REMOVED lines=18> */
[----:B0-----:R-:W-:Y:S05]  /*1e00*/  CALL.ABS.NOINC R2 ;  /* 0x0000000002007343 */ /* 0x001fea0003c00000 */
[----:B------:R-:W-:Y:S01]  /*1e10*/  IMAD.MOV.U32 R0, RZ, RZ, RZ ;  /* 0x000000ffff007224 */ /* 0x000fe200078e00ff */
[----:B------:R-:W-:Y:S05]  /*1e20*/  BRA `(.L_x_1813) ;  /* 0x0000005000007947 */ /* 0x000fea0003800000 */
.L_x_1833:
[----:B------:R-:W2:Y:S02]  /*1e30*/  LDG.E.64 R2, [R2.64] ;  /* 0x0000002402027981 */ /* 0x000ea4000c1e1b00 */
[----:B--2---:R0:W1:Y:S01]  /*1e40*/  I2F.U64 R0, R2 ;  /* 0x0000000200007312 */ /* 0x0040620000301000 */
[----:B------:R-:W-:Y:S05]  /*1e50*/  BRA `(.L_x_1813) ;  /* 0x0000002000007947 */ /* 0x000fea0003800000 */
.L_x_1832:
[----:B------:R-:W2:Y:S02]  /*1e60*/  LDG.E R0, [R2.64] ;  /* 0x0000002402007981 */ /* 0x000ea4000c1e1900 */
[----:B--2---:R-:W0:Y:S02]  /*1e70*/  I2F.U32 R0, R0 ;  /* 0x0000000000007306 */ /* 0x004e240000201000 */
.L_x_1813:
[----:B------:R-:W-:Y:S05]  /*1e80*/  BSYNC B6 ;  /* 0x0000000000067941 */ /* 0x000fea0003800000 */
.L_x_1807:
[----:B------:R-:W2:Y:S01]  /*1e90*/  LDC.U8 R5, c[0x0][0x3e3] ;  /* 0x0000f8c0ff057b82 */ /* 0x000ea20000000000 */
[----:B0-----:R-:W-:Y:S01]  /*1ea0*/  IADD3 R2, P1, R22, c[0x0][0x3d8], RZ ;  /* 0x0000f60016027a10 */ /* 0x001fe20007f3e0ff */
[----:B------:R-:W-:Y:S01]  /*1eb0*/  BSSY B6, `(.L_x_1834) ;  /* 0x00000de000067945 */ /* 0x000fe20003800000 */
[----:B-1---5:R-:W-:-:S03]  /*1ec0*/  IMAD.MOV.U32 R22, RZ, RZ, R0 ;  /* 0x000000ffff167224 */ /* 0x022fc600078e0000 */
[----:B------:R-:W-:Y:S01]  /*1ed0*/  IMAD.X R3, RZ, RZ, c[0x0][0x3dc], P1 ;  /* 0x0000f700ff037624 */ /* 0x000fe200008e06ff */
[----:B--2---:R-:W-:-:S04]  /*1ee0*/  PRMT R4, R5, 0x9910, RZ ;  /* 0x0000991005047816 */ /* 0x004fc800000000ff */
        /* <DEDUP_REMOVED lines=11> */
[----:B--2---:R0:W1:Y:S01]  /*1fa0*/  I2F.S16 R5, R2 ;  /* 0x0000000200057306 */ /* 0x0040620000101400 */
[----:B------:R-:W-:Y:S05]  /*1fb0*/  BRA `(.L_x_1840) ;  /* 0x00000cd000007947 */ /* 0x000fea0003800000 */
.L_x_1838:
[----:B------:R-:W2:Y:S02]  /*1fc0*/  LDG.E.U8 R2, [R2.64] ;  /* 0x0000002402027981 */ /* 0x000ea4000c1e1100 */
[----:B--2---:R0:W1:Y:S01]  /*1fd0*/  I2F.U16 R5, R2 ;  /* 0x0000000200057306 */ /* 0x0040620000101000 */
[----:B------:R-:W-:Y:S05]  /*1fe0*/  BRA `(.L_x_1840) ;  /* 0x00000ca000007947 */ /* 0x000fea0003800000 */
.L_x_1837:
        /* <DEDUP_REMOVED lines=9> */
.L_x_1842:
[----:B------:R-:W2:Y:S02]  /*2080*/  LDG.E R2, [R2.64] ;  /* 0x0000002402027981 */ /* 0x000ea4000c1e1900 */
[----:B--2---:R0:W1:Y:S01]  /*2090*/  I2F R5, R2 ;  /* 0x0000000200057306 */ /* 0x0040620000201400 */
[----:B------:R-:W-:Y:S05]  /*20a0*/  BRA `(.L_x_1840) ;  /* 0x00000be000007947 */ /* 0x000fea0003800000 */
.L_x_1841:
[----:B------:R-:W2:Y:S02]  /*20b0*/  LDG.E.U16 R2, [R2.64] ;  /* 0x0000002402027981 */ /* 0x000ea4000c1e1500 */
[----:B--2---:R0:W1:Y:S01]  /*20c0*/  I2F.S16 R5, R2 ;  /* 0x0000000200057306 */ /* 0x0040620000101400 */
[----:B------:R-:W-:Y:S05]  /*20d0*/  BRA `(.L_x_1840) ;  /* 0x00000bb000007947 */ /* 0x000fea0003800000 */
.L_x_1836:
        /* <DEDUP_REMOVED lines=8> */
.L_x_1844:
[----:B------:R-:W2:Y:S02]  /*2160*/  LDG.E.U16 R2, [R2.64] ;  /* 0x0000002402027981 */ /* 0x000ea4000c1e1500 */
[----:B--2---:R-:W-:Y:S01]  /*2170*/  HADD2.F32 R5, -RZ, R2.H0_H0 ;  /* 0x20000002ff057230 */ /* 0x004fe20000004100 */
[----:B------:R-:W-:Y:S05]  /*2180*/  BRA `(.L_x_1840) ;  /* 0x00000b0000007947 */ /* 0x000fea0003800000 */
.L_x_1843:
        /* <DEDUP_REMOVED lines=8> */
.L_x_1846:
[----:B------:R-:W2:Y:S02]  /*2210*/  LDG.E.U16 R2, [R2.64] ;  /* 0x0000002402027981 */ /* 0x000ea4000c1e1500 */
[----:B--2---:R-:W-:Y:S01]  /*2220*/  HADD2.F32 R5, -RZ, R2.H0_H0 ;  /* 0x20000002ff057230 */ /* 0x004fe20000004100 */
[----:B------:R-:W-:Y:S05]  /*2230*/  BRA `(.L_x_1840) ;  /* 0x00000a5000007947 */ /* 0x000fea0003800000 */
.L_x_1845:
[----:B------:R-:W2:Y:S02]  /*2240*/  LDG.E.64 R2, [R2.64] ;  /* 0x0000002402027981 */ /* 0x000ea4000c1e1b00 */
[----:B--2---:R-:W0:Y:S01]  /*2250*/  F2F.F32.F64 R5, R2 ;  /* 0x0000000200057310 */ /* 0x004e220000301000 */
[----:B------:R-:W0:-:S14]  /*2260*/  DSETP.GEU.AND P0, PT, |R2|, c[0x2][0x0], PT ;  /* 0x008000000200762a */ /* 0x000e1c0003f0e200 */
[----:B0-----:R-:W-:Y:S01]  /*2270*/  @!P0 FMUL R5, R5, 1.175494350822287508e-38 ;  /* 0x0080000005058820 */ /* 0x001fe20000400000 */
[----:B------:R-:W-:Y:S05]  /*2280*/  BRA `(.L_x_1840) ;  /* 0x00000a0000007947 */ /* 0x000fea0003800000 */
.L_x_1835:
        /* <DEDUP_REMOVED lines=12> */
.L_x_1849:
[----:B------:R-:W2:Y:S02]  /*2350*/  LDG.E.64 R2, [R2.64] ;  /* 0x0000002402027981 */ /* 0x000ea4000c1e1b00 */
[----:B--2---:R-:W0:Y:S01]  /*2360*/  F2F.F32.F64 R5, R2 ;  /* 0x0000000200057310 */ /* 0x004e220000301000 */
[----:B------:R-:W0:-:S14]  /*2370*/  DSETP.GEU.AND P0, PT, |R2|, c[0x2][0x0], PT ;  /* 0x008000000200762a */ /* 0x000e1c0003f0e200 */
[----:B0-----:R-:W-:Y:S01]  /*2380*/  @!P0 FMUL R5, R5, 1.175494350822287508e-38 ;  /* 0x0080000005058820 */ /* 0x001fe20000400000 */
[----:B------:R-:W-:Y:S05]  /*2390*/  BRA `(.L_x_1840) ;  /* 0x000008f000007947 */ /* 0x000fea0003800000 */
.L_x_1848:
        /* <DEDUP_REMOVED lines=11> */
[----:B------:R-:W-:-:S04]  /*2450*/  IADD3 R2, R0, -0x1, RZ ;  /* 0xffffffff00027810 */ /* 0x000fc80007ffe0ff */
[----:B------:R-:W-:Y:S02]  /*2460*/  SHF.R.S32.HI R2, RZ, 0x1f, R2 ;  /* 0x0000001fff027819 */ /* 0x000fe40000011402 */
[----:B0-----:R-:W-:-:S04]  /*2470*/  IADD3 R4, -R4, 0x1f, RZ ;  /* 0x0000001f04047810 */ /* 0x001fc80007ffe1ff */
[C---:B------:R-:W-:Y:S02]  /*2480*/  ISETP.GT.U32.AND P0, PT, R4.reuse, 0x4, PT ;  /* 0x000000040400780c */ /* 0x040fe40003f04070 */
[----:B------:R-:W-:-:S04]  /*2490*/  IADD3 R4, R4, -0x4, RZ ;  /* 0xfffffffc04047810 */ /* 0x000fc80007ffe0ff */
[----:B------:R-:W-:Y:S02]  /*24a0*/  SEL R7, R4, RZ, P0 ;  /* 0x000000ff04077207 */ /* 0x000fe40000000000 */
[----:B------:R-:W-:-:S03]  /*24b0*/  IADD3 R4, R0, 0x1000000, RZ ;  /* 0x0100000000047810 */ /* 0x000fc60007ffe0ff */
[----:B------:R-:W-:Y:S01]  /*24c0*/  IMAD R6, R7, R6, 0x3c000000 ;  /* 0x3c00000007067424 */ /* 0x000fe200078e0206 */
[----:B------:R-:W-:Y:S02]  /*24d0*/  SHF.L.U32 R7, R0, R7, RZ ;  /* 0x0000000700077219 */ /* 0x000fe400000006ff */
[----:B------:R-:W-:Y:S02]  /*24e0*/  SHF.R.S32.HI R4, RZ, 0x8, R4 ;  /* 0x00000008ff047819 */ /* 0x000fe40000011404 */
[----:B------:R-:W-:-:S04]  /*24f0*/  LEA.HI R7, R7, R6, RZ, 0x1c ;  /* 0x0000000607077211 */ /* 0x000fc800078fe0ff */
[----:B------:R-:W-:-:S04]  /*2500*/  LOP3.LUT R7, R7, 0x7f800000, R4, 0xf8, !PT ;  /* 0x7f80000007077812 */ /* 0x000fc800078ef804 */
[----:B------:R-:W-:-:S04]  /*2510*/  LOP3.LUT R2, R7, R2, RZ, 0x30, !PT ;  /* 0x0000000207027212 */ /* 0x000fc800078e30ff */
[----:B------:R-:W-:Y:S01]  /*2520*/  LOP3.LUT R5, R2, 0x80000000, R5, 0xf8, !PT ;  /* 0x8000000002057812 */ /* 0x000fe200078ef805 */
[----:B------:R-:W-:Y:S05]  /*2530*/  BRA `(.L_x_1840) ;  /* 0x0000075000007947 */ /* 0x000fea0003800000 */
.L_x_1851:
        /* <DEDUP_REMOVED lines=11> */
[----:B------:R-:W-:Y:S01]  /*25f0*/  LOP3.LUT R5, R5, 0x80000000, R0, 0xf8, !PT ;  /* 0x8000000005057812 */ /* 0x000fe200078ef800 */
[----:B------:R-:W-:Y:S05]  /*2600*/  BRA `(.L_x_1840) ;  /* 0x0000068000007947 */ /* 0x000fea0003800000 */
.L_x_1850:
[----:B------:R-:W2:Y:S02]  /*2610*/  LDG.E.U16 R2, [R2.64] ;  /* 0x0000002402027981 */ /* 0x000ea4000c1e1500 */
[----:B--2---:R-:W-:Y:S01]  /*2620*/  PRMT R5, RZ, 0x5410, R2 ;  /* 0x00005410ff057816 */ /* 0x004fe20000000002 */
[----:B------:R-:W-:Y:S05]  /*2630*/  BRA `(.L_x_1840) ;  /* 0x0000065000007947 */ /* 0x000fea0003800000 */
.L_x_1847:
        /* <DEDUP_REMOVED lines=9> */
[----:B--2---:R0:W1:Y:S01]  /*26d0*/  I2F.U16 R5, R2 ;  /* 0x0000000200057306 */ /* 0x0040620000101000 */
[----:B------:R-:W-:Y:S05]  /*26e0*/  BRA `(.L_x_1840) ;  /* 0x000005a000007947 */ /* 0x000fea0003800000 */
.L_x_1854:
        /* <DEDUP_REMOVED lines=20> */
.L_x_1856:
[----:B------:R-:W-:Y:S05]  /*2830*/  BSYNC B0 ;  /* 0x0000000000007941 */ /* 0x000fea0003800000 */
.L_x_1855:
[----:B------:R-:W-:Y:S01]  /*2840*/  IMAD.SHL.U32 R2, R2, 0x100000, RZ ;  /* 0x0010000002027824 */ /* 0x000fe200078e00ff */
[----:B------:R-:W-:-:S04]  /*2850*/  LEA R5, R0, 0x3b800000, 0x17 ;  /* 0x3b80000000057811 */ /* 0x000fc800078eb8ff */
[----:B------:R-:W-:Y:S01]  /*2860*/  LOP3.LUT R5, R5, R2, R4, 0xfe, !PT ;  /* 0x0000000205057212 */ /* 0x000fe200078efe04 */
[----:B------:R-:W-:Y:S05]  /*2870*/  BRA `(.L_x_1840) ;  /* 0x0000041000007947 */ /* 0x000fea0003800000 */
.L_x_1853:
        /* <DEDUP_REMOVED lines=20> */
.L_x_1858:
[----:B------:R-:W-:Y:S05]  /*29c0*/  BSYNC B0 ;  /* 0x0000000000007941 */ /* 0x000fea0003800000 */
.L_x_1857:
[----:B------:R-:W-:Y:S01]  /*29d0*/  IMAD.SHL.U32 R2, R2, 0x200000, RZ ;  /* 0x0020000002027824 */ /* 0x000fe200078e00ff */
[----:B------:R-:W-:-:S04]  /*29e0*/  LEA R5, R0, 0x37800000, 0x17 ;  /* 0x3780000000057811 */ /* 0x000fc800078eb8ff */
[----:B------:R-:W-:Y:S01]  /*29f0*/  LOP3.LUT R5, R5, R2, R4, 0xfe, !PT ;  /* 0x0000000205057212 */ /* 0x000fe200078efe04 */
[----:B------:R-:W-:Y:S05]  /*2a00*/  BRA `(.L_x_1840) ;  /* 0x0000028000007947 */ /* 0x000fea0003800000 */
.L_x_1852:
        /* <DEDUP_REMOVED lines=14> */
.L_x_1839:
        /* <DEDUP_REMOVED lines=21> */
.L_x_1860:
[----:B------:R-:W2:Y:S02]  /*2c40*/  LDG.E.64 R2, [R2.64] ;  /* 0x0000002402027981 */ /* 0x000ea4000c1e1b00 */
[----:B--2---:R0:W1:Y:S01]  /*2c50*/  I2F.U64 R5, R2 ;  /* 0x0000000200057312 */ /* 0x0040620000301000 */
[----:B------:R-:W-:Y:S05]  /*2c60*/  BRA `(.L_x_1840) ;  /* 0x0000002000007947 */ /* 0x000fea0003800000 */
.L_x_1859:
[----:B------:R-:W2:Y:S02]  /*2c70*/  LDG.E R2, [R2.64] ;  /* 0x0000002402027981 */ /* 0x000ea4000c1e1900 */
[----:B--2---:R0:W1:Y:S02]  /*2c80*/  I2F.U32 R5, R2 ;  /* 0x0000000200057306 */ /* 0x0040640000201000 */
.L_x_1840:
[----:B------:R-:W-:Y:S05]  /*2c90*/  BSYNC B6 ;  /* 0x0000000000067941 */ /* 0x000fea0003800000 */
.L_x_1834:
[----:B0-----:R-:W0:Y:S01]  /*2ca0*/  LDC.U8 R2, c[0x0][0x3e1] ;  /* 0x0000f840ff027b82 */ /* 0x001e220000000000 */
[----:B------:R-:W-:-:S13]  /*2cb0*/  FSETP.GT.FTZ.AND P0, PT, R22, RZ, PT ;  /* 0x000000ff1600720b */ /* 0x000fda0003f14000 */
[----:B-1---5:R-:W-:Y:S01]  /*2cc0*/  @!P0 FMUL.FTZ R22, R5, R22 ;  /* 0x0000001605168220 */ /* 0x022fe20000410000 */
        /* <DEDUP_REMOVED lines=11> */
[----:B------:R-:W0:Y:S02]  /*2d80*/  F2I.FTZ.TRUNC.NTZ R3, R22 ;  /* 0x0000001600037305 */ /* 0x000e24000021f100 */
[----:B0-----:R0:W-:Y:S01]  /*2d90*/  STG.E.U8 [R16.64], R3 ;  /* 0x0000000310007986 */ /* 0x0011e2000c101124 */
[----:B------:R-:W-:Y:S05]  /*2da0*/  BRA `(.L_x_1866) ;  /* 0x00000d7000007947 */ /* 0x000fea0003800000 */
.L_x_1864:
[----:B------:R-:W0:Y:S02]  /*2db0*/  F2I.S64.TRUNC R22, R22 ;  /* 0x0000001600167311 */ /* 0x000e24000020d900 */
[----:B0-----:R-:W-:-:S05]  /*2dc0*/  IMAD.MOV.U32 R3, RZ, RZ, R22 ;  /* 0x000000ffff037224 */ /* 0x001fca00078e0016 */
[----:B------:R0:W-:Y:S01]  /*2dd0*/  STG.E.U8 [R16.64], R3 ;  /* 0x0000000310007986 */ /* 0x0001e2000c101124 */
[----:B------:R-:W-:Y:S05]  /*2de0*/  BRA `(.L_x_1866) ;  /* 0x00000d3000007947 */ /* 0x000fea0003800000 */
.L_x_1863:
[----:B------:R-:W-:-:S13]  /*2df0*/  ISETP.NE.AND P0, PT, R0, 0x2, PT ;  /* 0x000000020000780c */ /* 0x000fda0003f05270 */
[----:B------:R-:W-:Y:S05]  /*2e00*/  @!P0 BRA `(.L_x_1867) ;  /* 0x000000a000008947 */ /* 0x000fea0003800000 */
[----:B------:R-:W-:-:S13]  /*2e10*/  ISETP.NE.AND P0, PT, R0, 0x3, PT ;  /* 0x000000030000780c */ /* 0x000fda0003f05270 */
[----:B------:R-:W-:Y:S05]  /*2e20*/  @!P0 BRA `(.L_x_1868) ;  /* 0x0000005000008947 */ /* 0x000fea0003800000 */
[----:B------:R-:W-:-:S13]  /*2e30*/  ISETP.NE.AND P0, PT, R0, 0x4, PT ;  /* 0x000000040000780c */ /* 0x000fda0003f05270 */
[----:B------:R-:W-:Y:S05]  /*2e40*/  @P0 BRA `(.L_x_1865) ;  /* 0x00000b4000000947 */ /* 0x000fea0003800000 */
[----:B------:R-:W0:Y:S02]  /*2e50*/  F2I.S64.TRUNC R22, R22 ;  /* 0x0000001600167311 */ /* 0x000e24000020d900 */
[----:B0-----:R0:W-:Y:S01]  /*2e60*/  STG.E.64 [R16.64], R22 ;  /* 0x0000001610007986 */ /* 0x0011e2000c101b24 */
[----:B------:R-:W-:Y:S05]  /*2e70*/  BRA `(.L_x_1866) ;  /* 0x00000ca000007947 */ /* 0x000fea0003800000 */
.L_x_1868:
[----:B------:R-:W0:Y:S02]  /*2e80*/  F2I.FTZ.TRUNC.NTZ R3, R22 ;  /* 0x0000001600037305 */ /* 0x000e24000021f100 */
[----:B0-----:R0:W-:Y:S01]  /*2e90*/  STG.E [R16.64], R3 ;  /* 0x0000000310007986 */ /* 0x0011e2000c101924 */
[----:B------:R-:W-:Y:S05]  /*2ea0*/  BRA `(.L_x_1866) ;  /* 0x00000c7000007947 */ /* 0x000fea0003800000 */
.L_x_1867:
[----:B------:R-:W0:Y:S02]  /*2eb0*/  F2I.FTZ.TRUNC.NTZ R3, R22 ;  /* 0x0000001600037305 */ /* 0x000e24000021f100 */
[----:B0-----:R0:W-:Y:S01]  /*2ec0*/  STG.E.U16 [R16.64], R3 ;  /* 0x0000000310007986 */ /* 0x0011e2000c101524 */
[----:B------:R-:W-:Y:S05]  /*2ed0*/  BRA `(.L_x_1866) ;  /* 0x00000c4000007947 */ /* 0x000fea0003800000 */
.L_x_1862:
[----:B------:R-:W-:-:S13]  /*2ee0*/  ISETP.GT.AND P0, PT, R0, 0x6, PT ;  /* 0x000000060000780c */ /* 0x000fda0003f04270 */
[----:B------:R-:W-:Y:S05]  /*2ef0*/  @P0 BRA `(.L_x_1869) ;  /* 0x0000009000000947 */ /* 0x000fea0003800000 */
[----:B------:R-:W-:-:S13]  /*2f00*/  ISETP.NE.AND P0, PT, R0, 0x5, PT ;  /* 0x000000050000780c */ /* 0x000fda0003f05270 */
[----:B------:R-:W-:Y:S05]  /*2f10*/  @!P0 BRA `(.L_x_1870) ;  /* 0x0000004000008947 */ /* 0x000fea0003800000 */
[----:B------:R-:W-:-:S13]  /*2f20*/  ISETP.NE.AND P0, PT, R0, 0x6, PT ;  /* 0x000000060000780c */ /* 0x000fda0003f05270 */
[----:B------:R-:W-:Y:S05]  /*2f30*/  @P0 BRA `(.L_x_1865) ;  /* 0x00000a5000000947 */ /* 0x000fea0003800000 */
[----:B------:R0:W-:Y:S01]  /*2f40*/  STG.E [R16.64], R22 ;  /* 0x0000001610007986 */ /* 0x0001e2000c101924 */
[----:B------:R-:W-:Y:S05]  /*2f50*/  BRA `(.L_x_1866) ;  /* 0x00000bc000007947 */ /* 0x000fea0003800000 */
.L_x_1870:
[----:B------:R-:W-:-:S05]  /*2f60*/  F2FP.PACK_AB R22, RZ, R22 ;  /* 0x00000016ff16723e */ /* 0x000fca00000000ff */
[----:B------:R0:W-:Y:S01]  /*2f70*/  STG.E.U16 [R16.64], R22 ;  /* 0x0000001610007986 */ /* 0x0001e2000c101524 */
[----:B------:R-:W-:Y:S05]  /*2f80*/  BRA `(.L_x_1866) ;  /* 0x00000b9000007947 */ /* 0x000fea0003800000 */
.L_x_1869:
[----:B------:R-:W-:-:S13]  /*2f90*/  ISETP.NE.AND P0, PT, R0, 0x7, PT ;  /* 0x000000070000780c */ /* 0x000fda0003f05270 */
[----:B------:R-:W-:Y:S05]  /*2fa0*/  @!P0 BRA `(.L_x_1871) ;  /* 0x000000b000008947 */ /* 0x000fea0003800000 */
[----:B------:R-:W-:-:S13]  /*2fb0*/  ISETP.NE.AND P0, PT, R0, 0x8, PT ;  /* 0x000000080000780c */ /* 0x000fda0003f05270 */
[----:B------:R-:W-:Y:S05]  /*2fc0*/  @!P0 BRA `(.L_x_1872) ;  /* 0x0000005000008947 */ /* 0x000fea0003800000 */
[----:B------:R-:W-:-:S13]  /*2fd0*/  ISETP.NE.AND P0, PT, R0, 0x9, PT ;  /* 0x000000090000780c */ /* 0x000fda0003f05270 */
[----:B------:R-:W-:Y:S05]  /*2fe0*/  @P0 BRA `(.L_x_1865) ;  /* 0x000009a000000947 */ /* 0x000fea0003800000 */
[----:B------:R-:W-:-:S05]  /*2ff0*/  IMAD.MOV.U32 R23, RZ, RZ, RZ ;  /* 0x000000ffff177224 */ /* 0x000fca00078e00ff */
[----:B------:R0:W-:Y:S01]  /*3000*/  STG.E.64 [R16.64], R22 ;  /* 0x0000001610007986 */ /* 0x0001e2000c101b24 */
[----:B------:R-:W-:Y:S05]  /*3010*/  BRA `(.L_x_1866) ;  /* 0x00000b0000007947 */ /* 0x000fea0003800000 */
.L_x_1872:
[----:B------:R-:W-:-:S04]  /*3020*/  F2FP.PACK_AB R3, RZ, R22 ;  /* 0x00000016ff03723e */ /* 0x000fc800000000ff */
[----:B------:R-:W-:-:S05]  /*3030*/  PRMT R3, R3, 0x5410, RZ ;  /* 0x0000541003037816 */ /* 0x000fca00000000ff */
[----:B------:R0:W-:Y:S01]  /*3040*/  STG.E [R16.64], R3 ;  /* 0x0000000310007986 */ /* 0x0001e2000c101924 */
[----:B------:R-:W-:Y:S05]  /*3050*/  BRA `(.L_x_1866) ;  /* 0x00000ac000007947 */ /* 0x000fea0003800000 */
.L_x_1871:
[----:B------:R-:W-:-:S06]  /*3060*/  FMUL.FTZ R2, R22, 1 ;  /* 0x3f80000016027820 */ /* 0x000fcc0000410000 */
[----:B------:R-:W0:Y:S02]  /*3070*/  F2F.F64.F32 R2, R2 ;  /* 0x0000000200027310 */ /* 0x000e240000201800 */
[----:B0-----:R0:W-:Y:S01]  /*3080*/  STG.E.64 [R16.64], R2 ;  /* 0x0000000210007986 */ /* 0x0011e2000c101b24 */
[----:B------:R-:W-:Y:S05]  /*3090*/  BRA `(.L_x_1866) ;  /* 0x00000a8000007947 */ /* 0x000fea0003800000 */
.L_x_1861:
        /* <DEDUP_REMOVED lines=8> */
[----:B------:R-:W-:-:S04]  /*3120*/  FSETP.NEU.FTZ.AND P0, PT, R22, RZ, PT ;  /* 0x000000ff1600720b */ /* 0x000fc80003f1d000 */
[----:B------:R-:W-:-:S05]  /*3130*/  SEL R3, RZ, 0x1, !P0 ;  /* 0x00000001ff037807 */ /* 0x000fca0004000000 */
[----:B------:R0:W-:Y:S01]  /*3140*/  STG.E.U8 [R16.64], R3 ;  /* 0x0000000310007986 */ /* 0x0001e2000c101124 */
[----:B------:R-:W-:Y:S05]  /*3150*/  BRA `(.L_x_1866) ;  /* 0x000009c000007947 */ /* 0x000fea0003800000 */
.L_x_1875:
[----:B------:R-:W-:Y:S01]  /*3160*/  FMUL.FTZ R4, R22, 1 ;  /* 0x3f80000016047820 */ /* 0x000fe20000410000 */
[----:B------:R-:W-:-:S05]  /*3170*/  CS2R R6, SRZ ;  /* 0x0000000000067805 */ /* 0x000fca000001ff00 */
[----:B------:R-:W0:Y:S02]  /*3180*/  F2F.F64.F32 R4, R4 ;  /* 0x0000000400047310 */ /* 0x000e240000201800 */
[----:B0-----:R0:W-:Y:S01]  /*3190*/  STG.E.128 [R16.64], R4 ;  /* 0x0000000410007986 */ /* 0x0011e2000c101d24 */
[----:B------:R-:W-:Y:S05]  /*31a0*/  BRA `(.L_x_1866) ;  /* 0x0000097000007947 */ /* 0x000fea0003800000 */
.L_x_1874:
[----:B------:R-:W-:-:S13]  /*31b0*/  ISETP.NE.AND P0, PT, R0, 0xf, PT ;  /* 0x0000000f0000780c */ /* 0x000fda0003f05270 */
[----:B------:R-:W-:Y:S05]  /*31c0*/  @!P0 BRA `(.L_x_1876) ;  /* 0x000002b000008947 */ /* 0x000fea0003800000 */
[----:B------:R-:W-:-:S13]  /*31d0*/  ISETP.NE.AND P0, PT, R0, 0x17, PT ;  /* 0x000000170000780c */ /* 0x000fda0003f05270 */
[----:B------:R-:W-:Y:S05]  /*31e0*/  @!P0 BRA `(.L_x_1877) ;  /* 0x0000014000008947 */ /* 0x000fea0003800000 */
[----:B------:R-:W-:-:S13]  /*31f0*/  ISETP.NE.AND P0, PT, R0, 0x18, PT ;  /* 0x000000180000780c */ /* 0x000fda0003f05270 */
[----:B------:R-:W-:Y:S05]  /*3200*/  @P0 BRA `(.L_x_1865) ;  /* 0x0000078000000947 */ /* 0x000fea0003800000 */
[C---:B------:R-:W-:Y:S01]  /*3210*/  LOP3.LUT R2, R22.reuse, 0x7fffffff, RZ, 0xc0, !PT ;  /* 0x7fffffff16027812 */ /* 0x040fe200078ec0ff */
[----:B------:R-:W-:Y:S01]  /*3220*/  BSSY B0, `(.L_x_1878) ;  /* 0x000000d000007945 */ /* 0x000fe20003800000 */
        /* <DEDUP_REMOVED lines=12> */
.L_x_1879:
[----:B------:R-:W-:Y:S05]  /*32f0*/  BSYNC B0 ;  /* 0x0000000000007941 */ /* 0x000fea0003800000 */
.L_x_1878:
[----:B------:R-:W-:-:S05]  /*3300*/  LOP3.LUT R5, R0, R5, RZ, 0xfc, !PT ;  /* 0x0000000500057212 */ /* 0x000fca00078efcff */
[----:B------:R0:W-:Y:S01]  /*3310*/  STG.E.U8 [R16.64], R5 ;  /* 0x0000000510007986 */ /* 0x0001e2000c101124 */
[----:B------:R-:W-:Y:S05]  /*3320*/  BRA `(.L_x_1866) ;  /* 0x000007f000007947 */ /* 0x000fea0003800000 */
.L_x_1877:
[----:B------:R-:W-:Y:S01]  /*3330*/  LOP3.LUT R2, R22, 0x7fffffff, RZ, 0xc0, !PT ;  /* 0x7fffffff16027812 */ /* 0x000fe200078ec0ff */
[----:B------:R-:W-:Y:S03]  /*3340*/  BSSY B0, `(.L_x_1880) ;  /* 0x000000e000007945 */ /* 0x000fe60003800000 */
        /* <DEDUP_REMOVED lines=10> */
.L_x_1881:
[----:B------:R-:W-:Y:S01]  /*33f0*/  IMAD.MOV.U32 R0, RZ, RZ, 0x7f ;  /* 0x0000007fff007424 */ /* 0x000fe200078e00ff */
[----:B------:R-:W-:-:S04]  /*3400*/  ISETP.GT.U32.AND P0, PT, R2, 0x7f800000, PT ;  /* 0x7f8000000200780c */ /* 0x000fc80003f04070 */
[----:B------:R-:W-:-:S04]  /*3410*/  SEL R0, R0, 0x7c, P0 ;  /* 0x0000007c00007807 */ /* 0x000fc80000000000 */
.L_x_1882:
[----:B------:R-:W-:Y:S05]  /*3420*/  BSYNC B0 ;  /* 0x0000000000007941 */ /* 0x000fea0003800000 */
.L_x_1880:
[----:B------:R-:W-:-:S04]  /*3430*/  LOP3.LUT R22, R22, 0x80000000, RZ, 0xc0, !PT ;  /* 0x8000000016167812 */ /* 0x000fc800078ec0ff */
[----:B------:R-:W-:-:S04]  /*3440*/  SHF.R.U32.HI R3, RZ, 0x18, R22 ;  /* 0x00000018ff037819 */ /* 0x000fc80000011616 */
[----:B------:R-:W-:-:S05]  /*3450*/  LOP3.LUT R3, R0, R3, RZ, 0xfc, !PT ;  /* 0x0000000300037212 */ /* 0x000fca00078efcff */
[----:B------:R0:W-:Y:S01]  /*3460*/  STG.E.U8 [R16.64], R3 ;  /* 0x0000000310007986 */ /* 0x0001e2000c101124 */
[----:B------:R-:W-:Y:S05]  /*3470*/  BRA `(.L_x_1866) ;  /* 0x000006a000007947 */ /* 0x000fea0003800000 */
.L_x_1876:
[----:B------:R-:W-:-:S05]  /*3480*/  F2FP.BF16.PACK_AB R22, RZ, R22 ;  /* 0x00000016ff16723e */ /* 0x000fca00000010ff */
[----:B------:R0:W-:Y:S01]  /*3490*/  STG.E.U16 [R16.64], R22 ;  /* 0x0000001610007986 */ /* 0x0001e2000c101524 */
[----:B------:R-:W-:Y:S05]  /*34a0*/  BRA `(.L_x_1866) ;  /* 0x0000067000007947 */ /* 0x000fea0003800000 */
.L_x_1873:
        /* <DEDUP_REMOVED lines=8> */
[----:B------:R-:W0:Y:S02]  /*3530*/  F2I.FTZ.U32.TRUNC.NTZ R3, R22 ;  /* 0x0000001600037305 */ /* 0x000e24000021f000 */
[----:B0-----:R0:W-:Y:S01]  /*3540*/  STG.E.U16 [R16.64], R3 ;  /* 0x0000000310007986 */ /* 0x0011e2000c101524 */
[----:B------:R-:W-:Y:S05]  /*3550*/  BRA `(.L_x_1866) ;  /* 0x000005c000007947 */ /* 0x000fea0003800000 */
.L_x_1885:
[----:B------:R-:W-:Y:S01]  /*3560*/  LOP3.LUT R2, R22, 0x7fffffff, RZ, 0xc0, !PT ;  /* 0x7fffffff16027812 */ /* 0x000fe200078ec0ff */
[----:B------:R-:W-:Y:S01]  /*3570*/  BSSY B0, `(.L_x_1886) ;  /* 0x0000013000007945 */ /* 0x000fe20003800000 */
[----:B------:R-:W-:Y:S02]  /*3580*/  IMAD.MOV.U32 R8, RZ, RZ, 0x80 ;  /* 0x00000080ff087424 */ /* 0x000fe400078e00ff */
        /* <DEDUP_REMOVED lines=13> */
.L_x_1888:
[----:B------:R-:W-:-:S04]  /*3660*/  LOP3.LUT R22, R22, 0x80000000, RZ, 0xc0, !PT ;  /* 0x8000000016167812 */ /* 0x000fc800078ec0ff */
[----:B------:R-:W-:-:S04]  /*3670*/  SHF.R.U32.HI R3, RZ, 0x18, R22 ;  /* 0x00000018ff037819 */ /* 0x000fc80000011616 */
[----:B------:R-:W-:-:S04]  /*3680*/  LOP3.LUT R0, R0, R3, RZ, 0xfc, !PT ;  /* 0x0000000300007212 */ /* 0x000fc800078efcff */
[----:B------:R-:W-:Y:S02]  /*3690*/  PRMT R8, R0, 0x7610, R8 ;  /* 0x0000761000087816 */ /* 0x000fe40000000008 */
.L_x_1887:
[----:B------:R-:W-:Y:S05]  /*36a0*/  BSYNC B0 ;  /* 0x0000000000007941 */ /* 0x000fea0003800000 */
.L_x_1886:
[----:B------:R0:W-:Y:S01]  /*36b0*/  STG.E.U8 [R16.64], R8 ;  /* 0x0000000810007986 */ /* 0x0001e2000c101124 */
[----:B------:R-:W-:Y:S05]  /*36c0*/  BRA `(.L_x_1866) ;  /* 0x0000045000007947 */ /* 0x000fea0003800000 */
.L_x_1884:
        /* <DEDUP_REMOVED lines=16> */
.L_x_1891:
[----:B------:R-:W-:-:S04]  /*37d0*/  LOP3.LUT R22, R22, 0x80000000, RZ, 0xc0, !PT ;  /* 0x8000000016167812 */ /* 0x000fc800078ec0ff */
[----:B------:R-:W-:-:S04]  /*37e0*/  SHF.R.U32.HI R3, RZ, 0x18, R22 ;  /* 0x00000018ff037819 */ /* 0x000fc80000011616 */
[----:B------:R-:W-:-:S04]  /*37f0*/  LOP3.LUT R0, R0, R3, RZ, 0xfc, !PT ;  /* 0x0000000300007212 */ /* 0x000fc800078efcff */
[----:B------:R-:W-:Y:S02]  /*3800*/  PRMT R8, R0, 0x7610, R8 ;  /* 0x0000761000087816 */ /* 0x000fe40000000008 */
.L_x_1890:
[----:B------:R-:W-:Y:S05]  /*3810*/  BSYNC B0 ;  /* 0x0000000000007941 */ /* 0x000fea0003800000 */
.L_x_1889:
[----:B------:R0:W-:Y:S01]  /*3820*/  STG.E.U8 [R16.64], R8 ;  /* 0x0000000810007986 */ /* 0x0001e2000c101124 */
[----:B------:R-:W-:Y:S05]  /*3830*/  BRA `(.L_x_1866) ;  /* 0x000002e000007947 */ /* 0x000fea0003800000 */
.L_x_1883:
[----:B------:R-:W-:-:S13]  /*3840*/  ISETP.NE.AND P0, PT, R0, 0x1c, PT ;  /* 0x0000001c0000780c */ /* 0x000fda0003f05270 */
[----:B------:R-:W-:Y:S05]  /*3850*/  @!P0 BRA `(.L_x_1892) ;  /* 0x000002a000008947 */ /* 0x000fea0003800000 */
[----:B------:R-:W-:-:S13]  /*3860*/  ISETP.NE.AND P0, PT, R0, 0x1d, PT ;  /* 0x0000001d0000780c */ /* 0x000fda0003f05270 */
[----:B------:R-:W-:Y:S05]  /*3870*/  @!P0 BRA `(.L_x_1893) ;  /* 0x0000025000008947 */ /* 0x000fea0003800000 */
[----:B------:R-:W-:-:S13]  /*3880*/  ISETP.NE.AND P0, PT, R0, 0x2c, PT ;  /* 0x0000002c0000780c */ /* 0x000fda0003f05270 */
[----:B------:R-:W-:Y:S05]  /*3890*/  @P0 BRA `(.L_x_1865) ;  /* 0x000000f000000947 */ /* 0x000fea0003800000 */
[----:B------:R-:W-:Y:S02]  /*38a0*/  SHF.R.U32.HI R2, RZ, 0x17, R22 ;  /* 0x00000017ff027819 */ /* 0x000fe40000011616 */
[----:B------:R-:W-:Y:S02]  /*38b0*/  PLOP3.LUT P0, PT, PT, PT, PT, 0x80, 0x0 ;  /* 0x000000000000781c */ /* 0x000fe40003f0f070 */
        /* <DEDUP_REMOVED lines=13> */
.L_x_1865:
        /* <DEDUP_REMOVED lines=20> */
.L_x_1893:
[----:B------:R-:W0:Y:S02]  /*3ad0*/  F2I.U64.TRUNC R22, R22 ;  /* 0x0000001600167311 */ /* 0x000e24000020d800 */
[----:B0-----:R0:W-:Y:S01]  /*3ae0*/  STG.E.64 [R16.64], R22 ;  /* 0x0000001610007986 */ /* 0x0011e2000c101b24 */
[----:B------:R-:W-:Y:S05]  /*3af0*/  BRA `(.L_x_1866) ;  /* 0x0000002000007947 */ /* 0x000fea0003800000 */
.L_x_1892:
[----:B------:R-:W0:Y:S02]  /*3b00*/  F2I.FTZ.U32.TRUNC.NTZ R3, R22 ;  /* 0x0000001600037305 */ /* 0x000e24000021f000 */
[----:B0-----:R0:W-:Y:S02]  /*3b10*/  STG.E [R16.64], R3 ;  /* 0x0000000310007986 */ /* 0x0011e4000c101924 */
.L_x_1866:
[----:B------:R-:W-:-:S05]  /*3b20*/  IMAD R18, R18, 0x200, R19 ;  /* 0x0000020012127824 */ /* 0x000fca00078e0213 */
[----:B0-----:R-:W-:Y:S02]  /*3b30*/  IADD3 R23, R18, 0x80, RZ ;  /* 0x0000008012177810 */ /* 0x001fe40007ffe0ff */
.L_x_1805:
[----:B------:R-:W-:Y:S05]  /*3b40*/  BSYNC B7 ;  /* 0x0000000000077941 */ /* 0x000fea0003800000 */
.L_x_1804:
        /* <DEDUP_REMOVED lines=258> */
.L_x_1896:
        /* <DEDUP_REMOVED lines=20> */
.L_x_1901:
[----:B------:R-:W2:Y:S02]  /*4cb0*/  LDG.E.U8 R0, [R2.64] ;  /* 0x0000002402007981 */ /* 0x000ea4000c1e1100 */
[----:B--2---:R-:W0:Y:S01]  /*4cc0*/  I2F.U16 R0, R0 ;  /* 0x0000000000007306 */ /* 0x004e220000101000 */
[----:B------:R-:W-:Y:S05]  /*4cd0*/  BRA `(.L_x_1903) ;  /* 0x00000ca000007947 */ /* 0x000fea0003800000 */
.L_x_1900:
        /* <DEDUP_REMOVED lines=9> */
.L_x_1905:
[----:B------:R-:W2:Y:S02]  /*4d70*/  LDG.E R0, [R2.64] ;  /* 0x0000002402007981 */ /* 0x000ea4000c1e1900 */
[----:B--2---:R-:W0:Y:S01]  /*4d80*/  I2F R0, R0 ;  /* 0x0000000000007306 */ /* 0x004e220000201400 */
[----:B------:R-:W-:Y:S05]  /*4d90*/  BRA `(.L_x_1903) ;  /* 0x00000be000007947 */ /* 0x000fea0003800000 */
.L_x_1904:
[----:B------:R-:W2:Y:S02]  /*4da0*/  LDG.E.U16 R0, [R2.64] ;  /* 0x0000002402007981 */ /* 0x000ea4000c1e1500 */
[----:B--2---:R-:W0:Y:S01]  /*4db0*/  I2F.S16 R0, R0 ;  /* 0x0000000000007306 */ /* 0x004e220000101400 */
[----:B------:R-:W-:Y:S05]  /*4dc0*/  BRA `(.L_x_1903) ;  /* 0x00000bb000007947 */ /* 0x000fea0003800000 */
.L_x_1899:
        /* <DEDUP_REMOVED lines=8> */
.L_x_1907:
[----:B------:R-:W2:Y:S02]  /*4e50*/  LDG.E.U16 R0, [R2.64] ;  /* 0x0000002402007981 */ /* 0x000ea4000c1e1500 */
[----:B--2---:R-:W-:Y:S01]  /*4e60*/  HADD2.F32 R0, -RZ, R0.H0_H0 ;  /* 0x20000000ff007230 */ /* 0x004fe20000004100 */
[----:B------:R-:W-:Y:S05]  /*4e70*/  BRA `(.L_x_1903) ;  /* 0x00000b0000007947 */ /* 0x000fea0003800000 */
.L_x_1906:
        /* <DEDUP_REMOVED lines=8> */
.L_x_1909:
[----:B------:R-:W2:Y:S02]  /*4f00*/  LDG.E.U16 R0, [R2.64] ;  /* 0x0000002402007981 */ /* 0x000ea4000c1e1500 */
[----:B--2---:R-:W-:Y:S01]  /*4f10*/  HADD2.F32 R0, -RZ, R0.H0_H0 ;  /* 0x20000000ff007230 */ /* 0x004fe20000004100 */
[----:B------:R-:W-:Y:S05]  /*4f20*/  BRA `(.L_x_1903) ;  /* 0x00000a5000007947 */ /* 0x000fea0003800000 */
.L_x_1908:
[----:B------:R-:W2:Y:S02]  /*4f30*/  LDG.E.64 R2, [R2.64] ;  /* 0x0000002402027981 */ /* 0x000ea4000c1e1b00 */
[----:B--2---:R-:W0:Y:S01]  /*4f40*/  F2F.F32.F64 R0, R2 ;  /* 0x0000000200007310 */ /* 0x004e220000301000 */
[----:B------:R-:W0:-:S14]  /*4f50*/  DSETP.GEU.AND P0, PT, |R2|, c[0x2][0x0], PT ;  /* 0x008000000200762a */ /* 0x000e1c0003f0e200 */
[----:B0-----:R-:W-:Y:S01]  /*4f60*/  @!P0 FMUL R0, R0, 1.175494350822287508e-38 ;  /* 0x0080000000008820 */ /* 0x001fe20000400000 */
[----:B------:R-:W-:Y:S05]  /*4f70*/  BRA `(.L_x_1903) ;  /* 0x00000a0000007947 */ /* 0x000fea0003800000 */
.L_x_1898:
        /* <DEDUP_REMOVED lines=12> */
.L_x_1912:
[----:B------:R-:W2:Y:S02]  /*5040*/  LDG.E.64 R2, [R2.64] ;  /* 0x0000002402027981 */ /* 0x000ea4000c1e1b00 */
[----:B--2---:R-:W0:Y:S01]  /*5050*/  F2F.F32.F64 R0, R2 ;  /* 0x0000000200007310 */ /* 0x004e220000301000 */
[----:B------:R-:W0:-:S14]  /*5060*/  DSETP.GEU.AND P0, PT, |R2|, c[0x2][0x0], PT ;  /* 0x008000000200762a */ /* 0x000e1c0003f0e200 */
[----:B0-----:R-:W-:Y:S01]  /*5070*/  @!P0 FMUL R0, R0, 1.175494350822287508e-38 ;  /* 0x0080000000008820 */ /* 0x001fe20000400000 */
[----:B------:R-:W-:Y:S05]  /*5080*/  BRA `(.L_x_1903) ;  /* 0x000008f000007947 */ /* 0x000fea0003800000 */
.L_x_1911:
        /* <DEDUP_REMOVED lines=26> */
.L_x_1914:
        /* <DEDUP_REMOVED lines=13> */
.L_x_1913:
[----:B------:R-:W2:Y:S02]  /*5300*/  LDG.E.U16 R0, [R2.64] ;  /* 0x0000002402007981 */ /* 0x000ea4000c1e1500 */
[----:B--2---:R-:W-:Y:S01]  /*5310*/  PRMT R0, RZ, 0x5410, R0 ;  /* 0x00005410ff007816 */ /* 0x004fe20000000000 */
[----:B------:R-:W-:Y:S05]  /*5320*/  BRA `(.L_x_1903) ;  /* 0x0000065000007947 */ /* 0x000fea0003800000 */
.L_x_1910:
        /* <DEDUP_REMOVED lines=11> */
.L_x_1917:
        /* <DEDUP_REMOVED lines=20> */
.L_x_1919:
[----:B------:R-:W-:Y:S05]  /*5520*/  BSYNC B0 ;  /* 0x0000000000007941 */ /* 0x000fea0003800000 */
.L_x_1918:
[----:B------:R-:W-:Y:S01]  /*5530*/  LEA R3, R0, 0x3b800000, 0x17 ;  /* 0x3b80000000037811 */ /* 0x000fe200078eb8ff */
[----:B------:R-:W-:-:S05]  /*5540*/  IMAD.SHL.U32 R0, R2, 0x100000, RZ ;  /* 0x0010000002007824 */ /* 0x000fca00078e00ff */
[----:B------:R-:W-:Y:S01]  /*5550*/  LOP3.LUT R0, R3, R0, R4, 0xfe, !PT ;  /* 0x0000000003007212 */ /* 0x000fe200078efe04 */
[----:B------:R-:W-:Y:S05]  /*5560*/  BRA `(.L_x_1903) ;  /* 0x0000041000007947 */ /* 0x000fea0003800000 */
.L_x_1916:
        /* <DEDUP_REMOVED lines=20> */
.L_x_1921:
[----:B------:R-:W-:Y:S05]  /*56b0*/  BSYNC B0 ;  /* 0x0000000000007941 */ /* 0x000fea0003800000 */
.L_x_1920:
[----:B------:R-:W-:Y:S01]  /*56c0*/  LEA R3, R0, 0x37800000, 0x17 ;  /* 0x3780000000037811 */ /* 0x000fe200078eb8ff */
[----:B------:R-:W-:-:S05]  /*56d0*/  IMAD.SHL.U32 R0, R2, 0x200000, RZ ;  /* 0x0020000002007824 */ /* 0x000fca00078e00ff */
[----:B------:R-:W-:Y:S01]  /*56e0*/  LOP3.LUT R0, R3, R0, R4, 0xfe, !PT ;  /* 0x0000000003007212 */ /* 0x000fe200078efe04 */
[----:B------:R-:W-:Y:S05]  /*56f0*/  BRA `(.L_x_1903) ;  /* 0x0000028000007947 */ /* 0x000fea0003800000 */
.L_x_1915:
        /* <DEDUP_REMOVED lines=14> */
.L_x_1902:
        /* <DEDUP_REMOVED lines=21> */
.L_x_1923:
[----:B------:R-:W2:Y:S02]  /*5930*/  LDG.E.64 R2, [R2.64] ;  /* 0x0000002402027981 */ /* 0x000ea4000c1e1b00 */
[----:B--2---:R0:W1:Y:S01]  /*5940*/  I2F.U64 R0, R2 ;  /* 0x0000000200007312 */ /* 0x0040620000301000 */
[----:B------:R-:W-:Y:S05]  /*5950*/  BRA `(.L_x_1903) ;  /* 0x0000002000007947 */ /* 0x000fea0003800000 */
.L_x_1922:
[----:B------:R-:W2:Y:S02]  /*5960*/  LDG.E R0, [R2.64] ;  /* 0x0000002402007981 */ /* 0x000ea4000c1e1900 */
[----:B--2---:R-:W0:Y:S02]  /*5970*/  I2F.U32 R0, R0 ;  /* 0x0000000000007306 */ /* 0x004e240000201000 */
.L_x_1903:
[----:B------:R-:W-:Y:S05]  /*5980*/  BSYNC B6 ;  /* 0x0000000000067941 */ /* 0x000fea0003800000 */
.L_x_1897:
        /* <DEDUP_REMOVED lines=19> */
.L_x_1928:
[----:B------:R-:W2:Y:S02]  /*5ac0*/  LDG.E.U8 R2, [R2.64] ;  /* 0x0000002402027981 */ /* 0x000ea4000c1e1100 */
[----:B--2---:R0:W1:Y:S01]  /*5ad0*/  I2F.U16 R5, R2 ;  /* 0x0000000200057306 */ /* 0x0040620000101000 */
[----:B------:R-:W-:Y:S05]  /*5ae0*/  BRA `(.L_x_1930) ;  /* 0x00000ca000007947 */ /* 0x000fea0003800000 */
.L_x_1927:
        /* <DEDUP_REMOVED lines=9> */
.L_x_1932:
[----:B------:R-:W2:Y:S02]  /*5b80*/  LDG.E R2, [R2.64] ;  /* 0x0000002402027981 */ /* 0x000ea4000c1e1900 */
[----:B--2---:R0:W1:Y:S01]  /*5b90*/  I2F R5, R2 ;  /* 0x0000000200057306 */ /* 0x0040620000201400 */
[----:B------:R-:W-:Y:S05]  /*5ba0*/  BRA `(.L_x_1930) ;  /* 0x00000be000007947 */ /* 0x000fea0003800000 */
.L_x_1931:
[----:B------:R-:W2:Y:S02]  /*5bb0*/  LDG.E.U16 R2, [R2.64] ;  /* 0x0000002402027981 */ /* 0x000ea4000c1e1500 */
[----:B--2---:R0:W1:Y:S01]  /*5bc0*/  I2F.S16 R5, R2 ;  /* 0x0000000200057306 */ /* 0x0040620000101400 */
[----:B------:R-:W-:Y:S05]  /*5bd0*/  BRA `(.L_x_1930) ;  /* 0x00000bb000007947 */ /* 0x000fea0003800000 */
.L_x_1926:
        /* <DEDUP_REMOVED lines=8> */
.L_x_1934:
[----:B------:R-:W2:Y:S02]  /*5c60*/  LDG.E.U16 R2, [R2.64] ;  /* 0x0000002402027981 */ /* 0x000ea4000c1e1500 */
[----:B--2---:R-:W-:Y:S01]  /*5c70*/  HADD2.F32 R5, -RZ, R2.H0_H0 ;  /* 0x20000002ff057230 */ /* 0x004fe20000004100 */
[----:B------:R-:W-:Y:S05]  /*5c80*/  BRA `(.L_x_1930) ;  /* 0x00000b0000007947 */ /* 0x000fea0003800000 */
.L_x_1933:
        /* <DEDUP_REMOVED lines=8> */
.L_x_1936:
[----:B------:R-:W2:Y:S02]  /*5d10*/  LDG.E.U16 R2, [R2.64] ;  /* 0x0000002402027981 */ /* 0x000ea4000c1e1500 */
[----:B--2---:R-:W-:Y:S01]  /*5d20*/  HADD2.F32 R5, -RZ, R2.H0_H0 ;  /* 0x20000002ff057230 */ /* 0x004fe20000004100 */
[----:B------:R-:W-:Y:S05]  /*5d30*/  BRA `(.L_x_1930) ;  /* 0x00000a5000007947 */ /* 0x000fea0003800000 */
.L_x_1935:
[----:B------:R-:W2:Y:S02]  /*5d40*/  LDG.E.64 R2, [R2.64] ;  /* 0x0000002402027981 */ /* 0x000ea4000c1e1b00 */
[----:B--2---:R-:W0:Y:S01]  /*5d50*/  F2F.F32.F64 R5, R2 ;  /* 0x0000000200057310 */ /* 0x004e220000301000 */
[----:B------:R-:W0:-:S14]  /*5d60*/  DSETP.GEU.AND P0, PT, |R2|, c[0x2][0x0], PT ;  /* 0x008000000200762a */ /* 0x000e1c0003f0e200 */
[----:B0-----:R-:W-:Y:S01]  /*5d70*/  @!P0 FMUL R5, R5, 1.175494350822287508e-38 ;  /* 0x0080000005058820 */ /* 0x001fe20000400000 */
[----:B------:R-:W-:Y:S05]  /*5d80*/  BRA `(.L_x_1930) ;  /* 0x00000a0000007947 */ /* 0x000fea0003800000 */
.L_x_1925:
        /* <DEDUP_REMOVED lines=12> */
.L_x_1939:
[----:B------:R-:W2:Y:S02]  /*5e50*/  LDG.E.64 R2, [R2.64] ;  /* 0x0000002402027981 */ /* 0x000ea4000c1e1b00 */
[----:B--2---:R-:W0:Y:S01]  /*5e60*/  F2F.F32.F64 R5, R2 ;  /* 0x0000000200057310 */ /* 0x004e220000301000 */
[----:B------:R-:W0:-:S14]  /*5e70*/  DSETP.GEU.AND P0, PT, |R2|, c[0x2][0x0], PT ;  /* 0x008000000200762a */ /* 0x000e1c0003f0e200 */
[----:B0-----:R-:W-:Y:S01]  /*5e80*/  @!P0 FMUL R5, R5, 1.175494350822287508e-38 ;  /* 0x0080000005058820 */ /* 0x001fe20000400000 */
[----:B------:R-:W-:Y:S05]  /*5e90*/  BRA `(.L_x_1930) ;  /* 0x000008f000007947 */ /* 0x000fea0003800000 */
.L_x_1938:
        /* <DEDUP_REMOVED lines=26> */
.L_x_1941:
        /* <DEDUP_REMOVED lines=13> */
.L_x_1940:
[----:B------:R-:W2:Y:S02]  /*6110*/  LDG.E.U16 R2, [R2.64] ;  /* 0x0000002402027981 */ /* 0x000ea4000c1e1500 */
[----:B--2---:R-:W-:Y:S01]  /*6120*/  PRMT R5, RZ, 0x5410, R2 ;  /* 0x00005410ff057816 */ /* 0x004fe20000000002 */
[----:B------:R-:W-:Y:S05]  /*6130*/  BRA `(.L_x_1930) ;  /* 0x0000065000007947 */ /* 0x000fea0003800000 */
.L_x_1937:
        /* <DEDUP_REMOVED lines=11> */
.L_x_1944:
        /* <DEDUP_REMOVED lines=20> */
.L_x_1946:
[----:B------:R-:W-:Y:S05]  /*6330*/  BSYNC B0 ;  /* 0x0000000000007941 */ /* 0x000fea0003800000 */
.L_x_1945:
[----:B------:R-:W-:Y:S01]  /*6340*/  IMAD.SHL.U32 R2, R2, 0x100000, RZ ;  /* 0x0010000002027824 */ /* 0x000fe200078e00ff */
[----:B------:R-:W-:-:S04]  /*6350*/  LEA R5, R0, 0x3b800000, 0x17 ;  /* 0x3b80000000057811 */ /* 0x000fc800078eb8ff */
[----:B------:R-:W-:Y:S01]  /*6360*/  LOP3.LUT R5, R5, R2, R4, 0xfe, !PT ;  /* 0x0000000205057212 */ /* 0x000fe200078efe04 */
[----:B------:R-:W-:Y:S05]  /*6370*/  BRA `(.L_x_1930) ;  /* 0x0000041000007947 */ /* 0x000fea0003800000 */
.L_x_1943:
        /* <DEDUP_REMOVED lines=20> */
.L_x_1948:
[----:B------:R-:W-:Y:S05]  /*64c0*/  BSYNC B0 ;  /* 0x0000000000007941 */ /* 0x000fea0003800000 */
.L_x_1947:
[----:B------:R-:W-:Y:S01]  /*64d0*/  IMAD.SHL.U32 R2, R2, 0x200000, RZ ;  /* 0x0020000002027824 */ /* 0x000fe200078e00ff */
[----:B------:R-:W-:-:S04]  /*64e0*/  LEA R5, R0, 0x37800000, 0x17 ;  /* 0x3780000000057811 */ /* 0x000fc800078eb8ff */
[----:B------:R-:W-:Y:S01]  /*64f0*/  LOP3.LUT R5, R5, R2, R4, 0xfe, !PT ;  /* 0x0000000205057212 */ /* 0x000fe200078efe04 */
[----:B------:R-:W-:Y:S05]  /*6500*/  BRA `(.L_x_1930) ;  /* 0x0000028000007947 */ /* 0x000fea0003800000 */
.L_x_1942:
        /* <DEDUP_REMOVED lines=14> */
.L_x_1929:
        /* <DEDUP_REMOVED lines=21> */
.L_x_1950:
[----:B------:R-:W2:Y:S02]  /*6740*/  LDG.E.64 R2, [R2.64] ;  /* 0x0000002402027981 */ /* 0x000ea4000c1e1b00 */
[----:B--2---:R0:W1:Y:S01]  /*6750*/  I2F.U64 R5, R2 ;  /* 0x0000000200057312 */ /* 0x0040620000301000 */
[----:B------:R-:W-:Y:S05]  /*6760*/  BRA `(.L_x_1930) ;  /* 0x0000002000007947 */ /* 0x000fea0003800000 */
.L_x_1949:
[----:B------:R-:W2:Y:S02]  /*6770*/  LDG.E R2, [R2.64] ;  /* 0x0000002402027981 */ /* 0x000ea4000c1e1900 */
[----:B--2---:R0:W1:Y:S02]  /*6780*/  I2F.U32 R5, R2 ;  /* 0x0000000200057306 */ /* 0x0040640000201000 */
.L_x_1930:
[----:B------:R-:W-:Y:S05]  /*6790*/  BSYNC B6 ;  /* 0x0000000000067941 */ /* 0x000fea0003800000 */
.L_x_1924:
        /* <DEDUP_REMOVED lines=17> */
.L_x_1954:
[----:B------:R-:W0:Y:S02]  /*68b0*/  F2I.S64.TRUNC R18, R18 ;  /* 0x0000001200127311 */ /* 0x000e24000020d900 */
[----:B0-----:R-:W-:-:S05]  /*68c0*/  IMAD.MOV.U32 R3, RZ, RZ, R18 ;  /* 0x000000ffff037224 */ /* 0x001fca00078e0012 */
[----:B------:R0:W-:Y:S01]  /*68d0*/  STG.E.U8 [R16.64], R3 ;  /* 0x0000000310007986 */ /* 0x0001e2000c101124 */
[----:B------:R-:W-:Y:S05]  /*68e0*/  BRA `(.L_x_1956) ;  /* 0x00000d3000007947 */ /* 0x000fea0003800000 */
.L_x_1953:
        /* <DEDUP_REMOVED lines=9> */
.L_x_1958:
[----:B------:R-:W0:Y:S02]  /*6980*/  F2I.FTZ.TRUNC.NTZ R3, R18 ;  /* 0x0000001200037305 */ /* 0x000e24000021f100 */
[----:B0-----:R0:W-:Y:S01]  /*6990*/  STG.E [R16.64], R3 ;  /* 0x0000000310007986 */ /* 0x0011e2000c101924 */
[----:B------:R-:W-:Y:S05]  /*69a0*/  BRA `(.L_x_1956) ;  /* 0x00000c7000007947 */ /* 0x000fea0003800000 */
.L_x_1957:
[----:B------:R-:W0:Y:S02]  /*69b0*/  F2I.FTZ.TRUNC.NTZ R3, R18 ;  /* 0x0000001200037305 */ /* 0x000e24000021f100 */
[----:B0-----:R0:W-:Y:S01]  /*69c0*/  STG.E.U16 [R16.64], R3 ;  /* 0x0000000310007986 */ /* 0x0011e2000c101524 */
[----:B------:R-:W-:Y:S05]  /*69d0*/  BRA `(.L_x_1956) ;  /* 0x00000c4000007947 */ /* 0x000fea0003800000 */
.L_x_1952:
        /* <DEDUP_REMOVED lines=8> */
.L_x_1960:
[----:B------:R-:W-:-:S05]  /*6a60*/  F2FP.PACK_AB R18, RZ, R18 ;  /* 0x00000012ff12723e */ /* 0x000fca00000000ff */
[----:B------:R0:W-:Y:S01]  /*6a70*/  STG.E.U16 [R16.64], R18 ;  /* 0x0000001210007986 */ /* 0x0001e2000c101524 */
[----:B------:R-:W-:Y:S05]  /*6a80*/  BRA `(.L_x_1956) ;  /* 0x00000b9000007947 */ /* 0x000fea0003800000 */
.L_x_1959:
        /* <DEDUP_REMOVED lines=9> */
.L_x_1962:
[----:B------:R-:W-:-:S04]  /*6b20*/  F2FP.PACK_AB R3, RZ, R18 ;  /* 0x00000012ff03723e */ /* 0x000fc800000000ff */
[----:B------:R-:W-:-:S05]  /*6b30*/  PRMT R3, R3, 0x5410, RZ ;  /* 0x0000541003037816 */ /* 0x000fca00000000ff */
[----:B------:R0:W-:Y:S01]  /*6b40*/  STG.E [R16.64], R3 ;  /* 0x0000000310007986 */ /* 0x0001e2000c101924 */
[----:B------:R-:W-:Y:S05]  /*6b50*/  BRA `(.L_x_1956) ;  /* 0x00000ac000007947 */ /* 0x000fea0003800000 */
.L_x_1961:
[----:B------:R-:W-:-:S06]  /*6b60*/  FMUL.FTZ R2, R18, 1 ;  /* 0x3f80000012027820 */ /* 0x000fcc0000410000 */
[----:B------:R-:W0:Y:S02]  /*6b70*/  F2F.F64.F32 R2, R2 ;  /* 0x0000000200027310 */ /* 0x000e240000201800 */
[----:B0-----:R0:W-:Y:S01]  /*6b80*/  STG.E.64 [R16.64], R2 ;  /* 0x0000000210007986 */ /* 0x0011e2000c101b24 */
[----:B------:R-:W-:Y:S05]  /*6b90*/  BRA `(.L_x_1956) ;  /* 0x00000a8000007947 */ /* 0x000fea0003800000 */
.L_x_1951:
        /* <DEDUP_REMOVED lines=12> */
.L_x_1965:
[----:B------:R-:W-:Y:S01]  /*6c60*/  FMUL.FTZ R4, R18, 1 ;  /* 0x3f80000012047820 */ /* 0x000fe20000410000 */
[----:B------:R-:W-:-:S05]  /*6c70*/  CS2R R6, SRZ ;  /* 0x0000000000067805 */ /* 0x000fca000001ff00 */
[----:B------:R-:W0:Y:S02]  /*6c80*/  F2F.F64.F32 R4, R4 ;  /* 0x0000000400047310 */ /* 0x000e240000201800 */
[----:B0-----:R0:W-:Y:S01]  /*6c90*/  STG.E.128 [R16.64], R4 ;  /* 0x0000000410007986 */ /* 0x0011e2000c101d24 */
[----:B------:R-:W-:Y:S05]  /*6ca0*/  BRA `(.L_x_1956) ;  /* 0x0000097000007947 */ /* 0x000fea0003800000 */
.L_x_1964:
        /* <DEDUP_REMOVED lines=20> */
.L_x_1969:
[----:B------:R-:W-:Y:S05]  /*6df0*/  BSYNC B0 ;  /* 0x0000000000007941 */ /* 0x000fea0003800000 */
.L_x_1968:
[----:B------:R-:W-:-:S05]  /*6e00*/  LOP3.LUT R5, R0, R5, RZ, 0xfc, !PT ;  /* 0x0000000500057212 */ /* 0x000fca00078efcff */
[----:B------:R0:W-:Y:S01]  /*6e10*/  STG.E.U8 [R16.64], R5 ;  /* 0x0000000510007986 */ /* 0x0001e2000c101124 */
[----:B------:R-:W-:Y:S05]  /*6e20*/  BRA `(.L_x_1956) ;  /* 0x000007f000007947 */ /* 0x000fea0003800000 */
.L_x_1967:
        /* <DEDUP_REMOVED lines=12> */
.L_x_1971:
[----:B------:R-:W-:Y:S01]  /*6ef0*/  IMAD.MOV.U32 R0, RZ, RZ, 0x7f ;  /* 0x0000007fff007424 */ /* 0x000fe200078e00ff */
[----:B------:R-:W-:-:S04]  /*6f00*/  ISETP.GT.U32.AND P0, PT, R2, 0x7f800000, PT ;  /* 0x7f8000000200780c */ /* 0x000fc80003f04070 */
[----:B------:R-:W-:-:S04]  /*6f10*/  SEL R0, R0, 0x7c, P0 ;  /* 0x0000007c00007807 */ /* 0x000fc80000000000 */
.L_x_1972:
[----:B------:R-:W-:Y:S05]  /*6f20*/  BSYNC B0 ;  /* 0x0000000000007941 */ /* 0x000fea0003800000 */
.L_x_1970:
[----:B------:R-:W-:-:S04]  /*6f30*/  LOP3.LUT R18, R18, 0x80000000, RZ, 0xc0, !PT ;  /* 0x8000000012127812 */ /* 0x000fc800078ec0ff */
[----:B------:R-:W-:-:S04]  /*6f40*/  SHF.R.U32.HI R3, RZ, 0x18, R18 ;  /* 0x00000018ff037819 */ /* 0x000fc80000011612 */
[----:B------:R-:W-:-:S05]  /*6f50*/  LOP3.LUT R3, R0, R3, RZ, 0xfc, !PT ;  /* 0x0000000300037212 */ /* 0x000fca00078efcff */
[----:B------:R0:W-:Y:S01]  /*6f60*/  STG.E.U8 [R16.64], R3 ;  /* 0x0000000310007986 */ /* 0x0001e2000c101124 */
[----:B------:R-:W-:Y:S05]  /*6f70*/  BRA `(.L_x_1956) ;  /* 0x000006a000007947 */ /* 0x000fea0003800000 */
.L_x_1966:
[----:B------:R-:W-:-:S05]  /*6f80*/  F2FP.BF16.PACK_AB R18, RZ, R18 ;  /* 0x00000012ff12723e */ /* 0x000fca00000010ff */
[----:B------:R0:W-:Y:S01]  /*6f90*/  STG.E.U16 [R16.64], R18 ;  /* 0x0000001210007986 */ /* 0x0001e2000c101524 */
[----:B------:R-:W-:Y:S05]  /*6fa0*/  BRA `(.L_x_1956) ;  /* 0x0000067000007947 */ /* 0x000fea0003800000 */
.L_x_1963:
        /* <DEDUP_REMOVED lines=11> */
.L_x_1975:
        /* <DEDUP_REMOVED lines=16> */
.L_x_1978:
[----:B------:R-:W-:-:S04]  /*7160*/  LOP3.LUT R18, R18, 0x80000000, RZ, 0xc0, !PT ;  /* 0x8000000012127812 */ /* 0x000fc800078ec0ff */
[----:B------:R-:W-:-:S04]  /*7170*/  SHF.R.U32.HI R3, RZ, 0x18, R18 ;  /* 0x00000018ff037819 */ /* 0x000fc80000011612 */
[----:B------:R-:W-:-:S04]  /*7180*/  LOP3.LUT R0, R0, R3, RZ, 0xfc, !PT ;  /* 0x0000000300007212 */ /* 0x000fc800078efcff */
[----:B------:R-:W-:Y:S02]  /*7190*/  PRMT R8, R0, 0x7610, R8 ;  /* 0x0000761000087816 */ /* 0x000fe40000000008 */
.L_x_1977:
[----:B------:R-:W-:Y:S05]  /*71a0*/  BSYNC B0 ;  /* 0x0000000000007941 */ /* 0x000fea0003800000 */
.L_x_1976:
[----:B------:R0:W-:Y:S01]  /*71b0*/  STG.E.U8 [R16.64], R8 ;  /* 0x0000000810007986 */ /* 0x0001e2000c101124 */
[----:B------:R-:W-:Y:S05]  /*71c0*/  BRA `(.L_x_1956) ;  /* 0x0000045000007947 */ /* 0x000fea0003800000 */
.L_x_1974:
        /* <DEDUP_REMOVED lines=16> */
.L_x_1981:
[----:B------:R-:W-:-:S04]  /*72d0*/  LOP3.LUT R18, R18, 0x80000000, RZ, 0xc0, !PT ;  /* 0x8000000012127812 */ /* 0x000fc800078ec0ff */
[----:B------:R-:W-:-:S04]  /*72e0*/  SHF.R.U32.HI R3, RZ, 0x18, R18 ;  /* 0x00000018ff037819 */ /* 0x000fc80000011612 */
[----:B------:R-:W-:-:S04]  /*72f0*/  LOP3.LUT R0, R0, R3, RZ, 0xfc, !PT ;  /* 0x0000000300007212 */ /* 0x000fc800078efcff */
[----:B------:R-:W-:Y:S02]  /*7300*/  PRMT R8, R0, 0x7610, R8 ;  /* 0x0000761000087816 */ /* 0x000fe40000000008 */
.L_x_1980:
[----:B------:R-:W-:Y:S05]  /*7310*/  BSYNC B0 ;  /* 0x0000000000007941 */ /* 0x000fea0003800000 */
.L_x_1979:
[----:B------:R0:W-:Y:S01]  /*7320*/  STG.E.U8 [R16.64], R8 ;  /* 0x0000000810007986 */ /* 0x0001e2000c101124 */
[----:B------:R-:W-:Y:S05]  /*7330*/  BRA `(.L_x_1956) ;  /* 0x000002e000007947 */ /* 0x000fea0003800000 */
.L_x_1973:
        /* <DEDUP_REMOVED lines=21> */
.L_x_1955:
        /* <DEDUP_REMOVED lines=20> */
.L_x_1983:
[----:B------:R-:W0:Y:S02]  /*75d0*/  F2I.U64.TRUNC R18, R18 ;  /* 0x0000001200127311 */ /* 0x000e24000020d800 */
[----:B0-----:R0:W-:Y:S01]  /*75e0*/  STG.E.64 [R16.64], R18 ;  /* 0x0000001210007986 */ /* 0x0011e2000c101b24 */
[----:B------:R-:W-:Y:S05]  /*75f0*/  BRA `(.L_x_1956) ;  /* 0x0000002000007947 */ /* 0x000fea0003800000 */
.L_x_1982:
[----:B------:R-:W0:Y:S02]  /*7600*/  F2I.FTZ.U32.TRUNC.NTZ R3, R18 ;  /* 0x0000001200037305 */ /* 0x000e24000021f000 */
[----:B0-----:R0:W-:Y:S02]  /*7610*/  STG.E [R16.64], R3 ;  /* 0x0000000310007986 */ /* 0x0011e4000c101924 */
.L_x_1956:
[----:B------:R-:W-:-:S04]  /*7620*/  IADD3 R23, R23, 0x80, RZ ;  /* 0x0000008017177810 */ /* 0x000fc80007ffe0ff */
[----:B------:R-:W-:-:S13]  /*7630*/  ISETP.GE.AND P0, PT, R23, c[0x0][0x160], PT ;  /* 0x0000580017007a0c */ /* 0x000fda0003f06270 */
[----:B------:R-:W-:Y:S05]  /*7640*/  @P0 BRA `(.L_x_1895) ;  /* 0x00003ab000000947 */ /* 0x000fea0003800000 */
[----:B------:R-:W-:Y:S01]  /*7650*/  ISETP.NE.AND P0, PT, RZ, c[0x0][0x168], PT ;  /* 0x00005a00ff007a0c */ /* 0x000fe20003f05270 */
[----:B0-----:R-:W-:Y:S02]  /*7660*/  IMAD.MOV.U32 R18, RZ, RZ, RZ ;  /* 0x000000ffff127224 */ /* 0x001fe400078e00ff */
        /* <DEDUP_REMOVED lines=253> */
.L_x_1984:
        /* <DEDUP_REMOVED lines=20> */
.L_x_1989:
[----:B------:R-:W2:Y:S02]  /*8780*/  LDG.E.U8 R0, [R2.64] ;  /* 0x0000002402007981 */ /* 0x000ea4000c1e1100 */
[----:B--2---:R-:W0:Y:S01]  /*8790*/  I2F.U16 R0, R0 ;  /* 0x0000000000007306 */ /* 0x004e220000101000 */
[----:B------:R-:W-:Y:S05]  /*87a0*/  BRA `(.L_x_1991) ;  /* 0x00000ca000007947 */ /* 0x000fea0003800000 */
.L_x_1988:
        /* <DEDUP_REMOVED lines=9> */
.L_x_1993:
[----:B------:R-:W2:Y:S02]  /*8840*/  LDG.E R0, [R2.64] ;  /* 0x0000002402007981 */ /* 0x000ea4000c1e1900 */
[----:B--2---:R-:W0:Y:S01]  /*8850*/  I2F R0, R0 ;  /* 0x0000000000007306 */ /* 0x004e220000201400 */
[----:B------:R-:W-:Y:S05]  /*8860*/  BRA `(.L_x_1991) ;  /* 0x00000be000007947 */ /* 0x000fea0003800000 */
.L_x_1992:
[----:B------:R-:W2:Y:S02]  /*8870*/  LDG.E.U16 R0, [R2.64] ;  /* 0x0000002402007981 */ /* 0x000ea4000c1e1500 */
[----:B--2---:R-:W0:Y:S01]  /*8880*/  I2F.S16 R0, R0 ;  /* 0x0000000000007306 */ /* 0x004e220000101400 */
[----:B------:R-:W-:Y:S05]  /*8890*/  BRA `(.L_x_1991) ;  /* 0x00000bb000007947 */ /* 0x000fea0003800000 */
.L_x_1987:
        /* <DEDUP_REMOVED lines=8> */
.L_x_1995:
[----:B------:R-:W2:Y:S02]  /*8920*/  LDG.E.U16 R0, [R2.64] ;  /* 0x0000002402007981 */ /* 0x000ea4000c1e1500 */
[----:B--2---:R-:W-:Y:S01]  /*8930*/  HADD2.F32 R0, -RZ, R0.H0_H0 ;  /* 0x20000000ff007230 */ /* 0x004fe20000004100 */
[----:B------:R-:W-:Y:S05]  /*8940*/  BRA `(.L_x_1991) ;  /* 0x00000b0000007947 */ /* 0x000fea0003800000 */
.L_x_1994:
        /* <DEDUP_REMOVED lines=8> */
.L_x_1997:
[----:B------:R-:W2:Y:S02]  /*89d0*/  LDG.E.U16 R0, [R2.64] ;  /* 0x0000002402007981 */ /* 0x000ea4000c1e1500 */
[----:B--2---:R-:W-:Y:S01]  /*89e0*/  HADD2.F32 R0, -RZ, R0.H0_H0 ;  /* 0x20000000ff007230 */ /* 0x004fe20000004100 */
[----:B------:R-:W-:Y:S05]  /*89f0*/  BRA `(.L_x_1991) ;  /* 0x00000a5000007947 */ /* 0x000fea0003800000 */
.L_x_1996:
[----:B------:R-:W2:Y:S02]  /*8a00*/  LDG.E.64 R2, [R2.64] ;  /* 0x0000002402027981 */ /* 0x000ea4000c1e1b00 */
[----:B--2---:R-:W0:Y:S01]  /*8a10*/  F2F.F32.F64 R0, R2 ;  /* 0x0000000200007310 */ /* 0x004e220000301000 */
[----:B------:R-:W0:-:S14]  /*8a20*/  DSETP.GEU.AND P0, PT, |R2|, c[0x2][0x0], PT ;  /* 0x008000000200762a */ /* 0x000e1c0003f0e200 */
[----:B0-----:R-:W-:Y:S01]  /*8a30*/  @!P0 FMUL R0, R0, 1.175494350822287508e-38 ;  /* 0x0080000000008820 */ /* 0x001fe20000400000 */
[----:B------:R-:W-:Y:S05]  /*8a40*/  BRA `(.L_x_1991) ;  /* 0x00000a0000007947 */ /* 0x000fea0003800000 */
.L_x_1986:
        /* <DEDUP_REMOVED lines=12> */
.L_x_2000:
[----:B------:R-:W2:Y:S02]  /*8b10*/  LDG.E.64 R2, [R2.64] ;  /* 0x0000002402027981 */ /* 0x000ea4000c1e1b00 */
[----:B--2---:R-:W0:Y:S01]  /*8b20*/  F2F.F32.F64 R0, R2 ;  /* 0x0000000200007310 */ /* 0x004e220000301000 */
[----:B------:R-:W0:-:S14]  /*8b30*/  DSETP.GEU.AND P0, PT, |R2|, c[0x2][0x0], PT ;  /* 0x008000000200762a */ /* 0x000e1c0003f0e200 */
[----:B0-----:R-:W-:Y:S01]  /*8b40*/  @!P0 FMUL R0, R0, 1.175494350822287508e-38 ;  /* 0x0080000000008820 */ /* 0x001fe20000400000 */
[----:B------:R-:W-:Y:S05]  /*8b50*/  BRA `(.L_x_1991) ;  /* 0x000008f000007947 */ /* 0x000fea0003800000 */
.L_x_1999:
        /* <DEDUP_REMOVED lines=26> */
.L_x_2002:
        /* <DEDUP_REMOVED lines=13> */
.L_x_2001:
[----:B------:R-:W2:Y:S02]  /*8dd0*/  LDG.E.U16 R0, [R2.64] ;  /* 0x0000002402007981 */ /* 0x000ea4000c1e1500 */
[----:B--2---:R-:W-:Y:S01]  /*8de0*/  PRMT R0, RZ, 0x5410, R0 ;  /* 0x00005410ff007816 */ /* 0x004fe20000000000 */
[----:B------:R-:W-:Y:S05]  /*8df0*/  BRA `(.L_x_1991) ;  /* 0x0000065000007947 */ /* 0x000fea0003800000 */
.L_x_1998:
        /* <DEDUP_REMOVED lines=11> */
.L_x_2005:
        /* <DEDUP_REMOVED lines=20> */
.L_x_2007:
[----:B------:R-:W-:Y:S05]  /*8ff0*/  BSYNC B0 ;  /* 0x0000000000007941 */ /* 0x000fea0003800000 */
.L_x_2006:
[----:B------:R-:W-:Y:S01]  /*9000*/  LEA R3, R0, 0x3b800000, 0x17 ;  /* 0x3b80000000037811 */ /* 0x000fe200078eb8ff */
[----:B------:R-:W-:-:S05]  /*9010*/  IMAD.SHL.U32 R0, R2, 0x100000, RZ ;  /* 0x0010000002007824 */ /* 0x000fca00078e00ff */
[----:B------:R-:W-:Y:S01]  /*9020*/  LOP3.LUT R0, R3, R0, R4, 0xfe, !PT ;  /* 0x0000000003007212 */ /* 0x000fe200078efe04 */
[----:B------:R-:W-:Y:S05]  /*9030*/  BRA `(.L_x_1991) ;  /* 0x0000041000007947 */ /* 0x000fea0003800000 */
.L_x_2004:
        /* <DEDUP_REMOVED lines=20> */
.L_x_2009:
[----:B------:R-:W-:Y:S05]  /*9180*/  BSYNC B0 ;  /* 0x0000000000007941 */ /* 0x000fea0003800000 */
.L_x_2008:
[----:B------:R-:W-:Y:S01]  /*9190*/  LEA R3, R0, 0x37800000, 0x17 ;  /* 0x3780000000037811 */ /* 0x000fe200078eb8ff */
[----:B------:R-:W-:-:S05]  /*91a0*/  IMAD.SHL.U32 R0, R2, 0x200000, RZ ;  /* 0x0020000002007824 */ /* 0x000fca00078e00ff */
[----:B------:R-:W-:Y:S01]  /*91b0*/  LOP3.LUT R0, R3, R0, R4, 0xfe, !PT ;  /* 0x0000000003007212 */ /* 0x000fe200078efe04 */
[----:B------:R-:W-:Y:S05]  /*91c0*/  BRA `(.L_x_1991) ;  /* 0x0000028000007947 */ /* 0x000fea0003800000 */
.L_x_2003:
        /* <DEDUP_REMOVED lines=14> */
.L_x_1990:
        /* <DEDUP_REMOVED lines=21> */
.L_x_2011:
[----:B------:R-:W2:Y:S02]  /*9400*/  LDG.E.64 R2, [R2.64] ;  /* 0x0000002402027981 */ /* 0x000ea4000c1e1b00 */
[----:B--2---:R0:W1:Y:S01]  /*9410*/  I2F.U64 R0, R2 ;  /* 0x0000000200007312 */ /* 0x0040620000301000 */
[----:B------:R-:W-:Y:S05]  /*9420*/  BRA `(.L_x_1991) ;  /* 0x0000002000007947 */ /* 0x000fea0003800000 */
.L_x_2010:
[----:B------:R-:W2:Y:S02]  /*9430*/  LDG.E R0, [R2.64] ;  /* 0x0000002402007981 */ /* 0x000ea4000c1e1900 */
[----:B--2---:R-:W0:Y:S02]  /*9440*/  I2F.U32 R0, R0 ;  /* 0x0000000000007306 */ /* 0x004e240000201000 */
.L_x_1991:
[----:B------:R-:W-:Y:S05]  /*9450*/  BSYNC B6 ;  /* 0x0000000000067941 */ /* 0x000fea0003800000 */
.L_x_1985:
        /* <DEDUP_REMOVED lines=19> */
.L_x_2016:
[----:B------:R-:W2:Y:S02]  /*9590*/  LDG.E.U8 R2, [R2.64] ;  /* 0x0000002402027981 */ /* 0x000ea4000c1e1100 */
[----:B--2---:R0:W1:Y:S01]  /*95a0*/  I2F.U16 R5, R2 ;  /* 0x0000000200057306 */ /* 0x0040620000101000 */
[----:B------:R-:W-:Y:S05]  /*95b0*/  BRA `(.L_x_2018) ;  /* 0x00000ca000007947 */ /* 0x000fea0003800000 */
.L_x_2015:
        /* <DEDUP_REMOVED lines=9> */
.L_x_2020:
[----:B------:R-:W2:Y:S02]  /*9650*/  LDG.E R2, [R2.64] ;  /* 0x0000002402027981 */ /* 0x000ea4000c1e1900 */
[----:B--2---:R0:W1:Y:S01]  /*9660*/  I2F R5, R2 ;  /* 0x0000000200057306 */ /* 0x0040620000201400 */
[----:B------:R-:W-:Y:S05]  /*9670*/  BRA `(.L_x_2018) ;  /* 0x00000be000007947 */ /* 0x000fea0003800000 */
.L_x_2019:
[----:B------:R-:W2:Y:S02]  /*9680*/  LDG.E.U16 R2, [R2.64] ;  /* 0x0000002402027981 */ /* 0x000ea4000c1e1500 */
[----:B--2---:R0:W1:Y:S01]  /*9690*/  I2F.S16 R5, R2 ;  /* 0x0000000200057306 */ /* 0x0040620000101400 */
[----:B------:R-:W-:Y:S05]  /*96a0*/  BRA `(.L_x_2018) ;  /* 0x00000bb000007947 */ /* 0x000fea0003800000 */
.L_x_2014:
        /* <DEDUP_REMOVED lines=8> */
.L_x_2022:
[----:B------:R-:W2:Y:S02]  /*9730*/  LDG.E.U16 R2, [R2.64] ;  /* 0x0000002402027981 */ /* 0x000ea4000c1e1500 */
[----:B--2---:R-:W-:Y:S01]  /*9740*/  HADD2.F32 R5, -RZ, R2.H0_H0 ;  /* 0x20000002ff057230 */ /* 0x004fe20000004100 */
[----:B------:R-:W-:Y:S05]  /*9750*/  BRA `(.L_x_2018) ;  /* 0x00000b0000007947 */ /* 0x000fea0003800000 */
.L_x_2021:
        /* <DEDUP_REMOVED lines=8> */
.L_x_2024:
[----:B------:R-:W2:Y:S02]  /*97e0*/  LDG.E.U16 R2, [R2.64] ;  /* 0x0000002402027981 */ /* 0x000ea4000c1e1500 */
[----:B--2---:R-:W-:Y:S01]  /*97f0*/  HADD2.F32 R5, -RZ, R2.H0_H0 ;  /* 0x20000002ff057230 */ /* 0x004fe20000004100 */
[----:B------:R-:W-:Y:S05]  /*9800*/  BRA `(.L_x_2018) ;  /* 0x00000a5000007947 */ /* 0x000fea0003800000 */
.L_x_2023:
[----:B------:R-:W2:Y:S02]  /*9810*/  LDG.E.64 R2, [R2.64] ;  /* 0x0000002402027981 */ /* 0x000ea4000c1e1b00 */
[----:B--2---:R-:W0:Y:S01]  /*9820*/  F2F.F32.F64 R5, R2 ;  /* 0x0000000200057310 */ /* 0x004e220000301000 */
[----:B------:R-:W0:-:S14]  /*9830*/  DSETP.GEU.AND P0, PT, |R2|, c[0x2][0x0], PT ;  /* 0x008000000200762a */ /* 0x000e1c0003f0e200 */
[----:B0-----:R-:W-:Y:S01]  /*9840*/  @!P0 FMUL R5, R5, 1.175494350822287508e-38 ;  /* 0x0080000005058820 */ /* 0x001fe20000400000 */
[----:B------:R-:W-:Y:S05]  /*9850*/  BRA `(.L_x_2018) ;  /* 0x00000a0000007947 */ /* 0x000fea0003800000 */
.L_x_2013:
        /* <DEDUP_REMOVED lines=12> */
.L_x_2027:
[----:B------:R-:W2:Y:S02]  /*9920*/  LDG.E.64 R2, [R2.64] ;  /* 0x0000002402027981 */ /* 0x000ea4000c1e1b00 */
[----:B--2---:R-:W0:Y:S01]  /*9930*/  F2F.F32.F64 R5, R2 ;  /* 0x0000000200057310 */ /* 0x004e220000301000 */
[----:B------:R-:W0:-:S14]  /*9940*/  DSETP.GEU.AND P0, PT, |R2|, c[0x2][0x0], PT ;  /* 0x008000000200762a */ /* 0x000e1c0003f0e200 */
[----:B0-----:R-:W-:Y:S01]  /*9950*/  @!P0 FMUL R5, R5, 1.175494350822287508e-38 ;  /* 0x0080000005058820 */ /* 0x001fe20000400000 */
[----:B------:R-:W-:Y:S05]  /*9960*/  BRA `(.L_x_2018) ;  /* 0x000008f000007947 */ /* 0x000fea0003800000 */
.L_x_2026:
        /* <DEDUP_REMOVED lines=26> */
.L_x_2029:
        /* <DEDUP_REMOVED lines=13> */
.L_x_2028:
[----:B------:R-:W2:Y:S02]  /*9be0*/  LDG.E.U16 R2, [R2.64] ;  /* 0x0000002402027981 */ /* 0x000ea4000c1e1500 */
[----:B--2---:R-:W-:Y:S01]  /*9bf0*/  PRMT R5, RZ, 0x5410, R2 ;  /* 0x00005410ff057816 */ /* 0x004fe20000000002 */
[----:B------:R-:W-:Y:S05]  /*9c00*/  BRA `(.L_x_2018) ;  /* 0x0000065000007947 */ /* 0x000fea0003800000 */
.L_x_2025:
        /* <DEDUP_REMOVED lines=11> */
.L_x_2032:
        /* <DEDUP_REMOVED lines=20> */
.L_x_2034:
[----:B------:R-:W-:Y:S05]  /*9e00*/  BSYNC B0 ;  /* 0x0000000000007941 */ /* 0x000fea0003800000 */
.L_x_2033:
[----:B------:R-:W-:Y:S01]  /*9e10*/  IMAD.SHL.U32 R2, R2, 0x100000, RZ ;  /* 0x0010000002027824 */ /* 0x000fe200078e00ff */
[----:B------:R-:W-:-:S04]  /*9e20*/  LEA R5, R0, 0x3b800000, 0x17 ;  /* 0x3b80000000057811 */ /* 0x000fc800078eb8ff */
[----:B------:R-:W-:Y:S01]  /*9e30*/  LOP3.LUT R5, R5, R2, R4, 0xfe, !PT ;  /* 0x0000000205057212 */ /* 0x000fe200078efe04 */
[----:B------:R-:W-:Y:S05]  /*9e40*/  BRA `(.L_x_2018) ;  /* 0x0000041000007947 */ /* 0x000fea0003800000 */
.L_x_2031:
        /* <DEDUP_REMOVED lines=20> */
.L_x_2036:
[----:B------:R-:W-:Y:S05]  /*9f90*/  BSYNC B0 ;  /* 0x0000000000007941 */ /* 0x000fea0003800000 */
.L_x_2035:
[----:B------:R-:W-:Y:S01]  /*9fa0*/  IMAD.SHL.U32 R2, R2, 0x200000, RZ ;  /* 0x0020000002027824 */ /* 0x000fe200078e00ff */
[----:B------:R-:W-:-:S04]  /*9fb0*/  LEA R5, R0, 0x37800000, 0x17 ;  /* 0x3780000000057811 */ /* 0x000fc800078eb8ff */
[----:B------:R-:W-:Y:S01]  /*9fc0*/  LOP3.LUT R5, R5, R2, R4, 0xfe, !PT ;  /* 0x0000000205057212 */ /* 0x000fe200078efe04 */
[----:B------:R-:W-:Y:S05]  /*9fd0*/  BRA `(.L_x_2018) ;  /* 0x0000028000007947 */ /* 0x000fea0003800000 */
.L_x_2030:
        /* <DEDUP_REMOVED lines=14> */
.L_x_2017:
        /* <DEDUP_REMOVED lines=21> */
.L_x_2038:
[----:B------:R-:W2:Y:S02]  /*a210*/  LDG.E.64 R2, [R2.64] ;  /* 0x0000002402027981 */ /* 0x000ea4000c1e1b00 */
[----:B--2---:R0:W1:Y:S01]  /*a220*/  I2F.U64 R5, R2 ;  /* 0x0000000200057312 */ /* 0x0040620000301000 */
[----:B------:R-:W-:Y:S05]  /*a230*/  BRA `(.L_x_2018) ;  /* 0x0000002000007947 */ /* 0x000fea0003800000 */
.L_x_2037:
[----:B------:R-:W2:Y:S02]  /*a240*/  LDG.E R2, [R2.64] ;  /* 0x0000002402027981 */ /* 0x000ea4000c1e1900 */
[----:B--2---:R0:W1:Y:S02]  /*a250*/  I2F.U32 R5, R2 ;  /* 0x0000000200057306 */ /* 0x0040640000201000 */
.L_x_2018:
[----:B------:R-:W-:Y:S05]  /*a260*/  BSYNC B6 ;  /* 0x0000000000067941 */ /* 0x000fea0003800000 */
.L_x_2012:
        /* <DEDUP_REMOVED lines=17> */
.L_x_2042:
[----:B------:R-:W0:Y:S02]  /*a380*/  F2I.S64.TRUNC R18, R18 ;  /* 0x0000001200127311 */ /* 0x000e24000020d900 */
[----:B0-----:R-:W-:-:S05]  /*a390*/  IMAD.MOV.U32 R3, RZ, RZ, R18 ;  /* 0x000000ffff037224 */ /* 0x001fca00078e0012 */
[----:B------:R0:W-:Y:S01]  /*a3a0*/  STG.E.U8 [R16.64], R3 ;  /* 0x0000000310007986 */ /* 0x0001e2000c101124 */
[----:B------:R-:W-:Y:S05]  /*a3b0*/  BRA `(.L_x_2044) ;  /* 0x00000d3000007947 */ /* 0x000fea0003800000 */
.L_x_2041:
        /* <DEDUP_REMOVED lines=9> */
.L_x_2046:
[----:B------:R-:W0:Y:S02]  /*a450*/  F2I.FTZ.TRUNC.NTZ R3, R18 ;  /* 0x0000001200037305 */ /* 0x000e24000021f100 */
[----:B0-----:R0:W-:Y:S01]  /*a460*/  STG.E [R16.64], R3 ;  /* 0x0000000310007986 */ /* 0x0011e2000c101924 */
[----:B------:R-:W-:Y:S05]  /*a470*/  BRA `(.L_x_2044) ;  /* 0x00000c7000007947 */ /* 0x000fea0003800000 */
.L_x_2045:
[----:B------:R-:W0:Y:S02]  /*a480*/  F2I.FTZ.TRUNC.NTZ R3, R18 ;  /* 0x0000001200037305 */ /* 0x000e24000021f100 */
[----:B0-----:R0:W-:Y:S01]  /*a490*/  STG.E.U16 [R16.64], R3 ;  /* 0x0000000310007986 */ /* 0x0011e2000c101524 */
[----:B------:R-:W-:Y:S05]  /*a4a0*/  BRA `(.L_x_2044) ;  /* 0x00000c4000007947 */ /* 0x000fea0003800000 */
.L_x_2040:
        /* <DEDUP_REMOVED lines=8> */
.L_x_2048:
[----:B------:R-:W-:-:S05]  /*a530*/  F2FP.PACK_AB R18, RZ, R18 ;  /* 0x00000012ff12723e */ /* 0x000fca00000000ff */
[----:B------:R0:W-:Y:S01]  /*a540*/  STG.E.U16 [R16.64], R18 ;  /* 0x0000001210007986 */ /* 0x0001e2000c101524 */
[----:B------:R-:W-:Y:S05]  /*a550*/  BRA `(.L_x_2044) ;  /* 0x00000b9000007947 */ /* 0x000fea0003800000 */
.L_x_2047:
        /* <DEDUP_REMOVED lines=9> */
.L_x_2050:
[----:B------:R-:W-:-:S04]  /*a5f0*/  F2FP.PACK_AB R3, RZ, R18 ;  /* 0x00000012ff03723e */ /* 0x000fc800000000ff */
[----:B------:R-:W-:-:S05]  /*a600*/  PRMT R3, R3, 0x5410, RZ ;  /* 0x0000541003037816 */ /* 0x000fca00000000ff */
[----:B------:R0:W-:Y:S01]  /*a610*/  STG.E [R16.64], R3 ;  /* 0x0000000310007986 */ /* 0x0001e2000c101924 */
[----:B------:R-:W-:Y:S05]  /*a620*/  BRA `(.L_x_2044) ;  /* 0x00000ac000007947 */ /* 0x000fea0003800000 */
.L_x_2049:
[----:B------:R-:W-:-:S06]  /*a630*/  FMUL.FTZ R2, R18, 1 ;  /* 0x3f80000012027820 */ /* 0x000fcc0000410000 */
[----:B------:R-:W0:Y:S02]  /*a640*/  F2F.F64.F32 R2, R2 ;  /* 0x0000000200027310 */ /* 0x000e240000201800 */
[----:B0-----:R0:W-:Y:S01]  /*a650*/  STG.E.64 [R16.64], R2 ;  /* 0x0000000210007986 */ /* 0x0011e2000c101b24 */
[----:B------:R-:W-:Y:S05]  /*a660*/  BRA `(.L_x_2044) ;  /* 0x00000a8000007947 */ /* 0x000fea0003800000 */
.L_x_2039:
        /* <DEDUP_REMOVED lines=12> */
.L_x_2053:
[----:B------:R-:W-:Y:S01]  /*a730*/  FMUL.FTZ R4, R18, 1 ;  /* 0x3f80000012047820 */ /* 0x000fe20000410000 */
[----:B------:R-:W-:-:S05]  /*a740*/  CS2R R6, SRZ ;  /* 0x0000000000067805 */ /* 0x000fca000001ff00 */
[----:B------:R-:W0:Y:S02]  /*a750*/  F2F.F64.F32 R4, R4 ;  /* 0x0000000400047310 */ /* 0x000e240000201800 */
[----:B0-----:R0:W-:Y:S01]  /*a760*/  STG.E.128 [R16.64], R4 ;  /* 0x0000000410007986 */ /* 0x0011e2000c101d24 */
[----:B------:R-:W-:Y:S05]  /*a770*/  BRA `(.L_x_2044) ;  /* 0x0000097000007947 */ /* 0x000fea0003800000 */
.L_x_2052:
        /* <DEDUP_REMOVED lines=20> */
.L_x_2057:
[----:B------:R-:W-:Y:S05]  /*a8c0*/  BSYNC B0 ;  /* 0x0000000000007941 */ /* 0x000fea0003800000 */
.L_x_2056:
[----:B------:R-:W-:-:S05]  /*a8d0*/  LOP3.LUT R5, R0, R5, RZ, 0xfc, !PT ;  /* 0x0000000500057212 */ /* 0x000fca00078efcff */
[----:B------:R0:W-:Y:S01]  /*a8e0*/  STG.E.U8 [R16.64], R5 ;  /* 0x0000000510007986 */ /* 0x0001e2000c101124 */
[----:B------:R-:W-:Y:S05]  /*a8f0*/  BRA `(.L_x_2044) ;  /* 0x000007f000007947 */ /* 0x000fea0003800000 */
.L_x_2055:
        /* <DEDUP_REMOVED lines=12> */
.L_x_2059:
[----:B------:R-:W-:Y:S01]  /*a9c0*/  IMAD.MOV.U32 R0, RZ, RZ, 0x7f ;  /* 0x0000007fff007424 */ /* 0x000fe200078e00ff */
[----:B------:R-:W-:-:S04]  /*a9d0*/  ISETP.GT.U32.AND P0, PT, R2, 0x7f800000, PT ;  /* 0x7f8000000200780c */ /* 0x000fc80003f04070 */
[----:B------:R-:W-:-:S04]  /*a9e0*/  SEL R0, R0, 0x7c, P0 ;  /* 0x0000007c00007807 */ /* 0x000fc80000000000 */
.L_x_2060:
[----:B------:R-:W-:Y:S05]  /*a9f0*/  BSYNC B0 ;  /* 0x0000000000007941 */ /* 0x000fea0003800000 */
.L_x_2058:
[----:B------:R-:W-:-:S04]  /*aa00*/  LOP3.LUT R18, R18, 0x80000000, RZ, 0xc0, !PT ;  /* 0x8000000012127812 */ /* 0x000fc800078ec0ff */
[----:B------:R-:W-:-:S04]  /*aa10*/  SHF.R.U32.HI R3, RZ, 0x18, R18 ;  /* 0x00000018ff037819 */ /* 0x000fc80000011612 */
[----:B------:R-:W-:-:S05]  /*aa20*/  LOP3.LUT R3, R0, R3, RZ, 0xfc, !PT ;  /* 0x0000000300037212 */ /* 0x000fca00078efcff */
[----:B------:R0:W-:Y:S01]  /*aa30*/  STG.E.U8 [R16.64], R3 ;  /* 0x0000000310007986 */ /* 0x0001e2000c101124 */
[----:B------:R-:W-:Y:S05]  /*aa40*/  BRA `(.L_x_2044) ;  /* 0x000006a000007947 */ /* 0x000fea0003800000 */
.L_x_2054:
[----:B------:R-:W-:-:S05]  /*aa50*/  F2FP.BF16.PACK_AB R18, RZ, R18 ;  /* 0x00000012ff12723e */ /* 0x000fca00000010ff */
[----:B------:R0:W-:Y:S01]  /*aa60*/  STG.E.U16 [R16.64], R18 ;  /* 0x0000001210007986 */ /* 0x0001e2000c101524 */
[----:B------:R-:W-:Y:S05]  /*aa70*/  BRA `(.L_x_2044) ;  /* 0x0000067000007947 */ /* 0x000fea0003800000 */
.L_x_2051:
        /* <DEDUP_REMOVED lines=11> */
.L_x_2063:
        /* <DEDUP_REMOVED lines=16> */
.L_x_2066:
[----:B------:R-:W-:-:S04]  /*ac30*/  LOP3.LUT R18, R18, 0x80000000, RZ, 0xc0, !PT ;  /* 0x8000000012127812 */ /* 0x000fc800078ec0ff */
[----:B------:R-:W-:-:S04]  /*ac40*/  SHF.R.U32.HI R3, RZ, 0x18, R18 ;  /* 0x00000018ff037819 */ /* 0x000fc80000011612 */
[----:B------:R-:W-:-:S04]  /*ac50*/  LOP3.LUT R0, R0, R3, RZ, 0xfc, !PT ;  /* 0x0000000300007212 */ /* 0x000fc800078efcff */
[----:B------:R-:W-:Y:S02]  /*ac60*/  PRMT R8, R0, 0x7610, R8 ;  /* 0x0000761000087816 */ /* 0x000fe40000000008 */
.L_x_2065:
[----:B------:R-:W-:Y:S05]  /*ac70*/  BSYNC B0 ;  /* 0x0000000000007941 */ /* 0x000fea0003800000 */
.L_x_2064:
[----:B------:R0:W-:Y:S01]  /*ac80*/  STG.E.U8 [R16.64], R8 ;  /* 0x0000000810007986 */ /* 0x0001e2000c101124 */
[----:B------:R-:W-:Y:S05]  /*ac90*/  BRA `(.L_x_2044) ;  /* 0x0000045000007947 */ /* 0x000fea0003800000 */
.L_x_2062:
        /* <DEDUP_REMOVED lines=16> */
.L_x_2069:
[----:B------:R-:W-:-:S04]  /*ada0*/  LOP3.LUT R18, R18, 0x80000000, RZ, 0xc0, !PT ;  /* 0x8000000012127812 */ /* 0x000fc800078ec0ff */
[----:B------:R-:W-:-:S04]  /*adb0*/  SHF.R.U32.HI R3, RZ, 0x18, R18 ;  /* 0x00000018ff037819 */ /* 0x000fc80000011612 */
[----:B------:R-:W-:-:S04]  /*adc0*/  LOP3.LUT R0, R0, R3, RZ, 0xfc, !PT ;  /* 0x0000000300007212 */ /* 0x000fc800078efcff */
[----:B------:R-:W-:Y:S02]  /*add0*/  PRMT R8, R0, 0x7610, R8 ;  /* 0x0000761000087816 */ /* 0x000fe40000000008 */
.L_x_2068:
[----:B------:R-:W-:Y:S05]  /*ade0*/  BSYNC B0 ;  /* 0x0000000000007941 */ /* 0x000fea0003800000 */
.L_x_2067:
[----:B------:R0:W-:Y:S01]  /*adf0*/  STG.E.U8 [R16.64], R8 ;  /* 0x0000000810007986 */ /* 0x0001e2000c101124 */
[----:B------:R-:W-:Y:S05]  /*ae00*/  BRA `(.L_x_2044) ;  /* 0x000002e000007947 */ /* 0x000fea0003800000 */
.L_x_2061:
        /* <DEDUP_REMOVED lines=21> */
.L_x_2043:
        /* <DEDUP_REMOVED lines=20> */
.L_x_2071:
[----:B------:R-:W0:Y:S02]  /*b0a0*/  F2I.U64.TRUNC R18, R18 ;  /* 0x0000001200127311 */ /* 0x000e24000020d800 */
[----:B0-----:R0:W-:Y:S01]  /*b0b0*/  STG.E.64 [R16.64], R18 ;  /* 0x0000001210007986 */ /* 0x0011e2000c101b24 */
[----:B------:R-:W-:Y:S05]  /*b0c0*/  BRA `(.L_x_2044) ;  /* 0x0000002000007947 */ /* 0x000fea0003800000 */
.L_x_2070:
[----:B------:R-:W0:Y:S02]  /*b0d0*/  F2I.FTZ.U32.TRUNC.NTZ R3, R18 ;  /* 0x0000001200037305 */ /* 0x000e24000021f000 */
[----:B0-----:R0:W-:Y:S02]  /*b0e0*/  STG.E [R16.64], R3 ;  /* 0x0000000310007986 */ /* 0x0011e4000c101924 */
.L_x_2044:
[----:B------:R-:W-:Y:S02]  /*b0f0*/  IADD3 R23, R23, 0x80, RZ ;  /* 0x0000008017177810 */ /* 0x000fe40007ffe0ff */
.L_x_1895:
[----:B------:R-:W-:Y:S05]  /*b100*/  BSYNC B7 ;  /* 0x0000000000077941 */ /* 0x000fea0003800000 */
.L_x_1894:
[----:B------:R-:W-:-:S13]  /*b110*/  ISETP.GE.AND P0, PT, R23, c[0x0][0x160], PT ;  /* 0x0000580017007a0c */ /* 0x000fda0003f06270 */
[----:B------:R-:W-:Y:S05]  /*b120*/  @P0 EXIT ;  /* 0x000000000000094d */ /* 0x000fea0003800000 */
        /* <DEDUP_REMOVED lines=255> */
.L_x_2072:
        /* <DEDUP_REMOVED lines=20> */
.L_x_2077:
[----:B------:R-:W2:Y:S02]  /*c260*/  LDG.E.U8 R0, [R2.64] ;  /* 0x0000002402007981 */ /* 0x000ea4000c1e1100 */
[----:B--2---:R-:W0:Y:S01]  /*c270*/  I2F.U16 R0, R0 ;  /* 0x0000000000007306 */ /* 0x004e220000101000 */
[----:B------:R-:W-:Y:S05]  /*c280*/  BRA `(.L_x_2079) ;  /* 0x00000ca000007947 */ /* 0x000fea0003800000 */
.L_x_2076:
        /* <DEDUP_REMOVED lines=9> */
.L_x_2081:
[----:B------:R-:W2:Y:S02]  /*c320*/  LDG.E R0, [R2.64] ;  /* 0x0000002402007981 */ /* 0x000ea4000c1e1900 */
[----:B--2---:R-:W0:Y:S01]  /*c330*/  I2F R0, R0 ;  /* 0x0000000000007306 */ /* 0x004e220000201400 */
[----:B------:R-:W-:Y:S05]  /*c340*/  BRA `(.L_x_2079) ;  /* 0x00000be000007947 */ /* 0x000fea0003800000 */
.L_x_2080:
[----:B------:R-:W2:Y:S02]  /*c350*/  LDG.E.U16 R0, [R2.64] ;  /* 0x0000002402007981 */ /* 0x000ea4000c1e1500 */
[----:B--2---:R-:W0:Y:S01]  /*c360*/  I2F.S16 R0, R0 ;  /* 0x0000000000007306 */ /* 0x004e220000101400 */
[----:B------:R-:W-:Y:S05]  /*c370*/  BRA `(.L_x_2079) ;  /* 0x00000bb000007947 */ /* 0x000fea0003800000 */
.L_x_2075:
        /* <DEDUP_REMOVED lines=8> */
.L_x_2083:
[----:B------:R-:W2:Y:S02]  /*c400*/  LDG.E.U16 R0, [R2.64] ;  /* 0x0000002402007981 */ /* 0x000ea4000c1e1500 */
[----:B--2---:R-:W-:Y:S01]  /*c410*/  HADD2.F32 R0, -RZ, R0.H0_H0 ;  /* 0x20000000ff007230 */ /* 0x004fe20000004100 */
[----:B------:R-:W-:Y:S05]  /*c420*/  BRA `(.L_x_2079) ;  /* 0x00000b0000007947 */ /* 0x000fea0003800000 */
.L_x_2082:
        /* <DEDUP_REMOVED lines=8> */
.L_x_2085:
[----:B------:R-:W2:Y:S02]  /*c4b0*/  LDG.E.U16 R0, [R2.64] ;  /* 0x0000002402007981 */ /* 0x000ea4000c1e1500 */
[----:B--2---:R-:W-:Y:S01]  /*c4c0*/  HADD2.F32 R0, -RZ, R0.H0_H0 ;  /* 0x20000000ff007230 */ /* 0x004fe20000004100 */
[----:B------:R-:W-:Y:S05]  /*c4d0*/  BRA `(.L_x_2079) ;  /* 0x00000a5000007947 */ /* 0x000fea0003800000 */
.L_x_2084:
[----:B------:R-:W2:Y:S02]  /*c4e0*/  LDG.E.64 R2, [R2.64] ;  /* 0x0000002402027981 */ /* 0x000ea4000c1e1b00 */
[----:B--2---:R-:W0:Y:S01]  /*c4f0*/  F2F.F32.F64 R0, R2 ;  /* 0x0000000200007310 */ /* 0x004e220000301000 */
[----:B------:R-:W0:-:S14]  /*c500*/  DSETP.GEU.AND P0, PT, |R2|, c[0x2][0x0], PT ;  /* 0x008000000200762a */ /* 0x000e1c0003f0e200 */
[----:B0-----:R-:W-:Y:S01]  /*c510*/  @!P0 FMUL R0, R0, 1.175494350822287508e-38 ;  /* 0x0080000000008820 */ /* 0x001fe20000400000 */
[----:B------:R-:W-:Y:S05]  /*c520*/  BRA `(.L_x_2079) ;  /* 0x00000a0000007947 */ /* 0x000fea0003800000 */
.L_x_2074:
        /* <DEDUP_REMOVED lines=12> */
.L_x_2088:
[----:B------:R-:W2:Y:S02]  /*c5f0*/  LDG.E.64 R2, [R2.64] ;  /* 0x0000002402027981 */ /* 0x000ea4000c1e1b00 */
[----:B--2---:R-:W0:Y:S01]  /*c600*/  F2F.F32.F64 R0, R2 ;  /* 0x0000000200007310 */ /* 0x004e220000301000 */
[----:B------:R-:W0:-:S14]  /*c610*/  DSETP.GEU.AND P0, PT, |R2|, c[0x2][0x0], PT ;  /* 0x008000000200762a */ /* 0x000e1c0003f0e200 */
[----:B0-----:R-:W-:Y:S01]  /*c620*/  @!P0 FMUL R0, R0, 1.175494350822287508e-38 ;  /* 0x0080000000008820 */ /* 0x001fe20000400000 */
[----:B------:R-:W-:Y:S05]  /*c630*/  BRA `(.L_x_2079) ;  /* 0x000008f000007947 */ /* 0x000fea0003800000 */
.L_x_2087:
        /* <DEDUP_REMOVED lines=26> */
.L_x_2090:
        /* <DEDUP_REMOVED lines=13> */
.L_x_2089:
[----:B------:R-:W2:Y:S02]  /*c8b0*/  LDG.E.U16 R0, [R2.64] ;  /* 0x0000002402007981 */ /* 0x000ea4000c1e1500 */
[----:B--2---:R-:W-:Y:S01]  /*c8c0*/  PRMT R0, RZ, 0x5410, R0 ;  /* 0x00005410ff007816 */ /* 0x004fe20000000000 */
[----:B------:R-:W-:Y:S05]  /*c8d0*/  BRA `(.L_x_2079) ;  /* 0x0000065000007947 */ /* 0x000fea0003800000 */
.L_x_2086:
        /* <DEDUP_REMOVED lines=11> */
.L_x_2093:
        /* <DEDUP_REMOVED lines=20> */
.L_x_2095:
[----:B------:R-:W-:Y:S05]  /*cad0*/  BSYNC B0 ;  /* 0x0000000000007941 */ /* 0x000fea0003800000 */
.L_x_2094:
[----:B------:R-:W-:Y:S01]  /*cae0*/  LEA R3, R0, 0x3b800000, 0x17 ;  /* 0x3b80000000037811 */ /* 0x000fe200078eb8ff */
[----:B------:R-:W-:-:S05]  /*caf0*/  IMAD.SHL.U32 R0, R2, 0x100000, RZ ;  /* 0x0010000002007824 */ /* 0x000fca00078e00ff */
[----:B------:R-:W-:Y:S01]  /*cb00*/  LOP3.LUT R0, R3, R0, R4, 0xfe, !PT ;  /* 0x0000000003007212 */ /* 0x000fe200078efe04 */
[----:B------:R-:W-:Y:S05]  /*cb10*/  BRA `(.L_x_2079) ;  /* 0x0000041000007947 */ /* 0x000fea0003800000 */
.L_x_2092:
        /* <DEDUP_REMOVED lines=20> */
.L_x_2097:
[----:B------:R-:W-:Y:S05]  /*cc60*/  BSYNC B0 ;  /* 0x0000000000007941 */ /* 0x000fea0003800000 */
.L_x_2096:
[----:B------:R-:W-:Y:S01]  /*cc70*/  LEA R3, R0, 0x37800000, 0x17 ;  /* 0x3780000000037811 */ /* 0x000fe200078eb8ff */
[----:B------:R-:W-:-:S05]  /*cc80*/  IMAD.SHL.U32 R0, R2, 0x200000, RZ ;  /* 0x0020000002007824 */ /* 0x000fca00078e00ff */
[----:B------:R-:W-:Y:S01]  /*cc90*/  LOP3.LUT R0, R3, R0, R4, 0xfe, !PT ;  /* 0x0000000003007212 */ /* 0x000fe200078efe04 */
[----:B------:R-:W-:Y:S05]  /*cca0*/  BRA `(.L_x_2079) ;  /* 0x0000028000007947 */ /* 0x000fea0003800000 */
.L_x_2091:
        /* <DEDUP_REMOVED lines=14> */
.L_x_2078:
        /* <DEDUP_REMOVED lines=21> */
.L_x_2099:
[----:B------:R-:W2:Y:S02]  /*cee0*/  LDG.E.64 R2, [R2.64] ;  /* 0x0000002402027981 */ /* 0x000ea4000c1e1b00 */
[----:B--2---:R0:W1:Y:S01]  /*cef0*/  I2F.U64 R0, R2 ;  /* 0x0000000200007312 */ /* 0x0040620000301000 */
[----:B------:R-:W-:Y:S05]  /*cf00*/  BRA `(.L_x_2079) ;  /* 0x0000002000007947 */ /* 0x000fea0003800000 */
.L_x_2098:
[----:B------:R-:W2:Y:S02]  /*cf10*/  LDG.E R0, [R2.64] ;  /* 0x0000002402007981 */ /* 0x000ea4000c1e1900 */
[----:B--2---:R-:W0:Y:S02]  /*cf20*/  I2F.U32 R0, R0 ;  /* 0x0000000000007306 */ /* 0x004e240000201000 */
.L_x_2079:
[----:B------:R-:W-:Y:S05]  /*cf30*/  BSYNC B6 ;  /* 0x0000000000067941 */ /* 0x000fea0003800000 */
.L_x_2073:
        /* <DEDUP_REMOVED lines=19> */
.L_x_2104:
[----:B------:R-:W2:Y:S02]  /*d070*/  LDG.E.U8 R2, [R2.64] ;  /* 0x0000002402027981 */ /* 0x000ea4000c1e1100 */
[----:B--2---:R0:W1:Y:S01]  /*d080*/  I2F.U16 R5, R2 ;  /* 0x0000000200057306 */ /* 0x0040620000101000 */
[----:B------:R-:W-:Y:S05]  /*d090*/  BRA `(.L_x_2106) ;  /* 0x00000ca000007947 */ /* 0x000fea0003800000 */
.L_x_2103:
        /* <DEDUP_REMOVED lines=9> */
.L_x_2108:
[----:B------:R-:W2:Y:S02]  /*d130*/  LDG.E R2, [R2.64] ;  /* 0x0000002402027981 */ /* 0x000ea4000c1e1900 */
[----:B--2---:R0:W1:Y:S01]  /*d140*/  I2F R5, R2 ;  /* 0x0000000200057306 */ /* 0x0040620000201400 */
[----:B------:R-:W-:Y:S05]  /*d150*/  BRA `(.L_x_2106) ;  /* 0x00000be000007947 */ /* 0x000fea0003800000 */
.L_x_2107:
[----:B------:R-:W2:Y:S02]  /*d160*/  LDG.E.U16 R2, [R2.64] ;  /* 0x0000002402027981 */ /* 0x000ea4000c1e1500 */
[----:B--2---:R0:W1:Y:S01]  /*d170*/  I2F.S16 R5, R2 ;  /* 0x0000000200057306 */ /* 0x0040620000101400 */
[----:B------:R-:W-:Y:S05]  /*d180*/  BRA `(.L_x_2106) ;  /* 0x00000bb000007947 */ /* 0x000fea0003800000 */
.L_x_2102:
        /* <DEDUP_REMOVED lines=8> */
.L_x_2110:
[----:B------:R-:W2:Y:S02]  /*d210*/  LDG.E.U16 R2, [R2.64] ;  /* 0x0000002402027981 */ /* 0x000ea4000c1e1500 */
[----:B--2---:R-:W-:Y:S01]  /*d220*/  HADD2.F32 R5, -RZ, R2.H0_H0 ;  /* 0x20000002ff057230 */ /* 0x004fe20000004100 */
[----:B------:R-:W-:Y:S05]  /*d230*/  BRA `(.L_x_2106) ;  /* 0x00000b0000007947 */ /* 0x000fea0003800000 */
.L_x_2109:
        /* <DEDUP_REMOVED lines=8> */
.L_x_2112:
[----:B------:R-:W2:Y:S02]  /*d2c0*/  LDG.E.U16 R2, [R2.64] ;  /* 0x0000002402027981 */ /* 0x000ea4000c1e1500 */
[----:B--2---:R-:W-:Y:S01]  /*d2d0*/  HADD2.F32 R5, -RZ, R2.H0_H0 ;  /* 0x20000002ff057230 */ /* 0x004fe20000004100 */
[----:B------:R-:W-:Y:S05]  /*d2e0*/  BRA `(.L_x_2106) ;  /* 0x00000a5000007947 */ /* 0x000fea0003800000 */
.L_x_2111:
[----:B------:R-:W2:Y:S02]  /*d2f0*/  LDG.E.64 R2, [R2.64] ;  /* 0x0000002402027981 */ /* 0x000ea4000c1e1b00 */
[----:B--2---:R-:W0:Y:S01]  /*d300*/  F2F.F32.F64 R5, R2 ;  /* 0x0000000200057310 */ /* 0x004e220000301000 */
[----:B------:R-:W0:-:S14]  /*d310*/  DSETP.GEU.AND P0, PT, |R2|, c[0x2][0x0], PT ;  /* 0x008000000200762a */ /* 0x000e1c0003f0e200 */
[----:B0-----:R-:W-:Y:S01]  /*d320*/  @!P0 FMUL R5, R5, 1.175494350822287508e-38 ;  /* 0x0080000005058820 */ /* 0x001fe20000400000 */
[----:B------:R-:W-:Y:S05]  /*d330*/  BRA `(.L_x_2106) ;  /* 0x00000a0000007947 */ /* 0x000fea0003800000 */
.L_x_2101:
        /* <DEDUP_REMOVED lines=12> */
.L_x_2115:
[----:B------:R-:W2:Y:S02]  /*d400*/  LDG.E.64 R2, [R2.64] ;  /* 0x0000002402027981 */ /* 0x000ea4000c1e1b00 */
[----:B--2---:R-:W0:Y:S01]  /*d410*/  F2F.F32.F64 R5, R2 ;  /* 0x0000000200057310 */ /* 0x004e220000301000 */
[----:B------:R-:W0:-:S14]  /*d420*/  DSETP.GEU.AND P0, PT, |R2|, c[0x2][0x0], PT ;  /* 0x008000000200762a */ /* 0x000e1c0003f0e200 */
[----:B0-----:R-:W-:Y:S01]  /*d430*/  @!P0 FMUL R5, R5, 1.175494350822287508e-38 ;  /* 0x0080000005058820 */ /* 0x001fe20000400000 */
[----:B------:R-:W-:Y:S05]  /*d440*/  BRA `(.L_x_2106) ;  /* 0x000008f000007947 */ /* 0x000fea0003800000 */
.L_x_2114:
        /* <DEDUP_REMOVED lines=26> */
.L_x_2117:
        /* <DEDUP_REMOVED lines=13> */
.L_x_2116:
[----:B------:R-:W2:Y:S02]  /*d6c0*/  LDG.E.U16 R2, [R2.64] ;  /* 0x0000002402027981 */ /* 0x000ea4000c1e1500 */
[----:B--2---:R-:W-:Y:S01]  /*d6d0*/  PRMT R5, RZ, 0x5410, R2 ;  /* 0x00005410ff057816 */ /* 0x004fe20000000002 */
[----:B------:R-:W-:Y:S05]  /*d6e0*/  BRA `(.L_x_2106) ;  /* 0x0000065000007947 */ /* 0x000fea0003800000 */
.L_x_2113:
        /* <DEDUP_REMOVED lines=11> */
.L_x_2120:
        /* <DEDUP_REMOVED lines=20> */
.L_x_2122:
[----:B------:R-:W-:Y:S05]  /*d8e0*/  BSYNC B0 ;  /* 0x0000000000007941 */ /* 0x000fea0003800000 */
.L_x_2121:
[----:B------:R-:W-:Y:S01]  /*d8f0*/  IMAD.SHL.U32 R2, R2, 0x100000, RZ ;  /* 0x0010000002027824 */ /* 0x000fe200078e00ff */
[----:B------:R-:W-:-:S04]  /*d900*/  LEA R5, R0, 0x3b800000, 0x17 ;  /* 0x3b80000000057811 */ /* 0x000fc800078eb8ff */
[----:B------:R-:W-:Y:S01]  /*d910*/  LOP3.LUT R5, R5, R2, R4, 0xfe, !PT ;  /* 0x0000000205057212 */ /* 0x000fe200078efe04 */
[----:B------:R-:W-:Y:S05]  /*d920*/  BRA `(.L_x_2106) ;  /* 0x0000041000007947 */ /* 0x000fea0003800000 */
.L_x_2119:
        /* <DEDUP_REMOVED lines=20> */
.L_x_2124:
[----:B------:R-:W-:Y:S05]  /*da70*/  BSYNC B0 ;  /* 0x0000000000007941 */ /* 0x000fea0003800000 */
.L_x_2123:
[----:B------:R-:W-:Y:S01]  /*da80*/  IMAD.SHL.U32 R2, R2, 0x200000, RZ ;  /* 0x0020000002027824 */ /* 0x000fe200078e00ff */
[----:B------:R-:W-:-:S04]  /*da90*/  LEA R5, R0, 0x37800000, 0x17 ;  /* 0x3780000000057811 */ /* 0x000fc800078eb8ff */
[----:B------:R-:W-:Y:S01]  /*daa0*/  LOP3.LUT R5, R5, R2, R4, 0xfe, !PT ;  /* 0x0000000205057212 */ /* 0x000fe200078efe04 */
[----:B------:R-:W-:Y:S05]  /*dab0*/  BRA `(.L_x_2106) ;  /* 0x0000028000007947 */ /* 0x000fea0003800000 */
.L_x_2118:
        /* <DEDUP_REMOVED lines=14> */
.L_x_2105:
        /* <DEDUP_REMOVED lines=21> */
.L_x_2126:
[----:B------:R-:W2:Y:S02]  /*dcf0*/  LDG.E.64 R2, [R2.64] ;  /* 0x0000002402027981 */ /* 0x000ea4000c1e1b00 */
[----:B--2---:R0:W1:Y:S01]  /*dd00*/  I2F.U64 R5, R2 ;  /* 0x0000000200057312 */ /* 0x0040620000301000 */
[----:B------:R-:W-:Y:S05]  /*dd10*/  BRA `(.L_x_2106) ;  /* 0x0000002000007947 */ /* 0x000fea0003800000 */
.L_x_2125:
[----:B------:R-:W2:Y:S02]  /*dd20*/  LDG.E R2, [R2.64] ;  /* 0x0000002402027981 */ /* 0x000ea4000c1e1900 */
[----:B--2---:R0:W1:Y:S02]  /*dd30*/  I2F.U32 R5, R2 ;  /* 0x0000000200057306 */ /* 0x0040640000201000 */
.L_x_2106:
[----:B------:R-:W-:Y:S05]  /*dd40*/  BSYNC B6 ;  /* 0x0000000000067941 */ /* 0x000fea0003800000 */
.L_x_2100:
        /* <DEDUP_REMOVED lines=15> */
[----:B0-----:R-:W-:Y:S01]  /*de40*/  STG.E.U8 [R16.64], R3 ;  /* 0x0000000310007986 */ /* 0x001fe2000c101124 */
[----:B------:R-:W-:Y:S05]  /*de50*/  EXIT ;  /* 0x000000000000794d */ /* 0x000fea0003800000 */
.L_x_2130:
[----:B------:R-:W0:Y:S02]  /*de60*/  F2I.S64.TRUNC R18, R18 ;  /* 0x0000001200127311 */ /* 0x000e24000020d900 */
[----:B0-----:R-:W-:-:S05]  /*de70*/  IMAD.MOV.U32 R3, RZ, RZ, R18 ;  /* 0x000000ffff037224 */ /* 0x001fca00078e0012 */
[----:B------:R-:W-:Y:S01]  /*de80*/  STG.E.U8 [R16.64], R3 ;  /* 0x0000000310007986 */ /* 0x000fe2000c101124 */
[----:B------:R-:W-:Y:S05]  /*de90*/  EXIT ;  /* 0x000000000000794d */ /* 0x000fea0003800000 */
.L_x_2129:
[----:B------:R-:W-:-:S13]  /*dea0*/  ISETP.NE.AND P0, PT, R0, 0x2, PT ;  /* 0x000000020000780c */ /* 0x000fda0003f05270 */
[----:B------:R-:W-:Y:S05]  /*deb0*/  @!P0 BRA `(.L_x_2132) ;  /* 0x000000a000008947 */ /* 0x000fea0003800000 */
[----:B------:R-:W-:-:S13]  /*dec0*/  ISETP.NE.AND P0, PT, R0, 0x3, PT ;  /* 0x000000030000780c */ /* 0x000fda0003f05270 */
[----:B------:R-:W-:Y:S05]  /*ded0*/  @!P0 BRA `(.L_x_2133) ;  /* 0x0000005000008947 */ /* 0x000fea0003800000 */
[----:B------:R-:W-:-:S13]  /*dee0*/  ISETP.NE.AND P0, PT, R0, 0x4, PT ;  /* 0x000000040000780c */ /* 0x000fda0003f05270 */
[----:B------:R-:W-:Y:S05]  /*def0*/  @P0 BRA `(.L_x_2131) ;  /* 0x00000b4000000947 */ /* 0x000fea0003800000 */
[----:B------:R-:W0:Y:S02]  /*df00*/  F2I.S64.TRUNC R18, R18 ;  /* 0x0000001200127311 */ /* 0x000e24000020d900 */
[----:B0-----:R-:W-:Y:S01]  /*df10*/  STG.E.64 [R16.64], R18 ;  /* 0x0000001210007986 */ /* 0x001fe2000c101b24 */
[----:B------:R-:W-:Y:S05]  /*df20*/  EXIT ;  /* 0x000000000000794d */ /* 0x000fea0003800000 */
.L_x_2133:
[----:B------:R-:W0:Y:S02]  /*df30*/  F2I.FTZ.TRUNC.NTZ R3, R18 ;  /* 0x0000001200037305 */ /* 0x000e24000021f100 */
[----:B0-----:R-:W-:Y:S01]  /*df40*/  STG.E [R16.64], R3 ;  /* 0x0000000310007986 */ /* 0x001fe2000c101924 */
[----:B------:R-:W-:Y:S05]  /*df50*/  EXIT ;  /* 0x000000000000794d */ /* 0x000fea0003800000 */
.L_x_2132:
[----:B------:R-:W0:Y:S02]  /*df60*/  F2I.FTZ.TRUNC.NTZ R3, R18 ;  /* 0x0000001200037305 */ /* 0x000e24000021f100 */
[----:B0-----:R-:W-:Y:S01]  /*df70*/  STG.E.U16 [R16.64], R3 ;  /* 0x0000000310007986 */ /* 0x001fe2000c101524 */
[----:B------:R-:W-:Y:S05]  /*df80*/  EXIT ;  /* 0x000000000000794d */ /* 0x000fea0003800000 */
.L_x_2128:
[----:B------:R-:W-:-:S13]  /*df90*/  ISETP.GT.AND P0, PT, R0, 0x6, PT ;  /* 0x000000060000780c */ /* 0x000fda0003f04270 */
[----:B------:R-:W-:Y:S05]  /*dfa0*/  @P0 BRA `(.L_x_2134) ;  /* 0x0000009000000947 */ /* 0x000fea0003800000 */
[----:B------:R-:W-:-:S13]  /*dfb0*/  ISETP.NE.AND P0, PT, R0, 0x5, PT ;  /* 0x000000050000780c */ /* 0x000fda0003f05270 */
[----:B------:R-:W-:Y:S05]  /*dfc0*/  @!P0 BRA `(.L_x_2135) ;  /* 0x0000004000008947 */ /* 0x000fea0003800000 */
[----:B------:R-:W-:-:S13]  /*dfd0*/  ISETP.NE.AND P0, PT, R0, 0x6, PT ;  /* 0x000000060000780c */ /* 0x000fda0003f05270 */
[----:B------:R-:W-:Y:S05]  /*dfe0*/  @P0 BRA `(.L_x_2131) ;  /* 0x00000a5000000947 */ /* 0x000fea0003800000 */
[----:B------:R-:W-:Y:S01]  /*dff0*/  STG.E [R16.64], R18 ;  /* 0x0000001210007986 */ /* 0x000fe2000c101924 */
[----:B------:R-:W-:Y:S05]  /*e000*/  EXIT ;  /* 0x000000000000794d */ /* 0x000fea0003800000 */
.L_x_2135:
[----:B------:R-:W-:-:S05]  /*e010*/  F2FP.PACK_AB R18, RZ, R18 ;  /* 0x00000012ff12723e */ /* 0x000fca00000000ff */
[----:B------:R-:W-:Y:S01]  /*e020*/  STG.E.U16 [R16.64], R18 ;  /* 0x0000001210007986 */ /* 0x000fe2000c101524 */
[----:B------:R-:W-:Y:S05]  /*e030*/  EXIT ;  /* 0x000000000000794d */ /* 0x000fea0003800000 */
.L_x_2134:
[----:B------:R-:W-:-:S13]  /*e040*/  ISETP.NE.AND P0, PT, R0, 0x7, PT ;  /* 0x000000070000780c */ /* 0x000fda0003f05270 */
[----:B------:R-:W-:Y:S05]  /*e050*/  @!P0 BRA `(.L_x_2136) ;  /* 0x000000b000008947 */ /* 0x000fea0003800000 */
[----:B------:R-:W-:-:S13]  /*e060*/  ISETP.NE.AND P0, PT, R0, 0x8, PT ;  /* 0x000000080000780c */ /* 0x000fda0003f05270 */
[----:B------:R-:W-:Y:S05]  /*e070*/  @!P0 BRA `(.L_x_2137) ;  /* 0x0000005000008947 */ /* 0x000fea0003800000 */
[----:B------:R-:W-:-:S13]  /*e080*/  ISETP.NE.AND P0, PT, R0, 0x9, PT ;  /* 0x000000090000780c */ /* 0x000fda0003f05270 */
[----:B------:R-:W-:Y:S05]  /*e090*/  @P0 BRA `(.L_x_2131) ;  /* 0x000009a000000947 */ /* 0x000fea0003800000 */
[----:B------:R-:W-:-:S05]  /*e0a0*/  IMAD.MOV.U32 R19, RZ, RZ, RZ ;  /* 0x000000ffff137224 */ /* 0x000fca00078e00ff */
[----:B------:R-:W-:Y:S01]  /*e0b0*/  STG.E.64 [R16.64], R18 ;  /* 0x0000001210007986 */ /* 0x000fe2000c101b24 */
[----:B------:R-:W-:Y:S05]  /*e0c0*/  EXIT ;  /* 0x000000000000794d */ /* 0x000fea0003800000 */
.L_x_2137:
[----:B------:R-:W-:-:S04]  /*e0d0*/  F2FP.PACK_AB R3, RZ, R18 ;  /* 0x00000012ff03723e */ /* 0x000fc800000000ff */
[----:B------:R-:W-:-:S05]  /*e0e0*/  PRMT R3, R3, 0x5410, RZ ;  /* 0x0000541003037816 */ /* 0x000fca00000000ff */
[----:B------:R-:W-:Y:S01]  /*e0f0*/  STG.E [R16.64], R3 ;  /* 0x0000000310007986 */ /* 0x000fe2000c101924 */
[----:B------:R-:W-:Y:S05]  /*e100*/  EXIT ;  /* 0x000000000000794d */ /* 0x000fea0003800000 */
.L_x_2136:
[----:B------:R-:W-:-:S06]  /*e110*/  FMUL.FTZ R2, R18, 1 ;  /* 0x3f80000012027820 */ /* 0x000fcc0000410000 */
[----:B------:R-:W0:Y:S02]  /*e120*/  F2F.F64.F32 R2, R2 ;  /* 0x0000000200027310 */ /* 0x000e240000201800 */
[----:B0-----:R-:W-:Y:S01]  /*e130*/  STG.E.64 [R16.64], R2 ;  /* 0x0000000210007986 */ /* 0x001fe2000c101b24 */
[----:B------:R-:W-:Y:S05]  /*e140*/  EXIT ;  /* 0x000000000000794d */ /* 0x000fea0003800000 */
.L_x_2127:
        /* <DEDUP_REMOVED lines=10> */
[----:B------:R-:W-:Y:S01]  /*e1f0*/  STG.E.U8 [R16.64], R3 ;  /* 0x0000000310007986 */ /* 0x000fe2000c101124 */
[----:B------:R-:W-:Y:S05]  /*e200*/  EXIT ;  /* 0x000000000000794d */ /* 0x000fea0003800000 */
.L_x_2140:
[----:B------:R-:W-:Y:S01]  /*e210*/  FMUL.FTZ R4, R18, 1 ;  /* 0x3f80000012047820 */ /* 0x000fe20000410000 */
[----:B------:R-:W-:-:S05]  /*e220*/  CS2R R6, SRZ ;  /* 0x0000000000067805 */ /* 0x000fca000001ff00 */
[----:B------:R-:W0:Y:S02]  /*e230*/  F2F.F64.F32 R4, R4 ;  /* 0x0000000400047310 */ /* 0x000e240000201800 */
[----:B0-----:R-:W-:Y:S01]  /*e240*/  STG.E.128 [R16.64], R4 ;  /* 0x0000000410007986 */ /* 0x001fe2000c101d24 */
[----:B------:R-:W-:Y:S05]  /*e250*/  EXIT ;  /* 0x000000000000794d */ /* 0x000fea0003800000 */
.L_x_2139:
        /* <DEDUP_REMOVED lines=20> */
.L_x_2144:
[----:B------:R-:W-:Y:S05]  /*e3a0*/  BSYNC B0 ;  /* 0x0000000000007941 */ /* 0x000fea0003800000 */
.L_x_2143:
[----:B------:R-:W-:-:S05]  /*e3b0*/  LOP3.LUT R5, R0, R5, RZ, 0xfc, !PT ;  /* 0x0000000500057212 */ /* 0x000fca00078efcff */
[----:B------:R-:W-:Y:S01]  /*e3c0*/  STG.E.U8 [R16.64], R5 ;  /* 0x0000000510007986 */ /* 0x000fe2000c101124 */
[----:B------:R-:W-:Y:S05]  /*e3d0*/  EXIT ;  /* 0x000000000000794d */ /* 0x000fea0003800000 */
.L_x_2142:
        /* <DEDUP_REMOVED lines=12> */
.L_x_2146:
[----:B------:R-:W-:Y:S01]  /*e4a0*/  IMAD.MOV.U32 R0, RZ, RZ, 0x7f ;  /* 0x0000007fff007424 */ /* 0x000fe200078e00ff */
[----:B------:R-:W-:-:S04]  /*e4b0*/  ISETP.GT.U32.AND P0, PT, R2, 0x7f800000, PT ;  /* 0x7f8000000200780c */ /* 0x000fc80003f04070 */
[----:B------:R-:W-:-:S04]  /*e4c0*/  SEL R0, R0, 0x7c, P0 ;  /* 0x0000007c00007807 */ /* 0x000fc80000000000 */
.L_x_2147:
[----:B------:R-:W-:Y:S05]  /*e4d0*/  BSYNC B0 ;  /* 0x0000000000007941 */ /* 0x000fea0003800000 */
.L_x_2145:
[----:B------:R-:W-:-:S04]  /*e4e0*/  LOP3.LUT R18, R18, 0x80000000, RZ, 0xc0, !PT ;  /* 0x8000000012127812 */ /* 0x000fc800078ec0ff */
[----:B------:R-:W-:-:S04]  /*e4f0*/  SHF.R.U32.HI R3, RZ, 0x18, R18 ;  /* 0x00000018ff037819 */ /* 0x000fc80000011612 */
[----:B------:R-:W-:-:S05]  /*e500*/  LOP3.LUT R3, R0, R3, RZ, 0xfc, !PT ;  /* 0x0000000300037212 */ /* 0x000fca00078efcff */
[----:B------:R-:W-:Y:S01]  /*e510*/  STG.E.U8 [R16.64], R3 ;  /* 0x0000000310007986 */ /* 0x000fe2000c101124 */
[----:B------:R-:W-:Y:S05]  /*e520*/  EXIT ;  /* 0x000000000000794d */ /* 0x000fea0003800000 */
.L_x_2141:
[----:B------:R-:W-:-:S05]  /*e530*/  F2FP.BF16.PACK_AB R18, RZ, R18 ;  /* 0x00000012ff12723e */ /* 0x000fca00000010ff */
[----:B------:R-:W-:Y:S01]  /*e540*/  STG.E.U16 [R16.64], R18 ;  /* 0x0000001210007986 */ /* 0x000fe2000c101524 */
[----:B------:R-:W-:Y:S05]  /*e550*/  EXIT ;  /* 0x000000000000794d */ /* 0x000fea0003800000 */
.L_x_2138:
        /* <DEDUP_REMOVED lines=9> */
[----:B0-----:R-:W-:Y:S01]  /*e5f0*/  STG.E.U16 [R16.64], R3 ;  /* 0x0000000310007986 */ /* 0x001fe2000c101524 */
[----:B------:R-:W-:Y:S05]  /*e600*/  EXIT ;  /* 0x000000000000794d */ /* 0x000fea0003800000 */
.L_x_2150:
        /* <DEDUP_REMOVED lines=16> */
.L_x_2153:
[----:B------:R-:W-:-:S04]  /*e710*/  LOP3.LUT R18, R18, 0x80000000, RZ, 0xc0, !PT ;  /* 0x8000000012127812 */ /* 0x000fc800078ec0ff */
[----:B------:R-:W-:-:S04]  /*e720*/  SHF.R.U32.HI R3, RZ, 0x18, R18 ;  /* 0x00000018ff037819 */ /* 0x000fc80000011612 */
[----:B------:R-:W-:-:S04]  /*e730*/  LOP3.LUT R0, R0, R3, RZ, 0xfc, !PT ;  /* 0x0000000300007212 */ /* 0x000fc800078efcff */
[----:B------:R-:W-:Y:S02]  /*e740*/  PRMT R8, R0, 0x7610, R8 ;  /* 0x0000761000087816 */ /* 0x000fe40000000008 */
.L_x_2152:
[----:B------:R-:W-:Y:S05]  /*e750*/  BSYNC B0 ;  /* 0x0000000000007941 */ /* 0x000fea0003800000 */
.L_x_2151:
[----:B------:R-:W-:Y:S01]  /*e760*/  STG.E.U8 [R16.64], R8 ;  /* 0x0000000810007986 */ /* 0x000fe2000c101124 */
[----:B------:R-:W-:Y:S05]  /*e770*/  EXIT ;  /* 0x000000000000794d */ /* 0x000fea0003800000 */
.L_x_2149:
        /* <DEDUP_REMOVED lines=16> */
.L_x_2156:
[----:B------:R-:W-:-:S04]  /*e880*/  LOP3.LUT R18, R18, 0x80000000, RZ, 0xc0, !PT ;  /* 0x8000000012127812 */ /* 0x000fc800078ec0ff */
[----:B------:R-:W-:-:S04]  /*e890*/  SHF.R.U32.HI R3, RZ, 0x18, R18 ;  /* 0x00000018ff037819 */ /* 0x000fc80000011612 */
[----:B------:R-:W-:-:S04]  /*e8a0*/  LOP3.LUT R0, R0, R3, RZ, 0xfc, !PT ;  /* 0x0000000300007212 */ /* 0x000fc800078efcff */
[----:B------:R-:W-:Y:S02]  /*e8b0*/  PRMT R8, R0, 0x7610, R8 ;  /* 0x0000761000087816 */ /* 0x000fe40000000008 */
.L_x_2155:
[----:B------:R-:W-:Y:S05]  /*e8c0*/  BSYNC B0 ;  /* 0x0000000000007941 */ /* 0x000fea0003800000 */
.L_x_2154:
[----:B------:R-:W-:Y:S01]  /*e8d0*/  STG.E.U8 [R16.64], R8 ;  /* 0x0000000810007986 */ /* 0x000fe2000c101124 */
[----:B------:R-:W-:Y:S05]  /*e8e0*/  EXIT ;  /* 0x000000000000794d */ /* 0x000fea0003800000 */
.L_x_2148:
        /* <DEDUP_REMOVED lines=21> */
.L_x_2131:
        /* <DEDUP_REMOVED lines=20> */
.L_x_2158:
[----:B------:R-:W0:Y:S02]  /*eb80*/  F2I.U64.TRUNC R18, R18 ;  /* 0x0000001200127311 */ /* 0x000e24000020d800 */
[----:B0-----:R-:W-:Y:S01]  /*eb90*/  STG.E.64 [R16.64], R18 ;  /* 0x0000001210007986 */ /* 0x001fe2000c101b24 */
[----:B------:R-:W-:Y:S05]  /*eba0*/  EXIT ;  /* 0x000000000000794d */ /* 0x000fea0003800000 */
.L_x_2157:
[----:B------:R-:W0:Y:S02]  /*ebb0*/  F2I.FTZ.U32.TRUNC.NTZ R3, R18 ;  /* 0x0000001200037305 */ /* 0x000e24000021f000 */
[----:B0-----:R-:W-:Y:S01]  /*ebc0*/  STG.E [R16.64], R3 ;  /* 0x0000000310007986 */ /* 0x001fe2000c101924 */
[----:B------:R-:W-:Y:S05]  /*ebd0*/  EXIT ;  /* 0x000000000000794d */ /* 0x000fea0003800000 */
.L_x_2159:
        /* <DEDUP_REMOVED lines=10> */
.L_x_3387:


//--------------------- .text._ZN2at6native27unrolled_elementwise_kernelIZZZNS0_12prelu_kernelERNS_14TensorIteratorEENKUlvE_clEvENKUlvE0_clEvEUlffE_St5arrayIPcLm3EELi4E23TrivialOffsetCalculatorILi2EjESA_ILi1EjENS0_6memory12LoadWithCastILi2EEENSD_13StoreWithCastILi1EEEEEviT_T0_T2_T3_T4_T5_ --------------------------
	.section	.text._ZN2at6native27unrolled_elementwise_kernelIZZZNS0_12prelu_kernelERNS_14TensorIteratorEENKUlvE_clEvENKUlvE0_clEvEUlffE_St5arrayIPcLm3EELi4E23TrivialOffsetCalculatorILi2EjESA_ILi1EjENS0_6memory12LoadWithCastILi2EEENSD_13StoreWithCastILi1EEEEEviT_T0_T2_T3_T4_T5_,"ax",@progbits
	.sectioninfo	@"SHI_REGISTERS=32"
	.align	128
        .global         _ZN2at6native27unrolled_elementwise_kernelIZZZNS0_12prelu_kernelERNS_14TensorIteratorEENKUlvE_clEvENKUlvE0_clEvEUlffE_St5arrayIPcLm3EELi4E23TrivialOffsetCalculatorILi2EjESA_ILi1EjENS0_6memory12LoadWithCastILi2EEENSD_13StoreWithCastILi1EEEEEviT_T0_T2_T3_T4_T5_
        .type           _ZN2at6native27unrolled_elementwise_kernelIZZZNS0_12prelu_kernelERNS_14TensorIteratorEENKUlvE_clEvENKUlvE0_clEvEUlffE_St5arrayIPcLm3EELi4E23TrivialOffsetCalculatorILi2EjESA_ILi1EjENS0_6memory12LoadWithCastILi2EEENSD_13StoreWithCastILi1EEEEEviT_T0_T2_T3_T4_T5_,@function
        .size           _ZN2at6native27unrolled_elementwise_kernelIZZZNS0_12prelu_kernelERNS_14TensorIteratorEENKUlvE_clEvENKUlvE0_clEvEUlffE_St5arrayIPcLm3EELi4E23TrivialOffsetCalculatorILi2EjESA_ILi1EjENS0_6memory12LoadWithCastILi2EEENSD_13StoreWithCastILi1EEEEEviT_T0_T2_T3_T4_T5_,(.L_x_3388 - _ZN2at6native27unrolled_elementwise_kernelIZZZNS0_12prelu_kernelERNS_14TensorIteratorEENKUlvE_clEvENKUlvE0_clEvEUlffE_St5arrayIPcLm3EELi4E23TrivialOffsetCalculatorILi2EjESA_ILi1EjENS0_6memory12LoadWithCastILi2EEENSD_13StoreWithCastILi1EEEEEviT_T0_T2_T3_T4_T5_)
        .other          _ZN2at6native27unrolled_elementwise_kernelIZZZNS0_12prelu_kernelERNS_14TensorIteratorEENKUlvE_clEvENKUlvE0_clEvEUlffE_St5arrayIPcLm3EELi4E23TrivialOffsetCalculatorILi2EjESA_ILi1EjENS0_6memory12LoadWithCastILi2EEENSD_13StoreWithCastILi1EEEEEviT_T0_T2_T3_T4_T5_,@"STO_CUDA_ENTRY STV_DEFAULT"
_ZN2at6native27unrolled_elementwise_kernelIZZZNS0_12prelu_kernelERNS_14TensorIteratorEENKUlvE_clEvENKUlvE0_clEvEUlffE_St5arrayIPcLm3EELi4E23TrivialOffsetCalculatorILi2EjESA_ILi1EjENS0_6memory12LoadWithCastILi2EEENSD_13StoreWithCastILi1EEEEEviT_T0_T2_T3_T4_T5_:
.text._ZN2at6native27unrolled_elementwise_kernelIZZZNS0_12prelu_kernelERNS_14TensorIteratorEENKUlvE_clEvENKUlvE0_clEvEUlffE_St5arrayIPcLm3EELi4E23TrivialOffsetCalculatorILi2EjESA_ILi1EjENS0_6memory12LoadWithCastILi2EEENSD_13StoreWithCastILi1EEEEEviT_T0_T2_T3_T4_T5_:
[----:B------:R-:W-:Y:S02]  /*0000*/  IMAD.MOV.U32 R1, RZ, RZ, c[0x0][0x28] ;  /* 0x00000a00ff017624 */ /* 0x000fe400078e00ff */
[----:B------:R-:W0:Y:S01]  /*0010*/  S2R R2, SR_CTAID.X ;  /* 0x0000000000027919 */ /* 0x000e220000002500 */
[----:B------:R-:W-:Y:S01]  /*0020*/  IMAD.MOV.U32 R3, RZ, RZ, -0x200 ;  /* 0xfffffe00ff037424 */ /* 0x000fe200078e00ff */
[----:B------:R-:W1:Y:S01]  /*0030*/  LDC.U8 R28, c[0x0][0x184] ;  /* 0x00006100ff1c7b82 */ /* 0x000e620000000000 */
[----:B------:R-:W-:Y:S01]  /*0040*/  ULDC.64 UR36, c[0x0][0x118] ;  /* 0x0000460000247ab9 */ /* 0x000fe20000000a00 */
[----:B------:R-:W2:Y:S01]  /*0050*/  S2R R17, SR_TID.X ;  /* 0x0000000000117919 */ /* 0x000ea20000002100 */
[----:B------:R-:W-:Y:S01]  /*0060*/  BSSY B7, `(.L_x_2160) ;  /* 0x00001cc000077945 */ /* 0x000fe20003800000 */
[----:B------:R-:W-:Y:S02]  /*0070*/  IMAD.MOV.U32 R22, RZ, RZ, RZ ;  /* 0x000000ffff167224 */ /* 0x000fe400078e00ff */
[----:B------:R-:W-:Y:S02]  /*0080*/  IMAD.MOV.U32 R18, RZ, RZ, RZ ;  /* 0x000000ffff127224 */ /* 0x000fe400078e00ff */
[----:B------:R-:W3:Y:S01]  /*0090*/  LDC.U8 R27, c[0x0][0x185] ;  /* 0x00006140ff1b7b82 */ /* 0x000ee20000000000 */
[----:B------:R-:W-:-:S02]  /*00a0*/  IMAD.MOV.U32 R29, RZ, RZ, RZ ;  /* 0x000000ffff1d7224 */ /* 0x000fc400078e00ff */
[----:B0-----:R-:W-:-:S05]  /*00b0*/  IMAD R26, R2, R3, c[0x0][0x160] ;  /* 0x00005800021a7624 */ /* 0x001fca00078e0203 */
[----:B--2---:R-:W-:-:S13]  /*00c0*/  ISETP.GE.AND P0, PT, R17, R26, PT ;  /* 0x0000001a1100720c */ /* 0x004fda0003f06270 */
[----:B------:R-:W-:Y:S05]  /*00d0*/  @P0 BRA `(.L_x_2161) ;  /* 0x00001c4000000947 */ /* 0x000fea0003800000 */
[----:B-1-3--:R-:W-:Y:S01]  /*00e0*/  PRMT R0, R28, 0x9910, RZ ;  /* 0x000099101c007816 */ /* 0x00afe200000000ff */
[----:B------:R-:W-:Y:S01]  /*00f0*/  IMAD R19, R2, 0x200, R17 ;  /* 0x0000020002137824 */ /* 0x000fe200078e0211 */
[----:B------:R-:W-:Y:S02]  /*0100*/  BSSY B6, `(.L_x_2162) ;  /* 0x00000df000067945 */ /* 0x000fe40003800000 */
        /* <DEDUP_REMOVED lines=16> */
.L_x_2166:
[----:B------:R-:W2:Y:S02]  /*0210*/  LDG.E.U8 R4, [R4.64] ;  /* 0x0000002404047981 */ /* 0x000ea4000c1e1100 */
[----:B--2---:R0:W1:Y:S01]  /*0220*/  I2F.U16 R18, R4 ;  /* 0x0000000400127306 */ /* 0x0040620000101000 */
[----:B------:R-:W-:Y:S05]  /*0230*/  BRA `(.L_x_2168) ;  /* 0x00000cb000007947 */ /* 0x000fea0003800000 */
.L_x_2165:
        /* <DEDUP_REMOVED lines=9> */
.L_x_2170:
[----:B------:R-:W2:Y:S02]  /*02d0*/  LDG.E R4, [R4.64] ;  /* 0x0000002404047981 */ /* 0x000ea4000c1e1900 */
[----:B--2---:R0:W1:Y:S01]  /*02e0*/  I2F R18, R4 ;  /* 0x0000000400127306 */ /* 0x0040620000201400 */
[----:B------:R-:W-:Y:S05]  /*02f0*/  BRA `(.L_x_2168) ;  /* 0x00000bf000007947 */ /* 0x000fea0003800000 */
.L_x_2169:
[----:B------:R-:W2:Y:S02]  /*0300*/  LDG.E.U16 R4, [R4.64] ;  /* 0x0000002404047981 */ /* 0x000ea4000c1e1500 */
[----:B--2---:R0:W1:Y:S01]  /*0310*/  I2F.S16 R18, R4 ;  /* 0x0000000400127306 */ /* 0x0040620000101400 */
[----:B------:R-:W-:Y:S05]  /*0320*/  BRA `(.L_x_2168) ;  /* 0x00000bc000007947 */ /* 0x000fea0003800000 */
.L_x_2164:
        /* <DEDUP_REMOVED lines=8> */
.L_x_2172:
[----:B------:R-:W2:Y:S02]  /*03b0*/  LDG.E.U16 R4, [R4.64] ;  /* 0x0000002404047981 */ /* 0x000ea4000c1e1500 */
[----:B--2---:R-:W-:Y:S01]  /*03c0*/  HADD2.F32 R18, -RZ, R4.H0_H0 ;  /* 0x20000004ff127230 */ /* 0x004fe20000004100 */
[----:B------:R-:W-:Y:S05]  /*03d0*/  BRA `(.L_x_2168) ;  /* 0x00000b1000007947 */ /* 0x000fea0003800000 */
.L_x_2171:
        /* <DEDUP_REMOVED lines=8> */
.L_x_2174:
[----:B------:R-:W2:Y:S02]  /*0460*/  LDG.E.U16 R4, [R4.64] ;  /* 0x0000002404047981 */ /* 0x000ea4000c1e1500 */
[----:B--2---:R-:W-:Y:S01]  /*0470*/  HADD2.F32 R18, -RZ, R4.H0_H0 ;  /* 0x20000004ff127230 */ /* 0x004fe20000004100 */
[----:B------:R-:W-:Y:S05]  /*0480*/  BRA `(.L_x_2168) ;  /* 0x00000a6000007947 */ /* 0x000fea0003800000 */
.L_x_2173:
[----:B------:R-:W2:Y:S02]  /*0490*/  LDG.E.64 R4, [R4.64] ;  /* 0x0000002404047981 */ /* 0x000ea4000c1e1b00 */
[----:B--2---:R-:W0:Y:S01]  /*04a0*/  F2F.F32.F64 R18, R4 ;  /* 0x0000000400127310 */ /* 0x004e220000301000 */
[----:B------:R-:W0:-:S14]  /*04b0*/  DSETP.GEU.AND P0, PT, |R4|, c[0x2][0x0], PT ;  /* 0x008000000400762a */ /* 0x000e1c0003f0e200 */
[----:B0-----:R-:W-:Y:S01]  /*04c0*/  @!P0 FMUL R18, R18, 1.175494350822287508e-38 ;  /* 0x0080000012128820 */ /* 0x001fe20000400000 */
[----:B------:R-:W-:Y:S05]  /*04d0*/  BRA `(.L_x_2168) ;  /* 0x00000a1000007947 */ /* 0x000fea0003800000 */
.L_x_2163:
        /* <DEDUP_REMOVED lines=12> */
.L_x_2177:
[----:B------:R-:W2:Y:S02]  /*05a0*/  LDG.E.64 R4, [R4.64] ;  /* 0x0000002404047981 */ /* 0x000ea4000c1e1b00 */
[----:B--2---:R-:W0:Y:S01]  /*05b0*/  F2F.F32.F64 R18, R4 ;  /* 0x0000000400127310 */ /* 0x004e220000301000 */
[----:B------:R-:W0:-:S14]  /*05c0*/  DSETP.GEU.AND P0, PT, |R4|, c[0x2][0x0], PT ;  /* 0x008000000400762a */ /* 0x000e1c0003f0e200 */
[----:B0-----:R-:W-:Y:S01]  /*05d0*/  @!P0 FMUL R18, R18, 1.175494350822287508e-38 ;  /* 0x0080000012128820 */ /* 0x001fe20000400000 */
[----:B------:R-:W-:Y:S05]  /*05e0*/  BRA `(.L_x_2168) ;  /* 0x0000090000007947 */ /* 0x000fea0003800000 */
.L_x_2176:
        /* <DEDUP_REMOVED lines=11> */
[----:B------:R-:W-:-:S04]  /*06a0*/  IADD3 R6, R0, 0x1000000, RZ ;  /* 0x0100000000067810 */ /* 0x000fc80007ffe0ff */
[----:B------:R-:W-:Y:S02]  /*06b0*/  SHF.R.S32.HI R6, RZ, 0x8, R6 ;  /* 0x00000008ff067819 */ /* 0x000fe40000011406 */
[----:B0-----:R-:W-:-:S04]  /*06c0*/  IADD3 R3, -R3, 0x1f, RZ ;  /* 0x0000001f03037810 */ /* 0x001fc80007ffe1ff */
[C---:B------:R-:W-:Y:S02]  /*06d0*/  ISETP.GT.U32.AND P0, PT, R3.reuse, 0x4, PT ;  /* 0x000000040300780c */ /* 0x040fe40003f04070 */
[----:B------:R-:W-:-:S04]  /*06e0*/  IADD3 R3, R3, -0x4, RZ ;  /* 0xfffffffc03037810 */ /* 0x000fc80007ffe0ff */
[----:B------:R-:W-:-:S04]  /*06f0*/  SEL R3, R3, RZ, P0 ;  /* 0x000000ff03037207 */ /* 0x000fc80000000000 */
[C---:B------:R-:W-:Y:S01]  /*0700*/  SHF.L.U32 R4, R0.reuse, R3, RZ ;  /* 0x0000000300047219 */ /* 0x040fe200000006ff */
[----:B------:R-:W-:Y:S01]  /*0710*/  IMAD R7, R3, R8, 0x3c000000 ;  /* 0x3c00000003077424 */ /* 0x000fe200078e0208 */
[----:B------:R-:W-:-:S04]  /*0720*/  IADD3 R3, R0, -0x1, RZ ;  /* 0xffffffff00037810 */ /* 0x000fc80007ffe0ff */
[----:B------:R-:W-:Y:S02]  /*0730*/  LEA.HI R7, R4, R7, RZ, 0x1c ;  /* 0x0000000704077211 */ /* 0x000fe400078fe0ff */
[----:B------:R-:W-:Y:S02]  /*0740*/  SHF.R.S32.HI R3, RZ, 0x1f, R3 ;  /* 0x0000001fff037819 */ /* 0x000fe40000011403 */
[----:B------:R-:W-:-:S04]  /*0750*/  LOP3.LUT R6, R7, 0x7f800000, R6, 0xf8, !PT ;  /* 0x7f80000007067812 */ /* 0x000fc800078ef806 */
[----:B------:R-:W-:-:S04]  /*0760*/  LOP3.LUT R3, R6, R3, RZ, 0x30, !PT ;  /* 0x0000000306037212 */ /* 0x000fc800078e30ff */
[----:B------:R-:W-:Y:S01]  /*0770*/  LOP3.LUT R18, R3, 0x80000000, R18, 0xf8, !PT ;  /* 0x8000000003127812 */ /* 0x000fe200078ef812 */
[----:B------:R-:W-:Y:S05]  /*0780*/  BRA `(.L_x_2168) ;  /* 0x0000076000007947 */ /* 0x000fea0003800000 */
.L_x_2179:
        /* <DEDUP_REMOVED lines=14> */
.L_x_2178:
[----:B------:R-:W2:Y:S02]  /*0870*/  LDG.E.U16 R4, [R4.64] ;  /* 0x0000002404047981 */ /* 0x000ea4000c1e1500 */
[----:B--2---:R-:W-:Y:S01]  /*0880*/  PRMT R18, RZ, 0x5410, R4 ;  /* 0x00005410ff127816 */ /* 0x004fe20000000004 */
[----:B------:R-:W-:Y:S05]  /*0890*/  BRA `(.L_x_2168) ;  /* 0x0000065000007947 */ /* 0x000fea0003800000 */
.L_x_2175:
        /* <DEDUP_REMOVED lines=11> */
.L_x_2182:
        /* <DEDUP_REMOVED lines=20> */
.L_x_2184:
[----:B------:R-:W-:Y:S05]  /*0a90*/  BSYNC B0 ;  /* 0x0000000000007941 */ /* 0x000fea0003800000 */
.L_x_2183:
[----:B------:R-:W-:Y:S01]  /*0aa0*/  IMAD.SHL.U32 R3, R3, 0x100000, RZ ;  /* 0x0010000003037824 */ /* 0x000fe200078e00ff */
[----:B------:R-:W-:-:S04]  /*0ab0*/  LEA R5, R0, 0x3b800000, 0x17 ;  /* 0x3b80000000057811 */ /* 0x000fc800078eb8ff */
[----:B------:R-:W-:Y:S01]  /*0ac0*/  LOP3.LUT R18, R5, R3, R18, 0xfe, !PT ;  /* 0x0000000305127212 */ /* 0x000fe200078efe12 */
[----:B------:R-:W-:Y:S05]  /*0ad0*/  BRA `(.L_x_2168) ;  /* 0x0000041000007947 */ /* 0x000fea0003800000 */
.L_x_2181:
        /* <DEDUP_REMOVED lines=20> */
.L_x_2186:
[----:B------:R-:W-:Y:S05]  /*0c20*/  BSYNC B0 ;  /* 0x0000000000007941 */ /* 0x000fea0003800000 */
.L_x_2185:
[----:B------:R-:W-:Y:S01]  /*0c30*/  IMAD.SHL.U32 R3, R3, 0x200000, RZ ;  /* 0x0020000003037824 */ /* 0x000fe200078e00ff */
[----:B------:R-:W-:-:S04]  /*0c40*/  LEA R5, R0, 0x37800000, 0x17 ;  /* 0x3780000000057811 */ /* 0x000fc800078eb8ff */
[----:B------:R-:W-:Y:S01]  /*0c50*/  LOP3.LUT R18, R5, R3, R18, 0xfe, !PT ;  /* 0x0000000305127212 */ /* 0x000fe200078efe12 */
[----:B------:R-:W-:Y:S05]  /*0c60*/  BRA `(.L_x_2168) ;  /* 0x0000028000007947 */ /* 0x000fea0003800000 */
.L_x_2180:
        /* <DEDUP_REMOVED lines=14> */
.L_x_2167:
        /* <DEDUP_REMOVED lines=21> */
.L_x_2188:
[----:B------:R-:W2:Y:S02]  /*0ea0*/  LDG.E.64 R4, [R4.64] ;  /* 0x0000002404047981 */ /* 0x000ea4000c1e1b00 */
[----:B--2---:R0:W1:Y:S01]  /*0eb0*/  I2F.U64 R18, R4 ;  /* 0x0000000400127312 */ /* 0x0040620000301000 */
[----:B------:R-:W-:Y:S05]  /*0ec0*/  BRA `(.L_x_2168) ;  /* 0x0000002000007947 */ /* 0x000fea0003800000 */
.L_x_2187:
[----:B------:R-:W2:Y:S02]  /*0ed0*/  LDG.E R4, [R4.64] ;  /* 0x0000002404047981 */ /* 0x000ea4000c1e1900 */
[----:B--2---:R0:W1:Y:S02]  /*0ee0*/  I2F.U32 R18, R4 ;  /* 0x0000000400127306 */ /* 0x0040640000201000 */
.L_x_2168:
[----:B------:R-:W-:Y:S05]  /*0ef0*/  BSYNC B6 ;  /* 0x0000000000067941 */ /* 0x000fea0003800000 */
.L_x_2162:
[----:B------:R-:W-:Y:S01]  /*0f00*/  PRMT R0, R27, 0x9910, RZ ;  /* 0x000099101b007816 */ /* 0x000fe200000000ff */
[----:B0-----:R-:W-:Y:S01]  /*0f10*/  IMAD R4, R19, c[0x0][0x18c], RZ ;  /* 0x0000630013047a24 */ /* 0x001fe200078e02ff */
[----:B------:R-:W-:Y:S02]  /*0f20*/  BSSY B6, `(.L_x_2189) ;  /* 0x00000dd000067945 */ /* 0x000fe40003800000 */
[----:B------:R-:W-:-:S02]  /*0f30*/  ISETP.GT.AND P0, PT, R0, 0x9, PT ;  /* 0x000000090000780c */ /* 0x000fc40003f04270 */
        /* <DEDUP_REMOVED lines=12> */
[----:B--2---:R0:W2:Y:S01]  /*1000*/  I2F.S16 R29, R4 ;  /* 0x00000004001d7306 */ /* 0x0040a20000101400 */
[----:B------:R-:W-:Y:S05]  /*1010*/  BRA `(.L_x_2195) ;  /* 0x00000cd000007947 */ /* 0x000fea0003800000 */
.L_x_2193:
[----:B------:R-:W2:Y:S02]  /*1020*/  LDG.E.U8 R4, [R4.64] ;  /* 0x0000002404047981 */ /* 0x000ea4000c1e1100 */
[----:B--2---:R0:W2:Y:S01]  /*1030*/  I2F.U16 R29, R4 ;  /* 0x00000004001d7306 */ /* 0x0040a20000101000 */
[----:B------:R-:W-:Y:S05]  /*1040*/  BRA `(.L_x_2195) ;  /* 0x00000ca000007947 */ /* 0x000fea0003800000 */
.L_x_2192:
[----:B------:R-:W-:-:S13]  /*1050*/  ISETP.NE.AND P0, PT, R0, 0x2, PT ;  /* 0x000000020000780c */ /* 0x000fda0003f05270 */
[----:B------:R-:W-:Y:S05]  /*1060*/  @!P0 BRA `(.L_x_2196) ;  /* 0x000000a000008947 */ /* 0x000fea0003800000 */
[----:B------:R-:W-:-:S13]  /*1070*/  ISETP.NE.AND P0, PT, R0, 0x3, PT ;  /* 0x000000030000780c */ /* 0x000fda0003f05270 */
[----:B------:R-:W-:Y:S05]  /*1080*/  @!P0 BRA `(.L_x_2197) ;  /* 0x0000005000008947 */ /* 0x000fea0003800000 */
[----:B------:R-:W-:-:S13]  /*1090*/  ISETP.NE.AND P0, PT, R0, 0x4, PT ;  /* 0x000000040000780c */ /* 0x000fda0003f05270 */
[----:B------:R-:W-:Y:S05]  /*10a0*/  @P0 BRA `(.L_x_2194) ;  /* 0x00000aa000000947 */ /* 0x000fea0003800000 */
[----:B------:R-:W2:Y:S02]  /*10b0*/  LDG.E.64 R4, [R4.64] ;  /* 0x0000002404047981 */ /* 0x000ea4000c1e1b00 */
[----:B--2---:R0:W2:Y:S01]  /*10c0*/  I2F.S64 R29, R4 ;  /* 0x00000004001d7312 */ /* 0x0040a20000301400 */
[----:B------:R-:W-:Y:S05]  /*10d0*/  BRA `(.L_x_2195) ;  /* 0x00000c1000007947 */ /* 0x000fea0003800000 */
.L_x_2197:
[----:B------:R-:W2:Y:S02]  /*10e0*/  LDG.E R4, [R4.64] ;  /* 0x0000002404047981 */ /* 0x000ea4000c1e1900 */
[----:B--2---:R0:W2:Y:S01]  /*10f0*/  I2F R29, R4 ;  /* 0x00000004001d7306 */ /* 0x0040a20000201400 */
[----:B------:R-:W-:Y:S05]  /*1100*/  BRA `(.L_x_2195) ;  /* 0x00000be000007947 */ /* 0x000fea0003800000 */
.L_x_2196:
[----:B------:R-:W2:Y:S02]  /*1110*/  LDG.E.U16 R4, [R4.64] ;  /* 0x0000002404047981 */ /* 0x000ea4000c1e1500 */
[----:B--2---:R0:W2:Y:S01]  /*1120*/  I2F.S16 R29, R4 ;  /* 0x00000004001d7306 */ /* 0x0040a20000101400 */
[----:B------:R-:W-:Y:S05]  /*1130*/  BRA `(.L_x_2195) ;  /* 0x00000bb000007947 */ /* 0x000fea0003800000 */
.L_x_2191:
        /* <DEDUP_REMOVED lines=8> */
.L_x_2199:
[----:B------:R-:W2:Y:S02]  /*11c0*/  LDG.E.U16 R4, [R4.64] ;  /* 0x0000002404047981 */ /* 0x000ea4000c1e1500 */
[----:B--2---:R-:W-:Y:S01]  /*11d0*/  HADD2.F32 R29, -RZ, R4.H0_H0 ;  /* 0x20000004ff1d7230 */ /* 0x004fe20000004100 */
[----:B------:R-:W-:Y:S05]  /*11e0*/  BRA `(.L_x_2195) ;  /* 0x00000b0000007947 */ /* 0x000fea0003800000 */
.L_x_2198:
        /* <DEDUP_REMOVED lines=8> */
.L_x_2201:
[----:B------:R-:W2:Y:S02]  /*1270*/  LDG.E.U16 R4, [R4.64] ;  /* 0x0000002404047981 */ /* 0x000ea4000c1e1500 */
[----:B--2---:R-:W-:Y:S01]  /*1280*/  HADD2.F32 R29, -RZ, R4.H0_H0 ;  /* 0x20000004ff1d7230 */ /* 0x004fe20000004100 */
[----:B------:R-:W-:Y:S05]  /*1290*/  BRA `(.L_x_2195) ;  /* 0x00000a5000007947 */ /* 0x000fea0003800000 */
.L_x_2200:
[----:B------:R-:W2:Y:S02]  /*12a0*/  LDG.E.64 R4, [R4.64] ;  /* 0x0000002404047981 */ /* 0x000ea4000c1e1b00 */
[----:B--2---:R-:W0:Y:S01]  /*12b0*/  F2F.F32.F64 R29, R4 ;  /* 0x00000004001d7310 */ /* 0x004e220000301000 */
[----:B------:R-:W0:-:S14]  /*12c0*/  DSETP.GEU.AND P0, PT, |R4|, c[0x2][0x0], PT ;  /* 0x008000000400762a */ /* 0x000e1c0003f0e200 */
[----:B0-----:R-:W-:Y:S01]  /*12d0*/  @!P0 FMUL R29, R29, 1.175494350822287508e-38 ;  /* 0x008000001d1d8820 */ /* 0x001fe20000400000 */
[----:B------:R-:W-:Y:S05]  /*12e0*/  BRA `(.L_x_2195) ;  /* 0x00000a0000007947 */ /* 0x000fea0003800000 */
.L_x_2190:
        /* <DEDUP_REMOVED lines=12> */
.L_x_2204:
[----:B------:R-:W2:Y:S02]  /*13b0*/  LDG.E.64 R4, [R4.64] ;  /* 0x0000002404047981 */ /* 0x000ea4000c1e1b00 */
[----:B--2---:R-:W0:Y:S01]  /*13c0*/  F2F.F32.F64 R29, R4 ;  /* 0x00000004001d7310 */ /* 0x004e220000301000 */
[----:B------:R-:W0:-:S14]  /*13d0*/  DSETP.GEU.AND P0, PT, |R4|, c[0x2][0x0], PT ;  /* 0x008000000400762a */ /* 0x000e1c0003f0e200 */
[----:B0-----:R-:W-:Y:S01]  /*13e0*/  @!P0 FMUL R29, R29, 1.175494350822287508e-38 ;  /* 0x008000001d1d8820 */ /* 0x001fe20000400000 */
[----:B------:R-:W-:Y:S05]  /*13f0*/  BRA `(.L_x_2195) ;  /* 0x000008f000007947 */ /* 0x000fea0003800000 */
.L_x_2203:
        /* <DEDUP_REMOVED lines=26> */
.L_x_2206:
        /* <DEDUP_REMOVED lines=13> */
.L_x_2205:
[----:B------:R-:W2:Y:S02]  /*1670*/  LDG.E.U16 R4, [R4.64] ;  /* 0x0000002404047981 */ /* 0x000ea4000c1e1500 */
[----:B--2---:R-:W-:Y:S01]  /*1680*/  PRMT R29, RZ, 0x5410, R4 ;  /* 0x00005410ff1d7816 */ /* 0x004fe20000000004 */
[----:B------:R-:W-:Y:S05]  /*1690*/  BRA `(.L_x_2195) ;  /* 0x0000065000007947 */ /* 0x000fea0003800000 */
.L_x_2202:
        /* <DEDUP_REMOVED lines=9> */
[----:B--2---:R0:W2:Y:S01]  /*1730*/  I2F.U16 R29, R4 ;  /* 0x00000004001d7306 */ /* 0x0040a20000101000 */
[----:B------:R-:W-:Y:S05]  /*1740*/  BRA `(.L_x_2195) ;  /* 0x000005a000007947 */ /* 0x000fea0003800000 */
.L_x_2209:
        /* <DEDUP_REMOVED lines=20> */
.L_x_2211:
[----:B------:R-:W-:Y:S05]  /*1890*/  BSYNC B0 ;  /* 0x0000000000007941 */ /* 0x000fea0003800000 */
.L_x_2210:
[----:B------:R-:W-:Y:S01]  /*18a0*/  IMAD.SHL.U32 R3, R3, 0x100000, RZ ;  /* 0x0010000003037824 */ /* 0x000fe200078e00ff */
[----:B------:R-:W-:-:S04]  /*18b0*/  LEA R0, R0, 0x3b800000, 0x17 ;  /* 0x3b80000000007811 */ /* 0x000fc800078eb8ff */
[----:B------:R-:W-:Y:S01]  /*18c0*/  LOP3.LUT R29, R0, R3, R29, 0xfe, !PT ;  /* 0x00000003001d7212 */ /* 0x000fe200078efe1d */
[----:B------:R-:W-:Y:S05]  /*18d0*/  BRA `(.L_x_2195) ;  /* 0x0000041000007947 */ /* 0x000fea0003800000 */
.L_x_2208:
        /* <DEDUP_REMOVED lines=20> */
.L_x_2213:
[----:B------:R-:W-:Y:S05]  /*1a20*/  BSYNC B0 ;  /* 0x0000000000007941 */ /* 0x000fea0003800000 */
.L_x_2212:
[----:B------:R-:W-:Y:S01]  /*1a30*/  IMAD.SHL.U32 R3, R3, 0x200000, RZ ;  /* 0x0020000003037824 */ /* 0x000fe200078e00ff */
[----:B------:R-:W-:-:S04]  /*1a40*/  LEA R0, R0, 0x37800000, 0x17 ;  /* 0x3780000000007811 */ /* 0x000fc800078eb8ff */
[----:B------:R-:W-:Y:S01]  /*1a50*/  LOP3.LUT R29, R0, R3, R29, 0xfe, !PT ;  /* 0x00000003001d7212 */ /* 0x000fe200078efe1d */
[----:B------:R-:W-:Y:S05]  /*1a60*/  BRA `(.L_x_2195) ;  /* 0x0000028000007947 */ /* 0x000fea0003800000 */
.L_x_2207:
        /* <DEDUP_REMOVED lines=14> */
.L_x_2194:
        /* <DEDUP_REMOVED lines=18> */
[----:B01---5:R-:W-:Y:S05]  /*1c70*/  CALL.ABS.NOINC R14 ;  /* 0x000000000e007343 */ /* 0x023fea0003c00000 */
[----:B------:R-:W-:Y:S01]  /*1c80*/  IMAD.MOV.U32 R29, RZ, RZ, RZ ;  /* 0x000000ffff1d7224 */ /* 0x000fe200078e00ff */
[----:B------:R-:W-:Y:S05]  /*1c90*/  BRA `(.L_x_2195) ;  /* 0x0000005000007947 */ /* 0x000fea0003800000 */
.L_x_2215:
[----:B------:R-:W2:Y:S02]  /*1ca0*/  LDG.E.64 R4, [R4.64] ;  /* 0x0000002404047981 */ /* 0x000ea4000c1e1b00 */
[----:B--2---:R0:W2:Y:S01]  /*1cb0*/  I2F.U64 R29, R4 ;  /* 0x00000004001d7312 */ /* 0x0040a20000301000 */
[----:B------:R-:W-:Y:S05]  /*1cc0*/  BRA `(.L_x_2195) ;  /* 0x0000002000007947 */ /* 0x000fea0003800000 */
.L_x_2214:
[----:B------:R-:W2:Y:S02]  /*1cd0*/  LDG.E R4, [R4.64] ;  /* 0x0000002404047981 */ /* 0x000ea4000c1e1900 */
[----:B--2---:R0:W2:Y:S02]  /*1ce0*/  I2F.U32 R29, R4 ;  /* 0x00000004001d7306 */ /* 0x0040a40000201000 */
.L_x_2195:
[----:B------:R-:W-:Y:S05]  /*1cf0*/  BSYNC B6 ;  /* 0x0000000000067941 */ /* 0x000fea0003800000 */
.L_x_2189:
[----:B------:R-:W3:Y:S02]  /*1d00*/  S2R R17, SR_TID.X ;  /* 0x0000000000117919 */ /* 0x000ee40000002100 */
[----:B---3--:R-:W-:Y:S02]  /*1d10*/  IADD3 R17, R17, 0x80, RZ ;  /* 0x0000008011117810 */ /* 0x008fe40007ffe0ff */
.L_x_2161:
[----:B-1-3--:R-:W-:Y:S05]  /*1d20*/  BSYNC B7 ;  /* 0x0000000000077941 */ /* 0x00afea0003800000 */
.L_x_2160:
[----:B------:R-:W-:Y:S01]  /*1d30*/  ISETP.GE.AND P0, PT, R17, R26, PT ;  /* 0x0000001a1100720c */ /* 0x000fe20003f06270 */
[----:B------:R-:W-:Y:S01]  /*1d40*/  BSSY B7, `(.L_x_2216) ;  /* 0x00001c5000077945 */ /* 0x000fe20003800000 */
[----:B------:R-:W-:-:S11]  /*1d50*/  IMAD.MOV.U32 R25, RZ, RZ, RZ ;  /* 0x000000ffff197224 */ /* 0x000fd600078e00ff */
[----:B------:R-:W-:Y:S05]  /*1d60*/  @P0 BRA `(.L_x_2217) ;  /* 0x00001c2000000947 */ /* 0x000fea0003800000 */
[----:B------:R-:W-:Y:S01]  /*1d70*/  PRMT R0, R28, 0x9910, RZ ;  /* 0x000099101c007816 */ /* 0x000fe200000000ff */
[----:B------:R-:W-:Y:S01]  /*1d80*/  IMAD R16, R2, 0x200, R17 ;  /* 0x0000020002107824 */ /* 0x000fe200078e0211 */
[----:B------:R-:W-:Y:S02]  /*1d90*/  BSSY B6, `(.L_x_2218) ;  /* 0x00000de000067945 */ /* 0x000fe40003800000 */
        /* <DEDUP_REMOVED lines=13> */
[----:B------:R-:W3:Y:S02]  /*1e70*/  LDG.E.S8 R4, [R4.64] ;  /* 0x0000002404047981 */ /* 0x000ee4000c1e1300 */
[----:B---3--:R0:W1:Y:S01]  /*1e80*/  I2F.S16 R22, R4 ;  /* 0x0000000400167306 */ /* 0x0080620000101400 */
[----:B------:R-:W-:Y:S05]  /*1e90*/  BRA `(.L_x_2224) ;  /* 0x00000cd000007947 */ /* 0x000fea0003800000 */
.L_x_2222:
[----:B------:R-:W3:Y:S02]  /*1ea0*/  LDG.E.U8 R4, [R4.64] ;  /* 0x0000002404047981 */ /* 0x000ee4000c1e1100 */
[----:B---3--:R0:W1:Y:S01]  /*1eb0*/  I2F.U16 R22, R4 ;  /* 0x0000000400167306 */ /* 0x0080620000101000 */
[----:B------:R-:W-:Y:S05]  /*1ec0*/  BRA `(.L_x_2224) ;  /* 0x00000ca000007947 */ /* 0x000fea0003800000 */
.L_x_2221:
[----:B------:R-:W-:-:S13]  /*1ed0*/  ISETP.NE.AND P0, PT, R0, 0x2, PT ;  /* 0x000000020000780c */ /* 0x000fda0003f05270 */
[----:B------:R-:W-:Y:S05]  /*1ee0*/  @!P0 BRA `(.L_x_2225) ;  /* 0x000000a000008947 */ /* 0x000fea0003800000 */
[----:B------:R-:W-:-:S13]  /*1ef0*/  ISETP.NE.AND P0, PT, R0, 0x3, PT ;  /* 0x000000030000780c */ /* 0x000fda0003f05270 */
[----:B------:R-:W-:Y:S05]  /*1f00*/  @!P0 BRA `(.L_x_2226) ;  /* 0x0000005000008947 */ /* 0x000fea0003800000 */
[----:B------:R-:W-:-:S13]  /*1f10*/  ISETP.NE.AND P0, PT, R0, 0x4, PT ;  /* 0x000000040000780c */ /* 0x000fda0003f05270 */
[----:B------:R-:W-:Y:S05]  /*1f20*/  @P0 BRA `(.L_x_2223) ;  /* 0x00000aa000000947 */ /* 0x000fea0003800000 */
[----:B------:R-:W3:Y:S02]  /*1f30*/  LDG.E.64 R22, [R4.64] ;  /* 0x0000002404167981 */ /* 0x000ee4000c1e1b00 */
[----:B---3--:R0:W1:Y:S01]  /*1f40*/  I2F.S64 R22, R22 ;  /* 0x0000001600167312 */ /* 0x0080620000301400 */
[----:B------:R-:W-:Y:S05]  /*1f50*/  BRA `(.L_x_2224) ;  /* 0x00000c1000007947 */ /* 0x000fea0003800000 */
.L_x_2226:
[----:B------:R-:W3:Y:S02]  /*1f60*/  LDG.E R4, [R4.64] ;  /* 0x0000002404047981 */ /* 0x000ee4000c1e1900 */
[----:B---3--:R0:W1:Y:S01]  /*1f70*/  I2F R22, R4 ;  /* 0x0000000400167306 */ /* 0x0080620000201400 */
[----:B------:R-:W-:Y:S05]  /*1f80*/  BRA `(.L_x_2224) ;  /* 0x00000be000007947 */ /* 0x000fea0003800000 */
.L_x_2225:
[----:B------:R-:W3:Y:S02]  /*1f90*/  LDG.E.U16 R4, [R4.64] ;  /* 0x0000002404047981 */ /* 0x000ee4000c1e1500 */
[----:B---3--:R0:W1:Y:S01]  /*1fa0*/  I2F.S16 R22, R4 ;  /* 0x0000000400167306 */ /* 0x0080620000101400 */
[----:B------:R-:W-:Y:S05]  /*1fb0*/  BRA `(.L_x_2224) ;  /* 0x00000bb000007947 */ /* 0x000fea0003800000 */
.L_x_2220:
        /* <DEDUP_REMOVED lines=8> */
.L_x_2228:
[----:B------:R-:W3:Y:S02]  /*2040*/  LDG.E.U16 R4, [R4.64] ;  /* 0x0000002404047981 */ /* 0x000ee4000c1e1500 */
[----:B---3--:R-:W-:Y:S01]  /*2050*/  HADD2.F32 R22, -RZ, R4.H0_H0 ;  /* 0x20000004ff167230 */ /* 0x008fe20000004100 */
[----:B------:R-:W-:Y:S05]  /*2060*/  BRA `(.L_x_2224) ;  /* 0x00000b0000007947 */ /* 0x000fea0003800000 */
.L_x_2227:
        /* <DEDUP_REMOVED lines=8> */
.L_x_2230:
[----:B------:R-:W3:Y:S02]  /*20f0*/  LDG.E.U16 R4, [R4.64] ;  /* 0x0000002404047981 */ /* 0x000ee4000c1e1500 */
[----:B---3--:R-:W-:Y:S01]  /*2100*/  HADD2.F32 R22, -RZ, R4.H0_H0 ;  /* 0x20000004ff167230 */ /* 0x008fe20000004100 */
[----:B------:R-:W-:Y:S05]  /*2110*/  BRA `(.L_x_2224) ;  /* 0x00000a5000007947 */ /* 0x000fea0003800000 */
.L_x_2229:
[----:B------:R-:W3:Y:S02]  /*2120*/  LDG.E.64 R4, [R4.64] ;  /* 0x0000002404047981 */ /* 0x000ee4000c1e1b00 */
[----:B---3--:R-:W0:Y:S01]  /*2130*/  F2F.F32.F64 R22, R4 ;  /* 0x0000000400167310 */ /* 0x008e220000301000 */
[----:B------:R-:W0:-:S14]  /*2140*/  DSETP.GEU.AND P0, PT, |R4|, c[0x2][0x0], PT ;  /* 0x008000000400762a */ /* 0x000e1c0003f0e200 */
[----:B0-----:R-:W-:Y:S01]  /*2150*/  @!P0 FMUL R22, R22, 1.175494350822287508e-38 ;  /* 0x0080000016168820 */ /* 0x001fe20000400000 */
[----:B------:R-:W-:Y:S05]  /*2160*/  BRA `(.L_x_2224) ;  /* 0x00000a0000007947 */ /* 0x000fea0003800000 */
.L_x_2219:
        /* <DEDUP_REMOVED lines=8> */
[----:B------:R-:W3:Y:S02]  /*21f0*/  LDG.E.U8 R4, [R4.64] ;  /* 0x0000002404047981 */ /* 0x000ee4000c1e1100 */
[----:B---3--:R-:W-:-:S04]  /*2200*/  ISETP.NE.AND P0, PT, R4, RZ, PT ;  /* 0x000000ff0400720c */ /* 0x008fc80003f05270 */
[----:B------:R-:W-:Y:S01]  /*2210*/  FSEL R22, RZ, 1, !P0 ;  /* 0x3f800000ff167808 */ /* 0x000fe20004000000 */
[----:B------:R-:W-:Y:S05]  /*2220*/  BRA `(.L_x_2224) ;  /* 0x0000094000007947 */ /* 0x000fea0003800000 */
.L_x_2233:
[----:B------:R-:W3:Y:S02]  /*2230*/  LDG.E.64 R4, [R4.64] ;  /* 0x0000002404047981 */ /* 0x000ee4000c1e1b00 */
[----:B---3--:R-:W0:Y:S01]  /*2240*/  F2F.F32.F64 R22, R4 ;  /* 0x0000000400167310 */ /* 0x008e220000301000 */
[----:B------:R-:W0:-:S14]  /*2250*/  DSETP.GEU.AND P0, PT, |R4|, c[0x2][0x0], PT ;  /* 0x008000000400762a */ /* 0x000e1c0003f0e200 */
[----:B0-----:R-:W-:Y:S01]  /*2260*/  @!P0 FMUL R22, R22, 1.175494350822287508e-38 ;  /* 0x0080000016168820 */ /* 0x001fe20000400000 */
[----:B------:R-:W-:Y:S05]  /*2270*/  BRA `(.L_x_2224) ;  /* 0x000008f000007947 */ /* 0x000fea0003800000 */
.L_x_2232:
[----:B------:R-:W-:-:S13]  /*2280*/  ISETP.NE.AND P0, PT, R0, 0xf, PT ;  /* 0x0000000f0000780c */ /* 0x000fda0003f05270 */
[----:B------:R-:W-:Y:S05]  /*2290*/  @!P0 BRA `(.L_x_2234) ;  /* 0x0000025000008947 */ /* 0x000fea0003800000 */
[----:B------:R-:W-:-:S13]  /*22a0*/  ISETP.NE.AND P0, PT, R0, 0x17, PT ;  /* 0x000000170000780c */ /* 0x000fda0003f05270 */
[----:B------:R-:W-:Y:S05]  /*22b0*/  @!P0 BRA `(.L_x_2235) ;  /* 0x0000016000008947 */ /* 0x000fea0003800000 */
[----:B------:R-:W-:-:S13]  /*22c0*/  ISETP.NE.AND P0, PT, R0, 0x18, PT ;  /* 0x000000180000780c */ /* 0x000fda0003f05270 */
[----:B------:R-:W-:Y:S05]  /*22d0*/  @P0 BRA `(.L_x_2223) ;  /* 0x000006f000000947 */ /* 0x000fea0003800000 */
[----:B------:R-:W3:Y:S01]  /*22e0*/  LDG.E.U8 R22, [R4.64] ;  /* 0x0000002404167981 */ /* 0x000ee2000c1e1100 */
[----:B------:R-:W-:Y:S02]  /*22f0*/  IMAD.MOV.U32 R8, RZ, RZ, -0x800000 ;  /* 0xff800000ff087424 */ /* 0x000fe400078e00ff */
[----:B---3--:R-:W-:-:S05]  /*2300*/  IMAD.SHL.U32 R22, R22, 0x1000000, RZ ;  /* 0x0100000016167824 */ /* 0x008fca00078e00ff */
        /* <DEDUP_REMOVED lines=17> */
.L_x_2235:
[----:B------:R-:W3:Y:S02]  /*2420*/  LDG.E.U8 R4, [R4.64] ;  /* 0x0000002404047981 */ /* 0x000ee4000c1e1100 */
[----:B---3--:R-:W-:-:S05]  /*2430*/  IMAD.SHL.U32 R0, R4, 0x2000000, RZ ;  /* 0x0200000004007824 */ /* 0x008fca00078e00ff */
        /* <DEDUP_REMOVED lines=11> */
.L_x_2234:
[----:B------:R-:W3:Y:S02]  /*24f0*/  LDG.E.U16 R4, [R4.64] ;  /* 0x0000002404047981 */ /* 0x000ee4000c1e1500 */
[----:B---3--:R-:W-:Y:S01]  /*2500*/  PRMT R22, RZ, 0x5410, R4 ;  /* 0x00005410ff167816 */ /* 0x008fe20000000004 */
[----:B------:R-:W-:Y:S05]  /*2510*/  BRA `(.L_x_2224) ;  /* 0x0000065000007947 */ /* 0x000fea0003800000 */
.L_x_2231:
        /* <DEDUP_REMOVED lines=8> */
[----:B------:R-:W3:Y:S02]  /*25a0*/  LDG.E.U16 R4, [R4.64] ;  /* 0x0000002404047981 */ /* 0x000ee4000c1e1500 */
[----:B---3--:R0:W1:Y:S01]  /*25b0*/  I2F.U16 R22, R4 ;  /* 0x0000000400167306 */ /* 0x0080620000101000 */
[----:B------:R-:W-:Y:S05]  /*25c0*/  BRA `(.L_x_2224) ;  /* 0x000005a000007947 */ /* 0x000fea0003800000 */
.L_x_2238:
[----:B------:R-:W3:Y:S01]  /*25d0*/  LDG.E.U8 R3, [R4.64] ;  /* 0x0000002404037981 */ /* 0x000ee2000c1e1100 */
[----:B------:R-:W-:Y:S01]  /*25e0*/  IMAD.MOV.U32 R22, RZ, RZ, RZ ;  /* 0x000000ffff167224 */ /* 0x000fe200078e00ff */
[----:B---3--:R-:W-:-:S13]  /*25f0*/  ISETP.NE.AND P0, PT, R3, RZ, PT ;  /* 0x000000ff0300720c */ /* 0x008fda0003f05270 */
        /* <DEDUP_REMOVED lines=17> */
.L_x_2240:
[----:B------:R-:W-:Y:S05]  /*2710*/  BSYNC B0 ;  /* 0x0000000000007941 */ /* 0x000fea0003800000 */
.L_x_2239:
[----:B------:R-:W-:Y:S01]  /*2720*/  IMAD.SHL.U32 R3, R3, 0x100000, RZ ;  /* 0x0010000003037824 */ /* 0x000fe200078e00ff */
[----:B------:R-:W-:-:S04]  /*2730*/  LEA R5, R0, 0x3b800000, 0x17 ;  /* 0x3b80000000057811 */ /* 0x000fc800078eb8ff */
[----:B------:R-:W-:Y:S01]  /*2740*/  LOP3.LUT R22, R5, R3, R22, 0xfe, !PT ;  /* 0x0000000305167212 */ /* 0x000fe200078efe16 */
[----:B------:R-:W-:Y:S05]  /*2750*/  BRA `(.L_x_2224) ;  /* 0x0000041000007947 */ /* 0x000fea0003800000 */
.L_x_2237:
        /* <DEDUP_REMOVED lines=20> */
.L_x_2242:
[----:B------:R-:W-:Y:S05]  /*28a0*/  BSYNC B0 ;  /* 0x0000000000007941 */ /* 0x000fea0003800000 */
.L_x_2241:
[----:B------:R-:W-:Y:S01]  /*28b0*/  IMAD.SHL.U32 R3, R3, 0x200000, RZ ;  /* 0x0020000003037824 */ /* 0x000fe200078e00ff */
[----:B------:R-:W-:-:S04]  /*28c0*/  LEA R5, R0, 0x37800000, 0x17 ;  /* 0x3780000000057811 */ /* 0x000fc800078eb8ff */
[----:B------:R-:W-:Y:S01]  /*28d0*/  LOP3.LUT R22, R5, R3, R22, 0xfe, !PT ;  /* 0x0000000305167212 */ /* 0x000fe200078efe16 */
[----:B------:R-:W-:Y:S05]  /*28e0*/  BRA `(.L_x_2224) ;  /* 0x0000028000007947 */ /* 0x000fea0003800000 */
.L_x_2236:
[----:B------:R-:W-:-:S13]  /*28f0*/  ISETP.NE.AND P0, PT, R0, 0x1c, PT ;  /* 0x0000001c0000780c */ /* 0x000fda0003f05270 */
[----:B------:R-:W-:Y:S05]  /*2900*/  @!P0 BRA `(.L_x_2243) ;  /* 0x0000024000008947 */ /* 0x000fea0003800000 */
[----:B------:R-:W-:-:S13]  /*2910*/  ISETP.NE.AND P0, PT, R0, 0x1d, PT ;  /* 0x0000001d0000780c */ /* 0x000fda0003f05270 */
[----:B------:R-:W-:Y:S05]  /*2920*/  @!P0 BRA `(.L_x_2244) ;  /* 0x000001f000008947 */ /* 0x000fea0003800000 */
[----:B------:R-:W-:-:S13]  /*2930*/  ISETP.NE.AND P0, PT, R0, 0x2c, PT ;  /* 0x0000002c0000780c */ /* 0x000fda0003f05270 */
[----:B------:R-:W-:Y:S05]  /*2940*/  @P0 BRA `(.L_x_2223) ;  /* 0x0000008000000947 */ /* 0x000fea0003800000 */
[----:B------:R-:W3:Y:S01]  /*2950*/  LDG.E.U8 R4, [R4.64] ;  /* 0x0000002404047981 */ /* 0x000ee2000c1e1100 */
[----:B------:R-:W-:Y:S01]  /*2960*/  IMAD.MOV.U32 R22, RZ, RZ, 0x400000 ;  /* 0x00400000ff167424 */ /* 0x000fe200078e00ff */
[----:B---3--:R-:W-:-:S13]  /*2970*/  ISETP.NE.AND P0, PT, R4, RZ, PT ;  /* 0x000000ff0400720c */ /* 0x008fda0003f05270 */
[----:B------:R-:W-:Y:S05]  /*2980*/  @!P0 BRA `(.L_x_2224) ;  /* 0x000001e000008947 */ /* 0x000fea0003800000 */
[----:B------:R-:W-:-:S13]  /*2990*/  ISETP.NE.AND P0, PT, R4, 0xff, PT ;  /* 0x000000ff0400780c */ /* 0x000fda0003f05270 */
[----:B------:R-:W-:Y:S02]  /*29a0*/  @!P0 IMAD.MOV.U32 R22, RZ, RZ, 0x7f800001 ;  /* 0x7f800001ff168424 */ /* 0x000fe400078e00ff */
[----:B------:R-:W-:Y:S01]  /*29b0*/  @P0 IMAD.SHL.U32 R22, R4, 0x800000, RZ ;  /* 0x0080000004160824 */ /* 0x000fe200078e00ff */
[----:B------:R-:W-:Y:S05]  /*29c0*/  BRA `(.L_x_2224) ;  /* 0x000001a000007947 */ /* 0x000fea0003800000 */
.L_x_2223:
        /* <DEDUP_REMOVED lines=18> */
[----:B0-2--5:R-:W-:Y:S05]  /*2af0*/  CALL.ABS.NOINC R14 ;  /* 0x000000000e007343 */ /* 0x025fea0003c00000 */
[----:B------:R-:W-:Y:S01]  /*2b00*/  IMAD.MOV.U32 R22, RZ, RZ, RZ ;  /* 0x000000ffff167224 */ /* 0x000fe200078e00ff */
[----:B------:R-:W-:Y:S05]  /*2b10*/  BRA `(.L_x_2224) ;  /* 0x0000005000007947 */ /* 0x000fea0003800000 */
.L_x_2244:
[----:B------:R-:W3:Y:S02]  /*2b20*/  LDG.E.64 R22, [R4.64] ;  /* 0x0000002404167981 */ /* 0x000ee4000c1e1b00 */
[----:B---3--:R0:W1:Y:S01]  /*2b30*/  I2F.U64 R22, R22 ;  /* 0x0000001600167312 */ /* 0x0080620000301000 */
[----:B------:R-:W-:Y:S05]  /*2b40*/  BRA `(.L_x_2224) ;  /* 0x0000002000007947 */ /* 0x000fea0003800000 */
.L_x_2243:
[----:B------:R-:W3:Y:S02]  /*2b50*/  LDG.E R4, [R4.64] ;  /* 0x0000002404047981 */ /* 0x000ee4000c1e1900 */
[----:B---3--:R0:W1:Y:S02]  /*2b60*/  I2F.U32 R22, R4 ;  /* 0x0000000400167306 */ /* 0x0080640000201000 */
.L_x_2224:
[----:B------:R-:W-:Y:S05]  /*2b70*/  BSYNC B6 ;  /* 0x0000000000067941 */ /* 0x000fea0003800000 */
.L_x_2218:
        /* <DEDUP_REMOVED lines=16> */
[----:B---3--:R0:W3:Y:S01]  /*2c80*/  I2F.S16 R25, R4 ;  /* 0x0000000400197306 */ /* 0x0080e20000101400 */
[----:B------:R-:W-:Y:S05]  /*2c90*/  BRA `(.L_x_2251) ;  /* 0x00000cd000007947 */ /* 0x000fea0003800000 */
.L_x_2249:
[----:B------:R-:W3:Y:S02]  /*2ca0*/  LDG.E.U8 R4, [R4.64] ;  /* 0x0000002404047981 */ /* 0x000ee4000c1e1100 */
[----:B---3--:R0:W3:Y:S01]  /*2cb0*/  I2F.U16 R25, R4 ;  /* 0x0000000400197306 */ /* 0x0080e20000101000 */
[----:B------:R-:W-:Y:S05]  /*2cc0*/  BRA `(.L_x_2251) ;  /* 0x00000ca000007947 */ /* 0x000fea0003800000 */
.L_x_2248:
[----:B------:R-:W-:-:S13]  /*2cd0*/  ISETP.NE.AND P0, PT, R0, 0x2, PT ;  /* 0x000000020000780c */ /* 0x000fda0003f05270 */
[----:B------:R-:W-:Y:S05]  /*2ce0*/  @!P0 BRA `(.L_x_2252) ;  /* 0x000000a000008947 */ /* 0x000fea0003800000 */
[----:B------:R-:W-:-:S13]  /*2cf0*/  ISETP.NE.AND P0, PT, R0, 0x3, PT ;  /* 0x000000030000780c */ /* 0x000fda0003f05270 */
[----:B------:R-:W-:Y:S05]  /*2d00*/  @!P0 BRA `(.L_x_2253) ;  /* 0x0000005000008947 */ /* 0x000fea0003800000 */
[----:B------:R-:W-:-:S13]  /*2d10*/  ISETP.NE.AND P0, PT, R0, 0x4, PT ;  /* 0x000000040000780c */ /* 0x000fda0003f05270 */
[----:B------:R-:W-:Y:S05]  /*2d20*/  @P0 BRA `(.L_x_2250) ;  /* 0x00000aa000000947 */ /* 0x000fea0003800000 */
[----:B------:R-:W3:Y:S02]  /*2d30*/  LDG.E.64 R4, [R4.64] ;  /* 0x0000002404047981 */ /* 0x000ee4000c1e1b00 */
[----:B---3--:R0:W3:Y:S01]  /*2d40*/  I2F.S64 R25, R4 ;  /* 0x0000000400197312 */ /* 0x0080e20000301400 */
[----:B------:R-:W-:Y:S05]  /*2d50*/  BRA `(.L_x_2251) ;  /* 0x00000c1000007947 */ /* 0x000fea0003800000 */
.L_x_2253:
[----:B------:R-:W3:Y:S02]  /*2d60*/  LDG.E R4, [R4.64] ;  /* 0x0000002404047981 */ /* 0x000ee4000c1e1900 */
[----:B---3--:R0:W3:Y:S01]  /*2d70*/  I2F R25, R4 ;  /* 0x0000000400197306 */ /* 0x0080e20000201400 */
[----:B------:R-:W-:Y:S05]  /*2d80*/  BRA `(.L_x_2251) ;  /* 0x00000be000007947 */ /* 0x000fea0003800000 */
.L_x_2252:
[----:B------:R-:W3:Y:S02]  /*2d90*/  LDG.E.U16 R4, [R4.64] ;  /* 0x0000002404047981 */ /* 0x000ee4000c1e1500 */
[----:B---3--:R0:W3:Y:S01]  /*2da0*/  I2F.S16 R25, R4 ;  /* 0x0000000400197306 */ /* 0x0080e20000101400 */
[----:B------:R-:W-:Y:S05]  /*2db0*/  BRA `(.L_x_2251) ;  /* 0x00000bb000007947 */ /* 0x000fea0003800000 */
.L_x_2247:
        /* <DEDUP_REMOVED lines=8> */
.L_x_2255:
[----:B------:R-:W3:Y:S02]  /*2e40*/  LDG.E.U16 R4, [R4.64] ;  /* 0x0000002404047981 */ /* 0x000ee4000c1e1500 */
[----:B---3--:R-:W-:Y:S01]  /*2e50*/  HADD2.F32 R25, -RZ, R4.H0_H0 ;  /* 0x20000004ff197230 */ /* 0x008fe20000004100 */
[----:B------:R-:W-:Y:S05]  /*2e60*/  BRA `(.L_x_2251) ;  /* 0x00000b0000007947 */ /* 0x000fea0003800000 */
.L_x_2254:
        /* <DEDUP_REMOVED lines=8> */
.L_x_2257:
[----:B------:R-:W3:Y:S02]  /*2ef0*/  LDG.E.U16 R4, [R4.64] ;  /* 0x0000002404047981 */ /* 0x000ee4000c1e1500 */
[----:B---3--:R-:W-:Y:S01]  /*2f00*/  HADD2.F32 R25, -RZ, R4.H0_H0 ;  /* 0x20000004ff197230 */ /* 0x008fe20000004100 */
[----:B------:R-:W-:Y:S05]  /*2f10*/  BRA `(.L_x_2251) ;  /* 0x00000a5000007947 */ /* 0x000fea0003800000 */
.L_x_2256:
[----:B------:R-:W3:Y:S02]  /*2f20*/  LDG.E.64 R4, [R4.64] ;  /* 0x0000002404047981 */ /* 0x000ee4000c1e1b00 */
[----:B---3--:R-:W0:Y:S01]  /*2f30*/  F2F.F32.F64 R25, R4 ;  /* 0x0000000400197310 */ /* 0x008e220000301000 */
[----:B------:R-:W0:-:S14]  /*2f40*/  DSETP.GEU.AND P0, PT, |R4|, c[0x2][0x0], PT ;  /* 0x008000000400762a */ /* 0x000e1c0003f0e200 */
[----:B0-----:R-:W-:Y:S01]  /*2f50*/  @!P0 FMUL R25, R25, 1.175494350822287508e-38 ;  /* 0x0080000019198820 */ /* 0x001fe20000400000 */
[----:B------:R-:W-:Y:S05]  /*2f60*/  BRA `(.L_x_2251) ;  /* 0x00000a0000007947 */ /* 0x000fea0003800000 */
.L_x_2246:
        /* <DEDUP_REMOVED lines=12> */
.L_x_2260:
[----:B------:R-:W3:Y:S02]  /*3030*/  LDG.E.64 R4, [R4.64] ;  /* 0x0000002404047981 */ /* 0x000ee4000c1e1b00 */
[----:B---3--:R-:W0:Y:S01]  /*3040*/  F2F.F32.F64 R25, R4 ;  /* 0x0000000400197310 */ /* 0x008e220000301000 */
[----:B------:R-:W0:-:S14]  /*3050*/  DSETP.GEU.AND P0, PT, |R4|, c[0x2][0x0], PT ;  /* 0x008000000400762a */ /* 0x000e1c0003f0e200 */
[----:B0-----:R-:W-:Y:S01]  /*3060*/  @!P0 FMUL R25, R25, 1.175494350822287508e-38 ;  /* 0x0080000019198820 */ /* 0x001fe20000400000 */
[----:B------:R-:W-:Y:S05]  /*3070*/  BRA `(.L_x_2251) ;  /* 0x000008f000007947 */ /* 0x000fea0003800000 */
.L_x_2259:
        /* <DEDUP_REMOVED lines=26> */
.L_x_2262:
        /* <DEDUP_REMOVED lines=13> */
.L_x_2261:
[----:B------:R-:W3:Y:S02]  /*32f0*/  LDG.E.U16 R4, [R4.64] ;  /* 0x0000002404047981 */ /* 0x000ee4000c1e1500 */
[----:B---3--:R-:W-:Y:S01]  /*3300*/  PRMT R25, RZ, 0x5410, R4 ;  /* 0x00005410ff197816 */ /* 0x008fe20000000004 */
[----:B------:R-:W-:Y:S05]  /*3310*/  BRA `(.L_x_2251) ;  /* 0x0000065000007947 */ /* 0x000fea0003800000 */
.L_x_2258:
        /* <DEDUP_REMOVED lines=9> */
[----:B---3--:R0:W3:Y:S01]  /*33b0*/  I2F.U16 R25, R4 ;  /* 0x0000000400197306 */ /* 0x0080e20000101000 */
[----:B------:R-:W-:Y:S05]  /*33c0*/  BRA `(.L_x_2251) ;  /* 0x000005a000007947 */ /* 0x000fea0003800000 */
.L_x_2265:
        /* <DEDUP_REMOVED lines=20> */
.L_x_2267:
[----:B------:R-:W-:Y:S05]  /*3510*/  BSYNC B0 ;  /* 0x0000000000007941 */ /* 0x000fea0003800000 */
.L_x_2266:
[----:B------:R-:W-:Y:S01]  /*3520*/  IMAD.SHL.U32 R3, R3, 0x100000, RZ ;  /* 0x0010000003037824 */ /* 0x000fe200078e00ff */
[----:B------:R-:W-:-:S04]  /*3530*/  LEA R0, R0, 0x3b800000, 0x17 ;  /* 0x3b80000000007811 */ /* 0x000fc800078eb8ff */
[----:B------:R-:W-:Y:S01]  /*3540*/  LOP3.LUT R25, R0, R3, R25, 0xfe, !PT ;  /* 0x0000000300197212 */ /* 0x000fe200078efe19 */
[----:B------:R-:W-:Y:S05]  /*3550*/  BRA `(.L_x_2251) ;  /* 0x0000041000007947 */ /* 0x000fea0003800000 */
.L_x_2264:
        /* <DEDUP_REMOVED lines=20> */
.L_x_2269:
[----:B------:R-:W-:Y:S05]  /*36a0*/  BSYNC B0 ;  /* 0x0000000000007941 */ /* 0x000fea0003800000 */
.L_x_2268:
[----:B------:R-:W-:Y:S01]  /*36b0*/  IMAD.SHL.U32 R3, R3, 0x200000, RZ ;  /* 0x0020000003037824 */ /* 0x000fe200078e00ff */
[----:B------:R-:W-:-:S04]  /*36c0*/  LEA R0, R0, 0x37800000, 0x17 ;  /* 0x3780000000007811 */ /* 0x000fc800078eb8ff */
[----:B------:R-:W-:Y:S01]  /*36d0*/  LOP3.LUT R25, R0, R3, R25, 0xfe, !PT ;  /* 0x0000000300197212 */ /* 0x000fe200078efe19 */
[----:B------:R-:W-:Y:S05]  /*36e0*/  BRA `(.L_x_2251) ;  /* 0x0000028000007947 */ /* 0x000fea0003800000 */
.L_x_2263:
        /* <DEDUP_REMOVED lines=14> */
.L_x_2250:
        /* <DEDUP_REMOVED lines=18> */
[----:B012--5:R-:W-:Y:S05]  /*38f0*/  CALL.ABS.NOINC R14 ;  /* 0x000000000e007343 */ /* 0x027fea0003c00000 */
[----:B------:R-:W-:Y:S01]  /*3900*/  IMAD.MOV.U32 R25, RZ, RZ, RZ ;  /* 0x000000ffff197224 */ /* 0x000fe200078e00ff */
[----:B------:R-:W-:Y:S05]  /*3910*/  BRA `(.L_x_2251) ;  /* 0x0000005000007947 */ /* 0x000fea0003800000 */
.L_x_2271:
[----:B------:R-:W3:Y:S02]  /*3920*/  LDG.E.64 R4, [R4.64] ;  /* 0x0000002404047981 */ /* 0x000ee4000c1e1b00 */
[----:B---3--:R0:W3:Y:S01]  /*3930*/  I2F.U64 R25, R4 ;  /* 0x0000000400197312 */ /* 0x0080e20000301000 */
[----:B------:R-:W-:Y:S05]  /*3940*/  BRA `(.L_x_2251) ;  /* 0x0000002000007947 */ /* 0x000fea0003800000 */
.L_x_2270:
[----:B------:R-:W3:Y:S02]  /*3950*/  LDG.E R4, [R4.64] ;  /* 0x0000002404047981 */ /* 0x000ee4000c1e1900 */
[----:B---3--:R0:W3:Y:S02]  /*3960*/  I2F.U32 R25, R4 ;  /* 0x0000000400197306 */ /* 0x0080e40000201000 */
.L_x_2251:
[----:B------:R-:W-:Y:S05]  /*3970*/  BSYNC B6 ;  /* 0x0000000000067941 */ /* 0x000fea0003800000 */
.L_x_2245:
[----:B------:R-:W-:Y:S02]  /*3980*/  IADD3 R17, R17, 0x80, RZ ;  /* 0x0000008011117810 */ /* 0x000fe40007ffe0ff */
.L_x_2217:
[----:B------:R-:W-:Y:S05]  /*3990*/  BSYNC B7 ;  /* 0x0000000000077941 */ /* 0x000fea0003800000 */
.L_x_2216:
[----:B------:R-:W-:Y:S01]  /*39a0*/  ISETP.GE.AND P0, PT, R17, R26, PT ;  /* 0x0000001a1100720c */ /* 0x000fe20003f06270 */
[----:B------:R-:W-:Y:S01]  /*39b0*/  BSSY B7, `(.L_x_2272) ;  /* 0x00001c7000077945 */ /* 0x000fe20003800000 */
[----:B------:R-:W-:Y:S02]  /*39c0*/  IMAD.MOV.U32 R23, RZ, RZ, RZ ;  /* 0x000000ffff177224 */ /* 0x000fe400078e00ff */
[----:B------:R-:W-:-:S02]  /*39d0*/  IMAD.MOV.U32 R24, RZ, RZ, RZ ;  /* 0x000000ffff187224 */ /* 0x000fc400078e00ff */
[----:B------:R-:W-:-:S07]  /*39e0*/  IMAD.MOV.U32 R19, RZ, RZ, RZ ;  /* 0x000000ffff137224 */ /* 0x000fce00078e00ff */
        /* <DEDUP_REMOVED lines=17> */
[----:B------:R-:W4:Y:S02]  /*3b00*/  LDG.E.S8 R4, [R4.64] ;  /* 0x0000002404047981 */ /* 0x000f24000c1e1300 */
[----:B----4-:R0:W4:Y:S01]  /*3b10*/  I2F.S16 R24, R4 ;  /* 0x0000000400187306 */ /* 0x0101220000101400 */
[----:B------:R-:W-:Y:S05]  /*3b20*/  BRA `(.L_x_2280) ;  /* 0x00000cd000007947 */ /* 0x000fea0003800000 */
.L_x_2278:
[----:B------:R-:W4:Y:S02]  /*3b30*/  LDG.E.U8 R4, [R4.64] ;  /* 0x0000002404047981 */ /* 0x000f24000c1e1100 */
[----:B----4-:R0:W4:Y:S01]  /*3b40*/  I2F.U16 R24, R4 ;  /* 0x0000000400187306 */ /* 0x0101220000101000 */
[----:B------:R-:W-:Y:S05]  /*3b50*/  BRA `(.L_x_2280) ;  /* 0x00000ca000007947 */ /* 0x000fea0003800000 */
.L_x_2277:
[----:B------:R-:W-:-:S13]  /*3b60*/  ISETP.NE.AND P0, PT, R0, 0x2, PT ;  /* 0x000000020000780c */ /* 0x000fda0003f05270 */
[----:B------:R-:W-:Y:S05]  /*3b70*/  @!P0 BRA `(.L_x_2281) ;  /* 0x000000a000008947 */ /* 0x000fea0003800000 */
[----:B------:R-:W-:-:S13]  /*3b80*/  ISETP.NE.AND P0, PT, R0, 0x3, PT ;  /* 0x000000030000780c */ /* 0x000fda0003f05270 */
[----:B------:R-:W-:Y:S05]  /*3b90*/  @!P0 BRA `(.L_x_2282) ;  /* 0x0000005000008947 */ /* 0x000fea0003800000 */
[----:B------:R-:W-:-:S13]  /*3ba0*/  ISETP.NE.AND P0, PT, R0, 0x4, PT ;  /* 0x000000040000780c */ /* 0x000fda0003f05270 */
[----:B------:R-:W-:Y:S05]  /*3bb0*/  @P0 BRA `(.L_x_2279) ;  /* 0x00000aa000000947 */ /* 0x000fea0003800000 */
[----:B------:R-:W4:Y:S02]  /*3bc0*/  LDG.E.64 R4, [R4.64] ;  /* 0x0000002404047981 */ /* 0x000f24000c1e1b00 */
[----:B----4-:R0:W4:Y:S01]  /*3bd0*/  I2F.S64 R24, R4 ;  /* 0x0000000400187312 */ /* 0x0101220000301400 */
[----:B------:R-:W-:Y:S05]  /*3be0*/  BRA `(.L_x_2280) ;  /* 0x00000c1000007947 */ /* 0x000fea0003800000 */
.L_x_2282:
[----:B------:R-:W4:Y:S02]  /*3bf0*/  LDG.E R4, [R4.64] ;  /* 0x0000002404047981 */ /* 0x000f24000c1e1900 */
[----:B----4-:R0:W4:Y:S01]  /*3c00*/  I2F R24, R4 ;  /* 0x0000000400187306 */ /* 0x0101220000201400 */
[----:B------:R-:W-:Y:S05]  /*3c10*/  BRA `(.L_x_2280) ;  /* 0x00000be000007947 */ /* 0x000fea0003800000 */
.L_x_2281:
[----:B------:R-:W4:Y:S02]  /*3c20*/  LDG.E.U16 R4, [R4.64] ;  /* 0x0000002404047981 */ /* 0x000f24000c1e1500 */
[----:B----4-:R0:W4:Y:S01]  /*3c30*/  I2F.S16 R24, R4 ;  /* 0x0000000400187306 */ /* 0x0101220000101400 */
[----:B------:R-:W-:Y:S05]  /*3c40*/  BRA `(.L_x_2280) ;  /* 0x00000bb000007947 */ /* 0x000fea0003800000 */
.L_x_2276:
        /* <DEDUP_REMOVED lines=8> */
.L_x_2284:
[----:B------:R-:W4:Y:S02]  /*3cd0*/  LDG.E.U16 R4, [R4.64] ;  /* 0x0000002404047981 */ /* 0x000f24000c1e1500 */
[----:B----4-:R-:W-:Y:S01]  /*3ce0*/  HADD2.F32 R24, -RZ, R4.H0_H0 ;  /* 0x20000004ff187230 */ /* 0x010fe20000004100 */
[----:B------:R-:W-:Y:S05]  /*3cf0*/  BRA `(.L_x_2280) ;  /* 0x00000b0000007947 */ /* 0x000fea0003800000 */
.L_x_2283:
        /* <DEDUP_REMOVED lines=8> */
.L_x_2286:
[----:B------:R-:W4:Y:S02]  /*3d80*/  LDG.E.U16 R4, [R4.64] ;  /* 0x0000002404047981 */ /* 0x000f24000c1e1500 */
[----:B----4-:R-:W-:Y:S01]  /*3d90*/  HADD2.F32 R24, -RZ, R4.H0_H0 ;  /* 0x20000004ff187230 */ /* 0x010fe20000004100 */
[----:B------:R-:W-:Y:S05]  /*3da0*/  BRA `(.L_x_2280) ;  /* 0x00000a5000007947 */ /* 0x000fea0003800000 */
.L_x_2285:
[----:B------:R-:W4:Y:S02]  /*3db0*/  LDG.E.64 R4, [R4.64] ;  /* 0x0000002404047981 */ /* 0x000f24000c1e1b00 */
[----:B----4-:R-:W0:Y:S01]  /*3dc0*/  F2F.F32.F64 R24, R4 ;  /* 0x0000000400187310 */ /* 0x010e220000301000 */
[----:B------:R-:W0:-:S14]  /*3dd0*/  DSETP.GEU.AND P0, PT, |R4|, c[0x2][0x0], PT ;  /* 0x008000000400762a */ /* 0x000e1c0003f0e200 */
[----:B0-----:R-:W-:Y:S01]  /*3de0*/  @!P0 FMUL R24, R24, 1.175494350822287508e-38 ;  /* 0x0080000018188820 */ /* 0x001fe20000400000 */
[----:B------:R-:W-:Y:S05]  /*3df0*/  BRA `(.L_x_2280) ;  /* 0x00000a0000007947 */ /* 0x000fea0003800000 */
.L_x_2275:
        /* <DEDUP_REMOVED lines=8> */
[----:B------:R-:W4:Y:S02]  /*3e80*/  LDG.E.U8 R4, [R4.64] ;  /* 0x0000002404047981 */ /* 0x000f24000c1e1100 */
[----:B----4-:R-:W-:-:S04]  /*3e90*/  ISETP.NE.AND P0, PT, R4, RZ, PT ;  /* 0x000000ff0400720c */ /* 0x010fc80003f05270 */
[----:B------:R-:W-:Y:S01]  /*3ea0*/  FSEL R24, RZ, 1, !P0 ;  /* 0x3f800000ff187808 */ /* 0x000fe20004000000 */
[----:B------:R-:W-:Y:S05]  /*3eb0*/  BRA `(.L_x_2280) ;  /* 0x0000094000007947 */ /* 0x000fea0003800000 */
.L_x_2289:
[----:B------:R-:W4:Y:S02]  /*3ec0*/  LDG.E.64 R4, [R4.64] ;  /* 0x0000002404047981 */ /* 0x000f24000c1e1b00 */
[----:B----4-:R-:W0:Y:S01]  /*3ed0*/  F2F.F32.F64 R24, R4 ;  /* 0x0000000400187310 */ /* 0x010e220000301000 */
[----:B------:R-:W0:-:S14]  /*3ee0*/  DSETP.GEU.AND P0, PT, |R4|, c[0x2][0x0], PT ;  /* 0x008000000400762a */ /* 0x000e1c0003f0e200 */
[----:B0-----:R-:W-:Y:S01]  /*3ef0*/  @!P0 FMUL R24, R24, 1.175494350822287508e-38 ;  /* 0x0080000018188820 */ /* 0x001fe20000400000 */
[----:B------:R-:W-:Y:S05]  /*3f00*/  BRA `(.L_x_2280) ;  /* 0x000008f000007947 */ /* 0x000fea0003800000 */
.L_x_2288:
[----:B------:R-:W-:-:S13]  /*3f10*/  ISETP.NE.AND P0, PT, R0, 0xf, PT ;  /* 0x0000000f0000780c */ /* 0x000fda0003f05270 */
[----:B------:R-:W-:Y:S05]  /*3f20*/  @!P0 BRA `(.L_x_2290) ;  /* 0x0000025000008947 */ /* 0x000fea0003800000 */
[----:B------:R-:W-:-:S13]  /*3f30*/  ISETP.NE.AND P0, PT, R0, 0x17, PT ;  /* 0x000000170000780c */ /* 0x000fda0003f05270 */
[----:B------:R-:W-:Y:S05]  /*3f40*/  @!P0 BRA `(.L_x_2291) ;  /* 0x0000016000008947 */ /* 0x000fea0003800000 */
[----:B------:R-:W-:-:S13]  /*3f50*/  ISETP.NE.AND P0, PT, R0, 0x18, PT ;  /* 0x000000180000780c */ /* 0x000fda0003f05270 */
[----:B------:R-:W-:Y:S05]  /*3f60*/  @P0 BRA `(.L_x_2279) ;  /* 0x000006f000000947 */ /* 0x000fea0003800000 */
[----:B------:R-:W4:Y:S01]  /*3f70*/  LDG.E.U8 R24, [R4.64] ;  /* 0x0000002404187981 */ /* 0x000f22000c1e1100 */
[----:B------:R-:W-:Y:S02]  /*3f80*/  IMAD.MOV.U32 R8, RZ, RZ, -0x800000 ;  /* 0xff800000ff087424 */ /* 0x000fe400078e00ff */
[----:B----4-:R-:W-:-:S05]  /*3f90*/  IMAD.SHL.U32 R24, R24, 0x1000000, RZ ;  /* 0x0100000018187824 */ /* 0x010fca00078e00ff */
        /* <DEDUP_REMOVED lines=17> */
.L_x_2291:
[----:B------:R-:W4:Y:S02]  /*40b0*/  LDG.E.U8 R4, [R4.64] ;  /* 0x0000002404047981 */ /* 0x000f24000c1e1100 */
[----:B----4-:R-:W-:-:S05]  /*40c0*/  IMAD.SHL.U32 R0, R4, 0x2000000, RZ ;  /* 0x0200000004007824 */ /* 0x010fca00078e00ff */
        /* <DEDUP_REMOVED lines=11> */
.L_x_2290:
[----:B------:R-:W4:Y:S02]  /*4180*/  LDG.E.U16 R4, [R4.64] ;  /* 0x0000002404047981 */ /* 0x000f24000c1e1500 */
[----:B----4-:R-:W-:Y:S01]  /*4190*/  PRMT R24, RZ, 0x5410, R4 ;  /* 0x00005410ff187816 */ /* 0x010fe20000000004 */
[----:B------:R-:W-:Y:S05]  /*41a0*/  BRA `(.L_x_2280) ;  /* 0x0000065000007947 */ /* 0x000fea0003800000 */
.L_x_2287:
        /* <DEDUP_REMOVED lines=8> */
[----:B------:R-:W4:Y:S02]  /*4230*/  LDG.E.U16 R4, [R4.64] ;  /* 0x0000002404047981 */ /* 0x000f24000c1e1500 */
[----:B----4-:R0:W4:Y:S01]  /*4240*/  I2F.U16 R24, R4 ;  /* 0x0000000400187306 */ /* 0x0101220000101000 */
[----:B------:R-:W-:Y:S05]  /*4250*/  BRA `(.L_x_2280) ;  /* 0x000005a000007947 */ /* 0x000fea0003800000 */
.L_x_2294:
[----:B------:R-:W4:Y:S01]  /*4260*/  LDG.E.U8 R3, [R4.64] ;  /* 0x0000002404037981 */ /* 0x000f22000c1e1100 */
[----:B------:R-:W-:Y:S01]  /*4270*/  IMAD.MOV.U32 R24, RZ, RZ, RZ ;  /* 0x000000ffff187224 */ /* 0x000fe200078e00ff */
[----:B----4-:R-:W-:-:S13]  /*4280*/  ISETP.NE.AND P0, PT, R3, RZ, PT ;  /* 0x000000ff0300720c */ /* 0x010fda0003f05270 */
        /* <DEDUP_REMOVED lines=17> */
.L_x_2296:
[----:B------:R-:W-:Y:S05]  /*43a0*/  BSYNC B0 ;  /* 0x0000000000007941 */ /* 0x000fea0003800000 */
.L_x_2295:
[----:B------:R-:W-:Y:S01]  /*43b0*/  IMAD.SHL.U32 R3, R3, 0x100000, RZ ;  /* 0x0010000003037824 */ /* 0x000fe200078e00ff */
[----:B------:R-:W-:-:S04]  /*43c0*/  LEA R5, R0, 0x3b800000, 0x17 ;  /* 0x3b80000000057811 */ /* 0x000fc800078eb8ff */
[----:B------:R-:W-:Y:S01]  /*43d0*/  LOP3.LUT R24, R5, R3, R24, 0xfe, !PT ;  /* 0x0000000305187212 */ /* 0x000fe200078efe18 */
[----:B------:R-:W-:Y:S05]  /*43e0*/  BRA `(.L_x_2280) ;  /* 0x0000041000007947 */ /* 0x000fea0003800000 */
.L_x_2293:
        /* <DEDUP_REMOVED lines=20> */
.L_x_2298:
[----:B------:R-:W-:Y:S05]  /*4530*/  BSYNC B0 ;  /* 0x0000000000007941 */ /* 0x000fea0003800000 */
.L_x_2297:
[----:B------:R-:W-:Y:S01]  /*4540*/  IMAD.SHL.U32 R3, R3, 0x200000, RZ ;  /* 0x0020000003037824 */ /* 0x000fe200078e00ff */
[----:B------:R-:W-:-:S04]  /*4550*/  LEA R5, R0, 0x37800000, 0x17 ;  /* 0x3780000000057811 */ /* 0x000fc800078eb8ff */
[----:B------:R-:W-:Y:S01]  /*4560*/  LOP3.LUT R24, R5, R3, R24, 0xfe, !PT ;  /* 0x0000000305187212 */ /* 0x000fe200078efe18 */
[----:B------:R-:W-:Y:S05]  /*4570*/  BRA `(.L_x_2280) ;  /* 0x0000028000007947 */ /* 0x000fea0003800000 */
.L_x_2292:
[----:B------:R-:W-:-:S13]  /*4580*/  ISETP.NE.AND P0, PT, R0, 0x1c, PT ;  /* 0x0000001c0000780c */ /* 0x000fda0003f05270 */
[----:B------:R-:W-:Y:S05]  /*4590*/  @!P0 BRA `(.L_x_2299) ;  /* 0x0000024000008947 */ /* 0x000fea0003800000 */
[----:B------:R-:W-:-:S13]  /*45a0*/  ISETP.NE.AND P0, PT, R0, 0x1d, PT ;  /* 0x0000001d0000780c */ /* 0x000fda0003f05270 */
[----:B------:R-:W-:Y:S05]  /*45b0*/  @!P0 BRA `(.L_x_2300) ;  /* 0x000001f000008947 */ /* 0x000fea0003800000 */
[----:B------:R-:W-:-:S13]  /*45c0*/  ISETP.NE.AND P0, PT, R0, 0x2c, PT ;  /* 0x0000002c0000780c */ /* 0x000fda0003f05270 */
[----:B------:R-:W-:Y:S05]  /*45d0*/  @P0 BRA `(.L_x_2279) ;  /* 0x0000008000000947 */ /* 0x000fea0003800000 */
[----:B------:R-:W4:Y:S01]  /*45e0*/  LDG.E.U8 R4, [R4.64] ;  /* 0x0000002404047981 */ /* 0x000f22000c1e1100 */
[----:B------:R-:W-:Y:S01]  /*45f0*/  IMAD.MOV.U32 R24, RZ, RZ, 0x400000 ;  /* 0x00400000ff187424 */ /* 0x000fe200078e00ff */
[----:B----4-:R-:W-:-:S13]  /*4600*/  ISETP.NE.AND P0, PT, R4, RZ, PT ;  /* 0x000000ff0400720c */ /* 0x010fda0003f05270 */
[----:B------:R-:W-:Y:S05]  /*4610*/  @!P0 BRA `(.L_x_2280) ;  /* 0x000001e000008947 */ /* 0x000fea0003800000 */
[----:B------:R-:W-:-:S13]  /*4620*/  ISETP.NE.AND P0, PT, R4, 0xff, PT ;  /* 0x000000ff0400780c */ /* 0x000fda0003f05270 */
[----:B------:R-:W-:Y:S02]  /*4630*/  @!P0 IMAD.MOV.U32 R24, RZ, RZ, 0x7f800001 ;  /* 0x7f800001ff188424 */ /* 0x000fe400078e00ff */
[----:B------:R-:W-:Y:S01]  /*4640*/  @P0 IMAD.SHL.U32 R24, R4, 0x800000, RZ ;  /* 0x0080000004180824 */ /* 0x000fe200078e00ff */
[----:B------:R-:W-:Y:S05]  /*4650*/  BRA `(.L_x_2280) ;  /* 0x000001a000007947 */ /* 0x000fea0003800000 */
.L_x_2279:
        /* <DEDUP_REMOVED lines=18> */
[----:B0123-5:R-:W-:Y:S05]  /*4780*/  CALL.ABS.NOINC R14 ;  /* 0x000000000e007343 */ /* 0x02ffea0003c00000 */
[----:B------:R-:W-:Y:S01]  /*4790*/  IMAD.MOV.U32 R24, RZ, RZ, RZ ;  /* 0x000000ffff187224 */ /* 0x000fe200078e00ff */
[----:B------:R-:W-:Y:S05]  /*47a0*/  BRA `(.L_x_2280) ;  /* 0x0000005000007947 */ /* 0x000fea0003800000 */
.L_x_2300:
[----:B------:R-:W4:Y:S02]  /*47b0*/  LDG.E.64 R4, [R4.64] ;  /* 0x0000002404047981 */ /* 0x000f24000c1e1b00 */
[----:B----4-:R0:W4:Y:S01]  /*47c0*/  I2F.U64 R24, R4 ;  /* 0x0000000400187312 */ /* 0x0101220000301000 */
[----:B------:R-:W-:Y:S05]  /*47d0*/  BRA `(.L_x_2280) ;  /* 0x0000002000007947 */ /* 0x000fea0003800000 */
.L_x_2299:
[----:B------:R-:W4:Y:S02]  /*47e0*/  LDG.E R4, [R4.64] ;  /* 0x0000002404047981 */ /* 0x000f24000c1e1900 */
[----:B----4-:R0:W4:Y:S02]  /*47f0*/  I2F.U32 R24, R4 ;  /* 0x0000000400187306 */ /* 0x0101240000201000 */
.L_x_2280:
[----:B------:R-:W-:Y:S05]  /*4800*/  BSYNC B6 ;  /* 0x0000000000067941 */ /* 0x000fea0003800000 */
.L_x_2274:
        /* <DEDUP_REMOVED lines=15> */
[----:B----4-:R-:W4:Y:S02]  /*4900*/  LDG.E.S8 R4, [R4.64] ;  /* 0x0000002404047981 */ /* 0x010f24000c1e1300 */
[----:B----4-:R0:W4:Y:S01]  /*4910*/  I2F.S16 R19, R4 ;  /* 0x0000000400137306 */ /* 0x0101220000101400 */
[----:B------:R-:W-:Y:S05]  /*4920*/  BRA `(.L_x_2307) ;  /* 0x00000cd000007947 */ /* 0x000fea0003800000 */
.L_x_2305:
[----:B----4-:R-:W4:Y:S02]  /*4930*/  LDG.E.U8 R4, [R4.64] ;  /* 0x0000002404047981 */ /* 0x010f24000c1e1100 */
[----:B----4-:R0:W4:Y:S01]  /*4940*/  I2F.U16 R19, R4 ;  /* 0x0000000400137306 */ /* 0x0101220000101000 */
[----:B------:R-:W-:Y:S05]  /*4950*/  BRA `(.L_x_2307) ;  /* 0x00000ca000007947 */ /* 0x000fea0003800000 */
.L_x_2304:
[----:B------:R-:W-:-:S13]  /*4960*/  ISETP.NE.AND P0, PT, R0, 0x2, PT ;  /* 0x000000020000780c */ /* 0x000fda0003f05270 */
[----:B------:R-:W-:Y:S05]  /*4970*/  @!P0 BRA `(.L_x_2308) ;  /* 0x000000a000008947 */ /* 0x000fea0003800000 */
[----:B------:R-:W-:-:S13]  /*4980*/  ISETP.NE.AND P0, PT, R0, 0x3, PT ;  /* 0x000000030000780c */ /* 0x000fda0003f05270 */
[----:B------:R-:W-:Y:S05]  /*4990*/  @!P0 BRA `(.L_x_2309) ;  /* 0x0000005000008947 */ /* 0x000fea0003800000 */
[----:B------:R-:W-:-:S13]  /*49a0*/  ISETP.NE.AND P0, PT, R0, 0x4, PT ;  /* 0x000000040000780c */ /* 0x000fda0003f05270 */
[----:B------:R-:W-:Y:S05]  /*49b0*/  @P0 BRA `(.L_x_2306) ;  /* 0x00000aa000000947 */ /* 0x000fea0003800000 */
[----:B----4-:R-:W4:Y:S02]  /*49c0*/  LDG.E.64 R4, [R4.64] ;  /* 0x0000002404047981 */ /* 0x010f24000c1e1b00 */
[----:B----4-:R0:W4:Y:S01]  /*49d0*/  I2F.S64 R19, R4 ;  /* 0x0000000400137312 */ /* 0x0101220000301400 */
[----:B------:R-:W-:Y:S05]  /*49e0*/  BRA `(.L_x_2307) ;  /* 0x00000c1000007947 */ /* 0x000fea0003800000 */
.L_x_2309:
[----:B----4-:R-:W4:Y:S02]  /*49f0*/  LDG.E R4, [R4.64] ;  /* 0x0000002404047981 */ /* 0x010f24000c1e1900 */
[----:B----4-:R0:W4:Y:S01]  /*4a00*/  I2F R19, R4 ;  /* 0x0000000400137306 */ /* 0x0101220000201400 */
[----:B------:R-:W-:Y:S05]  /*4a10*/  BRA `(.L_x_2307) ;  /* 0x00000be000007947 */ /* 0x000fea0003800000 */
.L_x_2308:
[----:B----4-:R-:W4:Y:S02]  /*4a20*/  LDG.E.U16 R4, [R4.64] ;  /* 0x0000002404047981 */ /* 0x010f24000c1e1500 */
[----:B----4-:R0:W4:Y:S01]  /*4a30*/  I2F.S16 R19, R4 ;  /* 0x0000000400137306 */ /* 0x0101220000101400 */
[----:B------:R-:W-:Y:S05]  /*4a40*/  BRA `(.L_x_2307) ;  /* 0x00000bb000007947 */ /* 0x000fea0003800000 */
.L_x_2303:
        /* <DEDUP_REMOVED lines=8> */
.L_x_2311:
[----:B----4-:R-:W4:Y:S02]  /*4ad0*/  LDG.E.U16 R4, [R4.64] ;  /* 0x0000002404047981 */ /* 0x010f24000c1e1500 */
[----:B----4-:R-:W-:Y:S01]  /*4ae0*/  HADD2.F32 R19, -RZ, R4.H0_H0 ;  /* 0x20000004ff137230 */ /* 0x010fe20000004100 */
[----:B------:R-:W-:Y:S05]  /*4af0*/  BRA `(.L_x_2307) ;  /* 0x00000b0000007947 */ /* 0x000fea0003800000 */
.L_x_2310:
        /* <DEDUP_REMOVED lines=8> */
.L_x_2313:
[----:B----4-:R-:W4:Y:S02]  /*4b80*/  LDG.E.U16 R4, [R4.64] ;  /* 0x0000002404047981 */ /* 0x010f24000c1e1500 */
[----:B----4-:R-:W-:Y:S01]  /*4b90*/  HADD2.F32 R19, -RZ, R4.H0_H0 ;  /* 0x20000004ff137230 */ /* 0x010fe20000004100 */
[----:B------:R-:W-:Y:S05]  /*4ba0*/  BRA `(.L_x_2307) ;  /* 0x00000a5000007947 */ /* 0x000fea0003800000 */
.L_x_2312:
[----:B----4-:R-:W4:Y:S02]  /*4bb0*/  LDG.E.64 R4, [R4.64] ;  /* 0x0000002404047981 */ /* 0x010f24000c1e1b00 */
[----:B----4-:R-:W0:Y:S01]  /*4bc0*/  F2F.F32.F64 R19, R4 ;  /* 0x0000000400137310 */ /* 0x010e220000301000 */
[----:B------:R-:W0:-:S14]  /*4bd0*/  DSETP.GEU.AND P0, PT, |R4|, c[0x2][0x0], PT ;  /* 0x008000000400762a */ /* 0x000e1c0003f0e200 */
[----:B0-----:R-:W-:Y:S01]  /*4be0*/  @!P0 FMUL R19, R19, 1.175494350822287508e-38 ;  /* 0x0080000013138820 */ /* 0x001fe20000400000 */
[----:B------:R-:W-:Y:S05]  /*4bf0*/  BRA `(.L_x_2307) ;  /* 0x00000a0000007947 */ /* 0x000fea0003800000 */
.L_x_2302:
        /* <DEDUP_REMOVED lines=8> */
[----:B----4-:R-:W4:Y:S02]  /*4c80*/  LDG.E.U8 R4, [R4.64] ;  /* 0x0000002404047981 */ /* 0x010f24000c1e1100 */
[----:B----4-:R-:W-:-:S04]  /*4c90*/  ISETP.NE.AND P0, PT, R4, RZ, PT ;  /* 0x000000ff0400720c */ /* 0x010fc80003f05270 */
[----:B------:R-:W-:Y:S01]  /*4ca0*/  FSEL R19, RZ, 1, !P0 ;  /* 0x3f800000ff137808 */ /* 0x000fe20004000000 */
[----:B------:R-:W-:Y:S05]  /*4cb0*/  BRA `(.L_x_2307) ;  /* 0x0000094000007947 */ /* 0x000fea0003800000 */
.L_x_2316:
[----:B----4-:R-:W4:Y:S02]  /*4cc0*/  LDG.E.64 R4, [R4.64] ;  /* 0x0000002404047981 */ /* 0x010f24000c1e1b00 */
[----:B----4-:R-:W0:Y:S01]  /*4cd0*/  F2F.F32.F64 R19, R4 ;  /* 0x0000000400137310 */ /* 0x010e220000301000 */
[----:B------:R-:W0:-:S14]  /*4ce0*/  DSETP.GEU.AND P0, PT, |R4|, c[0x2][0x0], PT ;  /* 0x008000000400762a */ /* 0x000e1c0003f0e200 */
[----:B0-----:R-:W-:Y:S01]  /*4cf0*/  @!P0 FMUL R19, R19, 1.175494350822287508e-38 ;  /* 0x0080000013138820 */ /* 0x001fe20000400000 */
[----:B------:R-:W-:Y:S05]  /*4d00*/  BRA `(.L_x_2307) ;  /* 0x000008f000007947 */ /* 0x000fea0003800000 */
.L_x_2315:
[----:B------:R-:W-:-:S13]  /*4d10*/  ISETP.NE.AND P0, PT, R0, 0xf, PT ;  /* 0x0000000f0000780c */ /* 0x000fda0003f05270 */
[----:B------:R-:W-:Y:S05]  /*4d20*/  @!P0 BRA `(.L_x_2317) ;  /* 0x0000025000008947 */ /* 0x000fea0003800000 */
[----:B------:R-:W-:-:S13]  /*4d30*/  ISETP.NE.AND P0, PT, R0, 0x17, PT ;  /* 0x000000170000780c */ /* 0x000fda0003f05270 */
[----:B------:R-:W-:Y:S05]  /*4d40*/  @!P0 BRA `(.L_x_2318) ;  /* 0x0000016000008947 */ /* 0x000fea0003800000 */
[----:B------:R-:W-:-:S13]  /*4d50*/  ISETP.NE.AND P0, PT, R0, 0x18, PT ;  /* 0x000000180000780c */ /* 0x000fda0003f05270 */
[----:B------:R-:W-:Y:S05]  /*4d60*/  @P0 BRA `(.L_x_2306) ;  /* 0x000006f000000947 */ /* 0x000fea0003800000 */
[----:B----4-:R-:W4:Y:S01]  /*4d70*/  LDG.E.U8 R19, [R4.64] ;  /* 0x0000002404137981 */ /* 0x010f22000c1e1100 */
        /* <DEDUP_REMOVED lines=19> */
.L_x_2318:
[----:B----4-:R-:W4:Y:S02]  /*4eb0*/  LDG.E.U8 R4, [R4.64] ;  /* 0x0000002404047981 */ /* 0x010f24000c1e1100 */
        /* <DEDUP_REMOVED lines=12> */
.L_x_2317:
[----:B----4-:R-:W4:Y:S02]  /*4f80*/  LDG.E.U16 R4, [R4.64] ;  /* 0x0000002404047981 */ /* 0x010f24000c1e1500 */
[----:B----4-:R-:W-:Y:S01]  /*4f90*/  PRMT R19, RZ, 0x5410, R4 ;  /* 0x00005410ff137816 */ /* 0x010fe20000000004 */
[----:B------:R-:W-:Y:S05]  /*4fa0*/  BRA `(.L_x_2307) ;  /* 0x0000065000007947 */ /* 0x000fea0003800000 */
.L_x_2314:
        /* <DEDUP_REMOVED lines=8> */
[----:B----4-:R-:W4:Y:S02]  /*5030*/  LDG.E.U16 R4, [R4.64] ;  /* 0x0000002404047981 */ /* 0x010f24000c1e1500 */
[----:B----4-:R0:W4:Y:S01]  /*5040*/  I2F.U16 R19, R4 ;  /* 0x0000000400137306 */ /* 0x0101220000101000 */
[----:B------:R-:W-:Y:S05]  /*5050*/  BRA `(.L_x_2307) ;  /* 0x000005a000007947 */ /* 0x000fea0003800000 */
.L_x_2321:
[----:B----4-:R-:W4:Y:S01]  /*5060*/  LDG.E.U8 R3, [R4.64] ;  /* 0x0000002404037981 */ /* 0x010f22000c1e1100 */
        /* <DEDUP_REMOVED lines=19> */
.L_x_2323:
[----:B------:R-:W-:Y:S05]  /*51a0*/  BSYNC B0 ;  /* 0x0000000000007941 */ /* 0x000fea0003800000 */
.L_x_2322:
[----:B------:R-:W-:Y:S01]  /*51b0*/  IMAD.SHL.U32 R3, R3, 0x100000, RZ ;  /* 0x0010000003037824 */ /* 0x000fe200078e00ff */
[----:B------:R-:W-:-:S04]  /*51c0*/  LEA R0, R0, 0x3b800000, 0x17 ;  /* 0x3b80000000007811 */ /* 0x000fc800078eb8ff */
[----:B------:R-:W-:Y:S01]  /*51d0*/  LOP3.LUT R19, R0, R3, R19, 0xfe, !PT ;  /* 0x0000000300137212 */ /* 0x000fe200078efe13 */
[----:B------:R-:W-:Y:S05]  /*51e0*/  BRA `(.L_x_2307) ;  /* 0x0000041000007947 */ /* 0x000fea0003800000 */
.L_x_2320:
        /* <DEDUP_REMOVED lines=20> */
.L_x_2325:
[----:B------:R-:W-:Y:S05]  /*5330*/  BSYNC B0 ;  /* 0x0000000000007941 */ /* 0x000fea0003800000 */
.L_x_2324:
[----:B------:R-:W-:Y:S01]  /*5340*/  IMAD.SHL.U32 R3, R3, 0x200000, RZ ;  /* 0x0020000003037824 */ /* 0x000fe200078e00ff */
[----:B------:R-:W-:-:S04]  /*5350*/  LEA R0, R0, 0x37800000, 0x17 ;  /* 0x3780000000007811 */ /* 0x000fc800078eb8ff */
[----:B------:R-:W-:Y:S01]  /*5360*/  LOP3.LUT R19, R0, R3, R19, 0xfe, !PT ;  /* 0x0000000300137212 */ /* 0x000fe200078efe13 */
[----:B------:R-:W-:Y:S05]  /*5370*/  BRA `(.L_x_2307) ;  /* 0x0000028000007947 */ /* 0x000fea0003800000 */
.L_x_2319:
[----:B------:R-:W-:-:S13]  /*5380*/  ISETP.NE.AND P0, PT, R0, 0x1c, PT ;  /* 0x0000001c0000780c */ /* 0x000fda0003f05270 */
[----:B------:R-:W-:Y:S05]  /*5390*/  @!P0 BRA `(.L_x_2326) ;  /* 0x0000024000008947 */ /* 0x000fea0003800000 */
[----:B------:R-:W-:-:S13]  /*53a0*/  ISETP.NE.AND P0, PT, R0, 0x1d, PT ;  /* 0x0000001d0000780c */ /* 0x000fda0003f05270 */
[----:B------:R-:W-:Y:S05]  /*53b0*/  @!P0 BRA `(.L_x_2327) ;  /* 0x000001f000008947 */ /* 0x000fea0003800000 */
[----:B------:R-:W-:-:S13]  /*53c0*/  ISETP.NE.AND P0, PT, R0, 0x2c, PT ;  /* 0x0000002c0000780c */ /* 0x000fda0003f05270 */
[----:B------:R-:W-:Y:S05]  /*53d0*/  @P0 BRA `(.L_x_2306) ;  /* 0x0000008000000947 */ /* 0x000fea0003800000 */
[----:B----4-:R-:W4:Y:S01]  /*53e0*/  LDG.E.U8 R4, [R4.64] ;  /* 0x0000002404047981 */ /* 0x010f22000c1e1100 */
[----:B------:R-:W-:Y:S01]  /*53f0*/  IMAD.MOV.U32 R19, RZ, RZ, 0x400000 ;  /* 0x00400000ff137424 */ /* 0x000fe200078e00ff */
[----:B----4-:R-:W-:-:S13]  /*5400*/  ISETP.NE.AND P0, PT, R4, RZ, PT ;  /* 0x000000ff0400720c */ /* 0x010fda0003f05270 */
[----:B------:R-:W-:Y:S05]  /*5410*/  @!P0 BRA `(.L_x_2307) ;  /* 0x000001e000008947 */ /* 0x000fea0003800000 */
[----:B------:R-:W-:-:S13]  /*5420*/  ISETP.NE.AND P0, PT, R4, 0xff, PT ;  /* 0x000000ff0400780c */ /* 0x000fda0003f05270 */
[----:B------:R-:W-:Y:S02]  /*5430*/  @!P0 IMAD.MOV.U32 R19, RZ, RZ, 0x7f800001 ;  /* 0x7f800001ff138424 */ /* 0x000fe400078e00ff */
[----:B------:R-:W-:Y:S01]  /*5440*/  @P0 IMAD.SHL.U32 R19, R4, 0x800000, RZ ;  /* 0x0080000004130824 */ /* 0x000fe200078e00ff */
[----:B------:R-:W-:Y:S05]  /*5450*/  BRA `(.L_x_2307) ;  /* 0x000001a000007947 */ /* 0x000fea0003800000 */
.L_x_2306:
        /* <DEDUP_REMOVED lines=18> */
[----:B012345:R-:W-:Y:S05]  /*5580*/  CALL.ABS.NOINC R14 ;  /* 0x000000000e007343 */ /* 0x03ffea0003c00000 */
[----:B------:R-:W-:Y:S01]  /*5590*/  IMAD.MOV.U32 R19, RZ, RZ, RZ ;  /* 0x000000ffff137224 */ /* 0x000fe200078e00ff */
[----:B------:R-:W-:Y:S05]  /*55a0*/  BRA `(.L_x_2307) ;  /* 0x0000005000007947 */ /* 0x000fea0003800000 */
.L_x_2327:
[----:B----4-:R-:W4:Y:S02]  /*55b0*/  LDG.E.64 R4, [R4.64] ;  /* 0x0000002404047981 */ /* 0x010f24000c1e1b00 */
[----:B----4-:R0:W4:Y:S01]  /*55c0*/  I2F.U64 R19, R4 ;  /* 0x0000000400137312 */ /* 0x0101220000301000 */
[----:B------:R-:W-:Y:S05]  /*55d0*/  BRA `(.L_x_2307) ;  /* 0x0000002000007947 */ /* 0x000fea0003800000 */
.L_x_2326:
[----:B----4-:R-:W4:Y:S02]  /*55e0*/  LDG.E R4, [R4.64] ;  /* 0x0000002404047981 */ /* 0x010f24000c1e1900 */
[----:B----4-:R0:W4:Y:S02]  /*55f0*/  I2F.U32 R19, R4 ;  /* 0x0000000400137306 */ /* 0x0101240000201000 */
.L_x_2307:
[----:B------:R-:W-:Y:S05]  /*5600*/  BSYNC B6 ;  /* 0x0000000000067941 */ /* 0x000fea0003800000 */
.L_x_2301:
[----:B------:R-:W-:Y:S02]  /*5610*/  IADD3 R17, R17, 0x80, RZ ;  /* 0x0000008011117810 */ /* 0x000fe40007ffe0ff */
.L_x_2273:
[----:B------:R-:W-:Y:S05]  /*5620*/  BSYNC B7 ;  /* 0x0000000000077941 */ /* 0x000fea0003800000 */
.L_x_2272:
        /* <DEDUP_REMOVED lines=23> */
.L_x_2334:
[----:B----4-:R-:W4:Y:S02]  /*57a0*/  LDG.E.U8 R4, [R4.64] ;  /* 0x0000002404047981 */ /* 0x010f24000c1e1100 */
[----:B----4-:R0:W4:Y:S01]  /*57b0*/  I2F.U16 R16, R4 ;  /* 0x0000000400107306 */ /* 0x0101220000101000 */
[----:B------:R-:W-:Y:S05]  /*57c0*/  BRA `(.L_x_2336) ;  /* 0x00000ca000007947 */ /* 0x000fea0003800000 */
.L_x_2333:
        /* <DEDUP_REMOVED lines=9> */
.L_x_2338:
[----:B----4-:R-:W4:Y:S02]  /*5860*/  LDG.E R4, [R4.64] ;  /* 0x0000002404047981 */ /* 0x010f24000c1e1900 */
[----:B----4-:R0:W4:Y:S01]  /*5870*/  I2F R16, R4 ;  /* 0x0000000400107306 */ /* 0x0101220000201400 */
[----:B------:R-:W-:Y:S05]  /*5880*/  BRA `(.L_x_2336) ;  /* 0x00000be000007947 */ /* 0x000fea0003800000 */
.L_x_2337:
[----:B----4-:R-:W4:Y:S02]  /*5890*/  LDG.E.U16 R4, [R4.64] ;  /* 0x0000002404047981 */ /* 0x010f24000c1e1500 */
[----:B----4-:R0:W4:Y:S01]  /*58a0*/  I2F.S16 R16, R4 ;  /* 0x0000000400107306 */ /* 0x0101220000101400 */
[----:B------:R-:W-:Y:S05]  /*58b0*/  BRA `(.L_x_2336) ;  /* 0x00000bb000007947 */ /* 0x000fea0003800000 */
.L_x_2332:
        /* <DEDUP_REMOVED lines=8> */
.L_x_2340:
[----:B----4-:R-:W4:Y:S02]  /*5940*/  LDG.E.U16 R4, [R4.64] ;  /* 0x0000002404047981 */ /* 0x010f24000c1e1500 */
[----:B----4-:R-:W-:Y:S01]  /*5950*/  HADD2.F32 R16, -RZ, R4.H0_H0 ;  /* 0x20000004ff107230 */ /* 0x010fe20000004100 */
[----:B------:R-:W-:Y:S05]  /*5960*/  BRA `(.L_x_2336) ;  /* 0x00000b0000007947 */ /* 0x000fea0003800000 */
.L_x_2339:
        /* <DEDUP_REMOVED lines=8> */
.L_x_2342:
[----:B----4-:R-:W4:Y:S02]  /*59f0*/  LDG.E.U16 R4, [R4.64] ;  /* 0x0000002404047981 */ /* 0x010f24000c1e1500 */
[----:B----4-:R-:W-:Y:S01]  /*5a00*/  HADD2.F32 R16, -RZ, R4.H0_H0 ;  /* 0x20000004ff107230 */ /* 0x010fe20000004100 */
[----:B------:R-:W-:Y:S05]  /*5a10*/  BRA `(.L_x_2336) ;  /* 0x00000a5000007947 */ /* 0x000fea0003800000 */
.L_x_2341:
[----:B----4-:R-:W4:Y:S02]  /*5a20*/  LDG.E.64 R4, [R4.64] ;  /* 0x0000002404047981 */ /* 0x010f24000c1e1b00 */
[----:B----4-:R-:W0:Y:S01]  /*5a30*/  F2F.F32.F64 R16, R4 ;  /* 0x0000000400107310 */ /* 0x010e220000301000 */
[----:B------:R-:W0:-:S14]  /*5a40*/  DSETP.GEU.AND P0, PT, |R4|, c[0x2][0x0], PT ;  /* 0x008000000400762a */ /* 0x000e1c0003f0e200 */
[----:B0-----:R-:W-:Y:S01]  /*5a50*/  @!P0 FMUL R16, R16, 1.175494350822287508e-38 ;  /* 0x0080000010108820 */ /* 0x001fe20000400000 */
[----:B------:R-:W-:Y:S05]  /*5a60*/  BRA `(.L_x_2336) ;  /* 0x00000a0000007947 */ /* 0x000fea0003800000 */
.L_x_2331:
        /* <DEDUP_REMOVED lines=12> */
.L_x_2345:
[----:B----4-:R-:W4:Y:S02]  /*5b30*/  LDG.E.64 R4, [R4.64] ;  /* 0x0000002404047981 */ /* 0x010f24000c1e1b00 */
[----:B----4-:R-:W0:Y:S01]  /*5b40*/  F2F.F32.F64 R16, R4 ;  /* 0x0000000400107310 */ /* 0x010e220000301000 */
[----:B------:R-:W0:-:S14]  /*5b50*/  DSETP.GEU.AND P0, PT, |R4|, c[0x2][0x0], PT ;  /* 0x008000000400762a */ /* 0x000e1c0003f0e200 */
[----:B0-----:R-:W-:Y:S01]  /*5b60*/  @!P0 FMUL R16, R16, 1.175494350822287508e-38 ;  /* 0x0080000010108820 */ /* 0x001fe20000400000 */
[----:B------:R-:W-:Y:S05]  /*5b70*/  BRA `(.L_x_2336) ;  /* 0x000008f000007947 */ /* 0x000fea0003800000 */
.L_x_2344:
        /* <DEDUP_REMOVED lines=26> */
.L_x_2347:
        /* <DEDUP_REMOVED lines=13> */
.L_x_2346:
[----:B----4-:R-:W4:Y:S02]  /*5df0*/  LDG.E.U16 R4, [R4.64] ;  /* 0x0000002404047981 */ /* 0x010f24000c1e1500 */
[----:B----4-:R-:W-:Y:S01]  /*5e00*/  PRMT R16, RZ, 0x5410, R4 ;  /* 0x00005410ff107816 */ /* 0x010fe20000000004 */
[----:B------:R-:W-:Y:S05]  /*5e10*/  BRA `(.L_x_2336) ;  /* 0x0000065000007947 */ /* 0x000fea0003800000 */
.L_x_2343:
        /* <DEDUP_REMOVED lines=11> */
.L_x_2350:
        /* <DEDUP_REMOVED lines=20> */
.L_x_2352:
[----:B------:R-:W-:Y:S05]  /*6010*/  BSYNC B0 ;  /* 0x0000000000007941 */ /* 0x000fea0003800000 */
.L_x_2351:
[----:B------:R-:W-:Y:S01]  /*6020*/  IMAD.SHL.U32 R3, R3, 0x100000, RZ ;  /* 0x0010000003037824 */ /* 0x000fe200078e00ff */
[----:B------:R-:W-:-:S04]  /*6030*/  LEA R5, R0, 0x3b800000, 0x17 ;  /* 0x3b80000000057811 */ /* 0x000fc800078eb8ff */
[----:B------:R-:W-:Y:S01]  /*6040*/  LOP3.LUT R16, R5, R3, R16, 0xfe, !PT ;  /* 0x0000000305107212 */ /* 0x000fe200078efe10 */
[----:B------:R-:W-:Y:S05]  /*6050*/  BRA `(.L_x_2336) ;  /* 0x0000041000007947 */ /* 0x000fea0003800000 */
.L_x_2349:
        /* <DEDUP_REMOVED lines=20> */
.L_x_2354:
[----:B------:R-:W-:Y:S05]  /*61a0*/  BSYNC B0 ;  /* 0x0000000000007941 */ /* 0x000fea0003800000 */
.L_x_2353:
[----:B------:R-:W-:Y:S01]  /*61b0*/  IMAD.SHL.U32 R3, R3, 0x200000, RZ ;  /* 0x0020000003037824 */ /* 0x000fe200078e00ff */
[----:B------:R-:W-:-:S04]  /*61c0*/  LEA R5, R0, 0x37800000, 0x17 ;  /* 0x3780000000057811 */ /* 0x000fc800078eb8ff */
[----:B------:R-:W-:Y:S01]  /*61d0*/  LOP3.LUT R16, R5, R3, R16, 0xfe, !PT ;  /* 0x0000000305107212 */ /* 0x000fe200078efe10 */
[----:B------:R-:W-:Y:S05]  /*61e0*/  BRA `(.L_x_2336) ;  /* 0x0000028000007947 */ /* 0x000fea0003800000 */
.L_x_2348:
        /* <DEDUP_REMOVED lines=14> */
.L_x_2335:
        /* <DEDUP_REMOVED lines=21> */
.L_x_2356:
[----:B----4-:R-:W4:Y:S02]  /*6420*/  LDG.E.64 R4, [R4.64] ;  /* 0x0000002404047981 */ /* 0x010f24000c1e1b00 */
[----:B----4-:R0:W4:Y:S01]  /*6430*/  I2F.U64 R16, R4 ;  /* 0x0000000400107312 */ /* 0x0101220000301000 */
[----:B------:R-:W-:Y:S05]  /*6440*/  BRA `(.L_x_2336) ;  /* 0x0000002000007947 */ /* 0x000fea0003800000 */
.L_x_2355:
[----:B----4-:R-:W4:Y:S02]  /*6450*/  LDG.E R4, [R4.64] ;  /* 0x0000002404047981 */ /* 0x010f24000c1e1900 */
[----:B----4-:R0:W4:Y:S02]  /*6460*/  I2F.U32 R16, R4 ;  /* 0x0000000400107306 */ /* 0x0101240000201000 */
.L_x_2336:
[----:B------:R-:W-:Y:S05]  /*6470*/  BSYNC B6 ;  /* 0x0000000000067941 */ /* 0x000fea0003800000 */
.L_x_2330:
        /* <DEDUP_REMOVED lines=17> */
.L_x_2360:
[----:B----4-:R-:W4:Y:S02]  /*6590*/  LDG.E.U8 R4, [R4.64] ;  /* 0x0000002404047981 */ /* 0x010f24000c1e1100 */
[----:B----4-:R0:W4:Y:S01]  /*65a0*/  I2F.U16 R23, R4 ;  /* 0x0000000400177306 */ /* 0x0101220000101000 */
[----:B------:R-:W-:Y:S05]  /*65b0*/  BRA `(.L_x_2329) ;  /* 0x00000c7000007947 */ /* 0x000fea0003800000 */
.L_x_2359:
        /* <DEDUP_REMOVED lines=9> */
.L_x_2363:
[----:B----4-:R-:W4:Y:S02]  /*6650*/  LDG.E R4, [R4.64] ;  /* 0x0000002404047981 */ /* 0x010f24000c1e1900 */
[----:B----4-:R0:W4:Y:S01]  /*6660*/  I2F R23, R4 ;  /* 0x0000000400177306 */ /* 0x0101220000201400 */
[----:B------:R-:W-:Y:S05]  /*6670*/  BRA `(.L_x_2329) ;  /* 0x00000bb000007947 */ /* 0x000fea0003800000 */
.L_x_2362:
[----:B----4-:R-:W4:Y:S02]  /*6680*/  LDG.E.U16 R4, [R4.64] ;  /* 0x0000002404047981 */ /* 0x010f24000c1e1500 */
[----:B----4-:R0:W4:Y:S01]  /*6690*/  I2F.S16 R23, R4 ;  /* 0x0000000400177306 */ /* 0x0101220000101400 */
[----:B------:R-:W-:Y:S05]  /*66a0*/  BRA `(.L_x_2329) ;  /* 0x00000b8000007947 */ /* 0x000fea0003800000 */
.L_x_2358:
        /* <DEDUP_REMOVED lines=8> */
.L_x_2365:
[----:B----4-:R-:W4:Y:S02]  /*6730*/  LDG.E.U16 R4, [R4.64] ;  /* 0x0000002404047981 */ /* 0x010f24000c1e1500 */
[----:B----4-:R-:W-:Y:S01]  /*6740*/  HADD2.F32 R23, -RZ, R4.H0_H0 ;  /* 0x20000004ff177230 */ /* 0x010fe20000004100 */
[----:B------:R-:W-:Y:S05]  /*6750*/  BRA `(.L_x_2329) ;  /* 0x00000ad000007947 */ /* 0x000fea0003800000 */
.L_x_2364:
        /* <DEDUP_REMOVED lines=8> */
.L_x_2367:
[----:B----4-:R-:W4:Y:S02]  /*67e0*/  LDG.E.U16 R4, [R4.64] ;  /* 0x0000002404047981 */ /* 0x010f24000c1e1500 */
[----:B----4-:R-:W-:Y:S01]  /*67f0*/  HADD2.F32 R23, -RZ, R4.H0_H0 ;  /* 0x20000004ff177230 */ /* 0x010fe20000004100 */
[----:B------:R-:W-:Y:S05]  /*6800*/  BRA `(.L_x_2329) ;  /* 0x00000a2000007947 */ /* 0x000fea0003800000 */
.L_x_2366:
[----:B----4-:R-:W4:Y:S02]  /*6810*/  LDG.E.64 R4, [R4.64] ;  /* 0x0000002404047981 */ /* 0x010f24000c1e1b00 */
[----:B----4-:R-:W0:Y:S01]  /*6820*/  F2F.F32.F64 R23, R4 ;  /* 0x0000000400177310 */ /* 0x010e220000301000 */
[----:B------:R-:W0:-:S14]  /*6830*/  DSETP.GEU.AND P0, PT, |R4|, c[0x2][0x0], PT ;  /* 0x008000000400762a */ /* 0x000e1c0003f0e200 */
[----:B0-----:R-:W-:Y:S01]  /*6840*/  @!P0 FMUL R23, R23, 1.175494350822287508e-38 ;  /* 0x0080000017178820 */ /* 0x001fe20000400000 */
[----:B------:R-:W-:Y:S05]  /*6850*/  BRA `(.L_x_2329) ;  /* 0x000009d000007947 */ /* 0x000fea0003800000 */
.L_x_2357:
        /* <DEDUP_REMOVED lines=12> */
.L_x_2370:
[----:B----4-:R-:W4:Y:S02]  /*6920*/  LDG.E.64 R4, [R4.64] ;  /* 0x0000002404047981 */ /* 0x010f24000c1e1b00 */
[----:B----4-:R-:W0:Y:S01]  /*6930*/  F2F.F32.F64 R23, R4 ;  /* 0x0000000400177310 */ /* 0x010e220000301000 */
[----:B------:R-:W0:-:S14]  /*6940*/  DSETP.GEU.AND P0, PT, |R4|, c[0x2][0x0], PT ;  /* 0x008000000400762a */ /* 0x000e1c0003f0e200 */
[----:B0-----:R-:W-:Y:S01]  /*6950*/  @!P0 FMUL R23, R23, 1.175494350822287508e-38 ;  /* 0x0080000017178820 */ /* 0x001fe20000400000 */
[----:B------:R-:W-:Y:S05]  /*6960*/  BRA `(.L_x_2329) ;  /* 0x000008c000007947 */ /* 0x000fea0003800000 */
.L_x_2369:
        /* <DEDUP_REMOVED lines=26> */
.L_x_2372:
        /* <DEDUP_REMOVED lines=13> */
.L_x_2371:
[----:B----4-:R-:W4:Y:S02]  /*6be0*/  LDG.E.U16 R4, [R4.64] ;  /* 0x0000002404047981 */ /* 0x010f24000c1e1500 */
[----:B----4-:R-:W-:Y:S01]  /*6bf0*/  PRMT R23, RZ, 0x5410, R4 ;  /* 0x00005410ff177816 */ /* 0x010fe20000000004 */
[----:B------:R-:W-:Y:S05]  /*6c00*/  BRA `(.L_x_2329) ;  /* 0x0000062000007947 */ /* 0x000fea0003800000 */
.L_x_2368:
        /* <DEDUP_REMOVED lines=11> */
.L_x_2375:
[----:B----4-:R-:W4:Y:S02]  /*6cc0*/  LDG.E.U8 R3, [R4.64] ;  /* 0x0000002404037981 */ /* 0x010f24000c1e1100 */
        /* <DEDUP_REMOVED lines=18> */
.L_x_2377:
[----:B------:R-:W-:Y:S05]  /*6df0*/  BSYNC B0 ;  /* 0x0000000000007941 */ /* 0x000fea0003800000 */
.L_x_2376:
[----:B------:R-:W-:Y:S01]  /*6e00*/  IMAD.SHL.U32 R3, R3, 0x100000, RZ ;  /* 0x0010000003037824 */ /* 0x000fe200078e00ff */
[----:B------:R-:W-:-:S04]  /*6e10*/  LEA R0, R0, 0x3b800000, 0x17 ;  /* 0x3b80000000007811 */ /* 0x000fc800078eb8ff */
[----:B------:R-:W-:Y:S01]  /*6e20*/  LOP3.LUT R23, R0, R3, R23, 0xfe, !PT ;  /* 0x0000000300177212 */ /* 0x000fe200078efe17 */
[----:B------:R-:W-:Y:S05]  /*6e30*/  BRA `(.L_x_2329) ;  /* 0x000003f000007947 */ /* 0x000fea0003800000 */
.L_x_2374:
        /* <DEDUP_REMOVED lines=19> */
.L_x_2379:
[----:B------:R-:W-:Y:S05]  /*6f70*/  BSYNC B0 ;  /* 0x0000000000007941 */ /* 0x000fea0003800000 */
.L_x_2378:
[----:B------:R-:W-:Y:S01]  /*6f80*/  IMAD.SHL.U32 R3, R3, 0x200000, RZ ;  /* 0x0020000003037824 */ /* 0x000fe200078e00ff */
[----:B------:R-:W-:-:S04]  /*6f90*/  LEA R0, R0, 0x37800000, 0x17 ;  /* 0x3780000000007811 */ /* 0x000fc800078eb8ff */
[----:B------:R-:W-:Y:S01]  /*6fa0*/  LOP3.LUT R23, R0, R3, R23, 0xfe, !PT ;  /* 0x0000000300177212 */ /* 0x000fe200078efe17 */
[----:B------:R-:W-:Y:S05]  /*6fb0*/  BRA `(.L_x_2329) ;  /* 0x0000027000007947 */ /* 0x000fea0003800000 */
.L_x_2373:
        /* <DEDUP_REMOVED lines=14> */
.L_x_2361:
        /* <DEDUP_REMOVED lines=19> */
[----:B------:R-:W-:Y:S05]  /*71d0*/  BRA `(.L_x_2329) ;  /* 0x0000005000007947 */ /* 0x000fea0003800000 */
.L_x_2381:
[----:B----4-:R-:W4:Y:S02]  /*71e0*/  LDG.E.64 R4, [R4.64] ;  /* 0x0000002404047981 */ /* 0x010f24000c1e1b00 */
[----:B----4-:R0:W4:Y:S01]  /*71f0*/  I2F.U64 R23, R4 ;  /* 0x0000000400177312 */ /* 0x0101220000301000 */
[----:B------:R-:W-:Y:S05]  /*7200*/  BRA `(.L_x_2329) ;  /* 0x0000002000007947 */ /* 0x000fea0003800000 */
.L_x_2380:
[----:B----4-:R-:W4:Y:S02]  /*7210*/  LDG.E R4, [R4.64] ;  /* 0x0000002404047981 */ /* 0x010f24000c1e1900 */
[----:B----4-:R0:W4:Y:S02]  /*7220*/  I2F.U32 R23, R4 ;  /* 0x0000000400177306 */ /* 0x0101240000201000 */
.L_x_2329:
[----:B------:R-:W-:Y:S05]  /*7230*/  BSYNC B7 ;  /* 0x0000000000077941 */ /* 0x000fea0003800000 */
.L_x_2328:
[----:B------:R-:W0:Y:S01]  /*7240*/  S2R R27, SR_TID.X ;  /* 0x00000000001b7919 */ /* 0x000e220000002100 */
[----:B------:R-:W4:Y:S01]  /*7250*/  LDC.U8 R17, c[0x0][0x190] ;  /* 0x00006400ff117b82 */ /* 0x000f220000000000 */
[----:B-----5:R-:W-:Y:S01]  /*7260*/  FSETP.GT.FTZ.AND P0, PT, R18, RZ, PT ;  /* 0x000000ff1200720b */ /* 0x020fe20003f14000 */
[----:B------:R-:W-:Y:S01]  /*7270*/  BSSY B6, `(.L_x_2382) ;  /* 0x00000f5000067945 */ /* 0x000fe20003800000 */
[----:B-1----:R-:W-:Y:S02]  /*7280*/  FSETP.GT.FTZ.AND P1, PT, R22, RZ, PT ;  /* 0x000000ff1600720b */ /* 0x002fe40003f34000 */
[----:B----4-:R-:W-:-:S02]  /*7290*/  FSETP.GT.FTZ.AND P2, PT, R24, RZ, PT ;  /* 0x000000ff1800720b */ /* 0x010fc40003f54000 */
[----:B------:R-:W-:-:S07]  /*72a0*/  FSETP.GT.FTZ.AND P3, PT, R16, RZ, PT ;  /* 0x000000ff1000720b */ /* 0x000fce0003f74000 */
[----:B--2---:R-:W-:Y:S02]  /*72b0*/  @!P0 FMUL.FTZ R18, R29, R18 ;  /* 0x000000121d128220 */ /* 0x004fe40000410000 */
[----:B---3--:R-:W-:Y:S02]  /*72c0*/  @!P1 FMUL.FTZ R22, R25, R22 ;  /* 0x0000001619169220 */ /* 0x008fe40000410000 */
[----:B------:R-:W-:Y:S02]  /*72d0*/  @!P2 FMUL.FTZ R24, R19, R24 ;  /* 0x000000181318a220 */ /* 0x000fe40000410000 */
[----:B------:R-:W-:Y:S01]  /*72e0*/  @!P3 FMUL.FTZ R16, R16, R23 ;  /* 0x000000171010b220 */ /* 0x000fe20000410000 */
[----:B0-----:R-:W-:-:S13]  /*72f0*/  ISETP.GE.AND P4, PT, R27, R26, PT ;  /* 0x0000001a1b00720c */ /* 0x001fda0003f86270 */
[----:B------:R-:W-:Y:S05]  /*7300*/  @P4 BRA `(.L_x_2383) ;  /* 0x00000eb000004947 */ /* 0x000fea0003800000 */
[----:B------:R-:W-:Y:S01]  /*7310*/  IMAD R0, R2, 0x200, R27 ;  /* 0x0000020002007824 */ /* 0x000fe200078e021b */
[----:B------:R-:W-:Y:S02]  /*7320*/  PRMT R3, R17, 0x9910, RZ ;  /* 0x0000991011037816 */ /* 0x000fe400000000ff */
[----:B------:R-:W-:Y:S01]  /*7330*/  IADD3 R27, R27, 0x80, RZ ;  /* 0x000000801b1b7810 */ /* 0x000fe20007ffe0ff */
        /* <DEDUP_REMOVED lines=17> */
.L_x_2387:
[----:B------:R-:W0:Y:S02]  /*7450*/  F2I.S64.TRUNC R18, R18 ;  /* 0x0000001200127311 */ /* 0x000e24000020d900 */
[----:B0-----:R-:W-:-:S05]  /*7460*/  IMAD.MOV.U32 R3, RZ, RZ, R18 ;  /* 0x000000ffff037224 */ /* 0x001fca00078e0012 */
[----:B------:R0:W-:Y:S01]  /*7470*/  STG.E.U8 [R8.64], R3 ;  /* 0x0000000308007986 */ /* 0x0001e2000c101124 */
[----:B------:R-:W-:Y:S05]  /*7480*/  BRA `(.L_x_2383) ;  /* 0x00000d3000007947 */ /* 0x000fea0003800000 */
.L_x_2386:
        /* <DEDUP_REMOVED lines=9> */
.L_x_2390:
[----:B------:R-:W0:Y:S02]  /*7520*/  F2I.FTZ.TRUNC.NTZ R3, R18 ;  /* 0x0000001200037305 */ /* 0x000e24000021f100 */
[----:B0-----:R0:W-:Y:S01]  /*7530*/  STG.E [R8.64], R3 ;  /* 0x0000000308007986 */ /* 0x0011e2000c101924 */
[----:B------:R-:W-:Y:S05]  /*7540*/  BRA `(.L_x_2383) ;  /* 0x00000c7000007947 */ /* 0x000fea0003800000 */
.L_x_2389:
[----:B------:R-:W0:Y:S02]  /*7550*/  F2I.FTZ.TRUNC.NTZ R3, R18 ;  /* 0x0000001200037305 */ /* 0x000e24000021f100 */
[----:B0-----:R0:W-:Y:S01]  /*7560*/  STG.E.U16 [R8.64], R3 ;  /* 0x0000000308007986 */ /* 0x0011e2000c101524 */
[----:B------:R-:W-:Y:S05]  /*7570*/  BRA `(.L_x_2383) ;  /* 0x00000c4000007947 */ /* 0x000fea0003800000 */
.L_x_2385:
        /* <DEDUP_REMOVED lines=8> */
.L_x_2392:
[----:B------:R-:W-:-:S05]  /*7600*/  F2FP.PACK_AB R18, RZ, R18 ;  /* 0x00000012ff12723e */ /* 0x000fca00000000ff */
[----:B------:R0:W-:Y:S01]  /*7610*/  STG.E.U16 [R8.64], R18 ;  /* 0x0000001208007986 */ /* 0x0001e2000c101524 */
[----:B------:R-:W-:Y:S05]  /*7620*/  BRA `(.L_x_2383) ;  /* 0x00000b9000007947 */ /* 0x000fea0003800000 */
.L_x_2391:
        /* <DEDUP_REMOVED lines=9> */
.L_x_2394:
[----:B------:R-:W-:-:S04]  /*76c0*/  F2FP.PACK_AB R3, RZ, R18 ;  /* 0x00000012ff03723e */ /* 0x000fc800000000ff */
[----:B------:R-:W-:-:S05]  /*76d0*/  PRMT R3, R3, 0x5410, RZ ;  /* 0x0000541003037816 */ /* 0x000fca00000000ff */
[----:B------:R0:W-:Y:S01]  /*76e0*/  STG.E [R8.64], R3 ;  /* 0x0000000308007986 */ /* 0x0001e2000c101924 */
[----:B------:R-:W-:Y:S05]  /*76f0*/  BRA `(.L_x_2383) ;  /* 0x00000ac000007947 */ /* 0x000fea0003800000 */
.L_x_2393:
[----:B------:R-:W-:-:S06]  /*7700*/  FMUL.FTZ R4, R18, 1 ;  /* 0x3f80000012047820 */ /* 0x000fcc0000410000 */
[----:B------:R-:W0:Y:S02]  /*7710*/  F2F.F64.F32 R4, R4 ;  /* 0x0000000400047310 */ /* 0x000e240000201800 */
[----:B0-----:R0:W-:Y:S01]  /*7720*/  STG.E.64 [R8.64], R4 ;  /* 0x0000000408007986 */ /* 0x0011e2000c101b24 */
[----:B------:R-:W-:Y:S05]  /*7730*/  BRA `(.L_x_2383) ;  /* 0x00000a8000007947 */ /* 0x000fea0003800000 */
.L_x_2384:
        /* <DEDUP_REMOVED lines=12> */
.L_x_2397:
[----:B------:R-:W-:Y:S01]  /*7800*/  FMUL.FTZ R4, R18, 1 ;  /* 0x3f80000012047820 */ /* 0x000fe20000410000 */
[----:B------:R-:W-:-:S05]  /*7810*/  CS2R R6, SRZ ;  /* 0x0000000000067805 */ /* 0x000fca000001ff00 */
[----:B------:R-:W0:Y:S02]  /*7820*/  F2F.F64.F32 R4, R4 ;  /* 0x0000000400047310 */ /* 0x000e240000201800 */
[----:B0-----:R0:W-:Y:S01]  /*7830*/  STG.E.128 [R8.64], R4 ;  /* 0x0000000408007986 */ /* 0x0011e2000c101d24 */
[----:B------:R-:W-:Y:S05]  /*7840*/  BRA `(.L_x_2383) ;  /* 0x0000097000007947 */ /* 0x000fea0003800000 */
.L_x_2396:
        /* <DEDUP_REMOVED lines=14> */
[----:B------:R-:W-:-:S04]  /*7930*/  @P0 SHF.R.U32.HI R0, RZ, 0x14, R18 ;  /* 0x00000014ff000819 */ /* 0x000fc80000011612 */
[----:B------:R-:W-:-:S04]  /*7940*/  @P0 LOP3.LUT R3, R0, 0x1, RZ, 0xc0, !PT ;  /* 0x0000000100030812 */ /* 0x000fc800078ec0ff */
[----:B------:R-:W-:Y:S01]  /*7950*/  @P0 IADD3 R0, R18, 0x407ffff, R3 ;  /* 0x0407ffff12000810 */ /* 0x000fe20007ffe003 */
[----:B------:R-:W-:-:S03]  /*7960*/  @!P0 FADD.FTZ R3, R4, 16384 ;  /* 0x4680000004038421 */ /* 0x000fc60000010000 */
[----:B------:R-:W-:Y:S02]  /*7970*/  @P0 SHF.R.U32.HI R0, RZ, 0x14, R0 ;  /* 0x00000014ff000819 */ /* 0x000fe40000011600 */
[----:B------:R-:W-:Y:S02]  /*7980*/  @!P0 IADD3 R0, R3, -0x46800000, RZ ;  /* 0xb980000003008810 */ /* 0x000fe40007ffe0ff */
.L_x_2401:
[----:B------:R-:W-:Y:S05]  /*7990*/  BSYNC B0 ;  /* 0x0000000000007941 */ /* 0x000fea0003800000 */
.L_x_2400:
[----:B------:R-:W-:-:S05]  /*79a0*/  LOP3.LUT R5, R0, R5, RZ, 0xfc, !PT ;  /* 0x0000000500057212 */ /* 0x000fca00078efcff */
[----:B------:R0:W-:Y:S01]  /*79b0*/  STG.E.U8 [R8.64], R5 ;  /* 0x0000000508007986 */ /* 0x0001e2000c101124 */
[----:B------:R-:W-:Y:S05]  /*79c0*/  BRA `(.L_x_2383) ;  /* 0x000007f000007947 */ /* 0x000fea0003800000 */
.L_x_2399:
[----:B------:R-:W-:Y:S01]  /*79d0*/  LOP3.LUT R4, R18, 0x7fffffff, RZ, 0xc0, !PT ;  /* 0x7fffffff12047812 */ /* 0x000fe200078ec0ff */
[----:B------:R-:W-:Y:S03]  /*79e0*/  BSSY B0, `(.L_x_2402) ;  /* 0x000000e000007945 */ /* 0x000fe60003800000 */
[----:B------:R-:W-:-:S13]  /*79f0*/  ISETP.GT.U32.AND P0, PT, R4, 0x477fffff, PT ;  /* 0x477fffff0400780c */ /* 0x000fda0003f04070 */
[----:B------:R-:W-:Y:S05]  /*7a00*/  @P0 BRA `(.L_x_2403) ;  /* 0x0000008000000947 */ /* 0x000fea0003800000 */
[----:B------:R-:W-:-:S13]  /*7a10*/  ISETP.GE.U32.AND P0, PT, R4, 0x38800000, PT ;  /* 0x388000000400780c */ /* 0x000fda0003f06070 */
[----:B------:R-:W-:-:S04]  /*7a20*/  @P0 SHF.R.U32.HI R0, RZ, 0x15, R18 ;  /* 0x00000015ff000819 */ /* 0x000fc80000011612 */
[----:B------:R-:W-:-:S04]  /*7a30*/  @P0 LOP3.LUT R3, R0, 0x1, RZ, 0xc0, !PT ;  /* 0x0000000100030812 */ /* 0x000fc800078ec0ff */
[----:B------:R-:W-:Y:S01]  /*7a40*/  @P0 IADD3 R0, R18, 0x80fffff, R3 ;  /* 0x080fffff12000810 */ /* 0x000fe20007ffe003 */
[----:B------:R-:W-:-:S03]  /*7a50*/  @!P0 FADD.FTZ R3, R4, 128 ;  /* 0x4300000004038421 */ /* 0x000fc60000010000 */
[----:B------:R-:W-:Y:S02]  /*7a60*/  @P0 SHF.R.U32.HI R0, RZ, 0x15, R0 ;  /* 0x00000015ff000819 */ /* 0x000fe40000011600 */
[----:B------:R-:W-:Y:S01]  /*7a70*/  @!P0 IADD3 R0, R3, -0x43000000, RZ ;  /* 0xbd00000003008810 */ /* 0x000fe20007ffe0ff */
[----:B------:R-:W-:Y:S05]  /*7a80*/  BRA `(.L_x_2404) ;  /* 0x0000003000007947 */ /* 0x000fea0003800000 */
.L_x_2403:
[----:B------:R-:W-:Y:S01]  /*7a90*/  IMAD.MOV.U32 R0, RZ, RZ, 0x7f ;  /* 0x0000007fff007424 */ /* 0x000fe200078e00ff */
[----:B------:R-:W-:-:S04]  /*7aa0*/  ISETP.GT.U32.AND P0, PT, R4, 0x7f800000, PT ;  /* 0x7f8000000400780c */ /* 0x000fc80003f04070 */
[----:B------:R-:W-:-:S04]  /*7ab0*/  SEL R0, R0, 0x7c, P0 ;  /* 0x0000007c00007807 */ /* 0x000fc80000000000 */
.L_x_2404:
[----:B------:R-:W-:Y:S05]  /*7ac0*/  BSYNC B0 ;  /* 0x0000000000007941 */ /* 0x000fea0003800000 */
.L_x_2402:
[----:B------:R-:W-:-:S04]  /*7ad0*/  LOP3.LUT R18, R18, 0x80000000, RZ, 0xc0, !PT ;  /* 0x8000000012127812 */ /* 0x000fc800078ec0ff */
[----:B------:R-:W-:-:S04]  /*7ae0*/  SHF.R.U32.HI R3, RZ, 0x18, R18 ;  /* 0x00000018ff037819 */ /* 0x000fc80000011612 */
[----:B------:R-:W-:-:S05]  /*7af0*/  LOP3.LUT R3, R0, R3, RZ, 0xfc, !PT ;  /* 0x0000000300037212 */ /* 0x000fca00078efcff */
[----:B------:R0:W-:Y:S01]  /*7b00*/  STG.E.U8 [R8.64], R3 ;  /* 0x0000000308007986 */ /* 0x0001e2000c101124 */
[----:B------:R-:W-:Y:S05]  /*7b10*/  BRA `(.L_x_2383) ;  /* 0x000006a000007947 */ /* 0x000fea0003800000 */
.L_x_2398:
[----:B------:R-:W-:-:S05]  /*7b20*/  F2FP.BF16.PACK_AB R18, RZ, R18 ;  /* 0x00000012ff12723e */ /* 0x000fca00000010ff */
[----:B------:R0:W-:Y:S01]  /*7b30*/  STG.E.U16 [R8.64], R18 ;  /* 0x0000001208007986 */ /* 0x0001e2000c101524 */
[----:B------:R-:W-:Y:S05]  /*7b40*/  BRA `(.L_x_2383) ;  /* 0x0000067000007947 */ /* 0x000fea0003800000 */
.L_x_2395:
        /* <DEDUP_REMOVED lines=11> */
.L_x_2407:
        /* <DEDUP_REMOVED lines=16> */
.L_x_2410:
[----:B------:R-:W-:-:S04]  /*7d00*/  LOP3.LUT R18, R18, 0x80000000, RZ, 0xc0, !PT ;  /* 0x8000000012127812 */ /* 0x000fc800078ec0ff */
[----:B------:R-:W-:-:S04]  /*7d10*/  SHF.R.U32.HI R3, RZ, 0x18, R18 ;  /* 0x00000018ff037819 */ /* 0x000fc80000011612 */
[----:B------:R-:W-:-:S04]  /*7d20*/  LOP3.LUT R0, R0, R3, RZ, 0xfc, !PT ;  /* 0x0000000300007212 */ /* 0x000fc800078efcff */
[----:B------:R-:W-:Y:S02]  /*7d30*/  PRMT R4, R0, 0x7610, R4 ;  /* 0x0000761000047816 */ /* 0x000fe40000000004 */
.L_x_2409:
[----:B------:R-:W-:Y:S05]  /*7d40*/  BSYNC B0 ;  /* 0x0000000000007941 */ /* 0x000fea0003800000 */
.L_x_2408:
[----:B------:R0:W-:Y:S01]  /*7d50*/  STG.E.U8 [R8.64], R4 ;  /* 0x0000000408007986 */ /* 0x0001e2000c101124 */
[----:B------:R-:W-:Y:S05]  /*7d60*/  BRA `(.L_x_2383) ;  /* 0x0000045000007947 */ /* 0x000fea0003800000 */
.L_x_2406:
        /* <DEDUP_REMOVED lines=16> */
.L_x_2413:
[----:B------:R-:W-:-:S04]  /*7e70*/  LOP3.LUT R18, R18, 0x80000000, RZ, 0xc0, !PT ;  /* 0x8000000012127812 */ /* 0x000fc800078ec0ff */
[----:B------:R-:W-:-:S04]  /*7e80*/  SHF.R.U32.HI R3, RZ, 0x18, R18 ;  /* 0x00000018ff037819 */ /* 0x000fc80000011612 */
[----:B------:R-:W-:-:S04]  /*7e90*/  LOP3.LUT R0, R0, R3, RZ, 0xfc, !PT ;  /* 0x0000000300007212 */ /* 0x000fc800078efcff */
[----:B------:R-:W-:Y:S02]  /*7ea0*/  PRMT R4, R0, 0x7610, R4 ;  /* 0x0000761000047816 */ /* 0x000fe40000000004 */
.L_x_2412:
[----:B------:R-:W-:Y:S05]  /*7eb0*/  BSYNC B0 ;  /* 0x0000000000007941 */ /* 0x000fea0003800000 */
.L_x_2411:
[----:B------:R0:W-:Y:S01]  /*7ec0*/  STG.E.U8 [R8.64], R4 ;  /* 0x0000000408007986 */ /* 0x0001e2000c101124 */
[----:B------:R-:W-:Y:S05]  /*7ed0*/  BRA `(.L_x_2383) ;  /* 0x000002e000007947 */ /* 0x000fea0003800000 */
.L_x_2405:
        /* <DEDUP_REMOVED lines=21> */
.L_x_2388:
        /* <DEDUP_REMOVED lines=20> */
.L_x_2415:
[----:B------:R-:W0:Y:S02]  /*8170*/  F2I.U64.TRUNC R18, R18 ;  /* 0x0000001200127311 */ /* 0x000e24000020d800 */
[----:B0-----:R0:W-:Y:S01]  /*8180*/  STG.E.64 [R8.64], R18 ;  /* 0x0000001208007986 */ /* 0x0011e2000c101b24 */
[----:B------:R-:W-:Y:S05]  /*8190*/  BRA `(.L_x_2383) ;  /* 0x0000002000007947 */ /* 0x000fea0003800000 */
.L_x_2414:
[----:B------:R-:W0:Y:S02]  /*81a0*/  F2I.FTZ.U32.TRUNC.NTZ R3, R18 ;  /* 0x0000001200037305 */ /* 0x000e24000021f000 */
[----:B0-----:R0:W-:Y:S02]  /*81b0*/  STG.E [R8.64], R3 ;  /* 0x0000000308007986 */ /* 0x0011e4000c101924 */
.L_x_2383:
[----:B------:R-:W-:Y:S05]  /*81c0*/  BSYNC B6 ;  /* 0x0000000000067941 */ /* 0x000fea0003800000 */
.L_x_2382:
[----:B------:R-:W-:Y:S01]  /*81d0*/  ISETP.GE.AND P0, PT, R27, R26, PT ;  /* 0x0000001a1b00720c */ /* 0x000fe20003f06270 */
[----:B------:R-:W-:-:S12]  /*81e0*/  BSSY B6, `(.L_x_2416) ;  /* 0x00001da000067945 */ /* 0x000fd80003800000 */
[----:B------:R-:W-:Y:S05]  /*81f0*/  @P0 BRA `(.L_x_2417) ;  /* 0x00001d8000000947 */ /* 0x000fea0003800000 */
[----:B------:R-:W-:Y:S01]  /*8200*/  IMAD R0, R2, 0x200, R27 ;  /* 0x0000020002007824 */ /* 0x000fe200078e021b */
[----:B0-----:R-:W-:-:S03]  /*8210*/  PRMT R3, R17, 0x9910, RZ ;  /* 0x0000991011037816 */ /* 0x001fc600000000ff */
        /* <DEDUP_REMOVED lines=17> */
.L_x_2421:
[----:B------:R-:W0:Y:S02]  /*8330*/  F2I.S64.TRUNC R22, R22 ;  /* 0x0000001600167311 */ /* 0x000e24000020d900 */
[----:B0-----:R-:W-:-:S05]  /*8340*/  IMAD.MOV.U32 R3, RZ, RZ, R22 ;  /* 0x000000ffff037224 */ /* 0x001fca00078e0016 */
[----:B------:R0:W-:Y:S01]  /*8350*/  STG.E.U8 [R8.64], R3 ;  /* 0x0000000308007986 */ /* 0x0001e2000c101124 */
[----:B------:R-:W-:Y:S05]  /*8360*/  BRA `(.L_x_2423) ;  /* 0x00000d3000007947 */ /* 0x000fea0003800000 */
.L_x_2420:
        /* <DEDUP_REMOVED lines=9> */
.L_x_2425:
[----:B------:R-:W0:Y:S02]  /*8400*/  F2I.FTZ.TRUNC.NTZ R3, R22 ;  /* 0x0000001600037305 */ /* 0x000e24000021f100 */
[----:B0-----:R0:W-:Y:S01]  /*8410*/  STG.E [R8.64], R3 ;  /* 0x0000000308007986 */ /* 0x0011e2000c101924 */
[----:B------:R-:W-:Y:S05]  /*8420*/  BRA `(.L_x_2423) ;  /* 0x00000c7000007947 */ /* 0x000fea0003800000 */
.L_x_2424:
[----:B------:R-:W0:Y:S02]  /*8430*/  F2I.FTZ.TRUNC.NTZ R3, R22 ;  /* 0x0000001600037305 */ /* 0x000e24000021f100 */
[----:B0-----:R0:W-:Y:S01]  /*8440*/  STG.E.U16 [R8.64], R3 ;  /* 0x0000000308007986 */ /* 0x0011e2000c101524 */
[----:B------:R-:W-:Y:S05]  /*8450*/  BRA `(.L_x_2423) ;  /* 0x00000c4000007947 */ /* 0x000fea0003800000 */
.L_x_2419:
        /* <DEDUP_REMOVED lines=8> */
.L_x_2427:
[----:B------:R-:W-:-:S05]  /*84e0*/  F2FP.PACK_AB R22, RZ, R22 ;  /* 0x00000016ff16723e */ /* 0x000fca00000000ff */
[----:B------:R0:W-:Y:S01]  /*84f0*/  STG.E.U16 [R8.64], R22 ;  /* 0x0000001608007986 */ /* 0x0001e2000c101524 */
[----:B------:R-:W-:Y:S05]  /*8500*/  BRA `(.L_x_2423) ;  /* 0x00000b9000007947 */ /* 0x000fea0003800000 */
.L_x_2426:
        /* <DEDUP_REMOVED lines=9> */
.L_x_2429:
[----:B------:R-:W-:-:S04]  /*85a0*/  F2FP.PACK_AB R3, RZ, R22 ;  /* 0x00000016ff03723e */ /* 0x000fc800000000ff */
[----:B------:R-:W-:-:S05]  /*85b0*/  PRMT R3, R3, 0x5410, RZ ;  /* 0x0000541003037816 */ /* 0x000fca00000000ff */
[----:B------:R0:W-:Y:S01]  /*85c0*/  STG.E [R8.64], R3 ;  /* 0x0000000308007986 */ /* 0x0001e2000c101924 */
[----:B------:R-:W-:Y:S05]  /*85d0*/  BRA `(.L_x_2423) ;  /* 0x00000ac000007947 */ /* 0x000fea0003800000 */
.L_x_2428:
[----:B------:R-:W-:-:S06]  /*85e0*/  FMUL.FTZ R4, R22, 1 ;  /* 0x3f80000016047820 */ /* 0x000fcc0000410000 */
[----:B------:R-:W0:Y:S02]  /*85f0*/  F2F.F64.F32 R4, R4 ;  /* 0x0000000400047310 */ /* 0x000e240000201800 */
[----:B0-----:R0:W-:Y:S01]  /*8600*/  STG.E.64 [R8.64], R4 ;  /* 0x0000000408007986 */ /* 0x0011e2000c101b24 */
[----:B------:R-:W-:Y:S05]  /*8610*/  BRA `(.L_x_2423) ;  /* 0x00000a8000007947 */ /* 0x000fea0003800000 */
.L_x_2418:
        /* <DEDUP_REMOVED lines=12> */
.L_x_2432:
[----:B------:R-:W-:Y:S01]  /*86e0*/  FMUL.FTZ R4, R22, 1 ;  /* 0x3f80000016047820 */ /* 0x000fe20000410000 */
[----:B------:R-:W-:-:S05]  /*86f0*/  CS2R R6, SRZ ;  /* 0x0000000000067805 */ /* 0x000fca000001ff00 */
[----:B------:R-:W0:Y:S02]  /*8700*/  F2F.F64.F32 R4, R4 ;  /* 0x0000000400047310 */ /* 0x000e240000201800 */
[----:B0-----:R0:W-:Y:S01]  /*8710*/  STG.E.128 [R8.64], R4 ;  /* 0x0000000408007986 */ /* 0x0011e2000c101d24 */
[----:B------:R-:W-:Y:S05]  /*8720*/  BRA `(.L_x_2423) ;  /* 0x0000097000007947 */ /* 0x000fea0003800000 */
.L_x_2431:
        /* <DEDUP_REMOVED lines=20> */
.L_x_2436:
[----:B------:R-:W-:Y:S05]  /*8870*/  BSYNC B0 ;  /* 0x0000000000007941 */ /* 0x000fea0003800000 */
.L_x_2435:
[----:B------:R-:W-:-:S05]  /*8880*/  LOP3.LUT R5, R0, R5, RZ, 0xfc, !PT ;  /* 0x0000000500057212 */ /* 0x000fca00078efcff */
[----:B------:R0:W-:Y:S01]  /*8890*/  STG.E.U8 [R8.64], R5 ;  /* 0x0000000508007986 */ /* 0x0001e2000c101124 */
[----:B------:R-:W-:Y:S05]  /*88a0*/  BRA `(.L_x_2423) ;  /* 0x000007f000007947 */ /* 0x000fea0003800000 */
.L_x_2434:
        /* <DEDUP_REMOVED lines=12> */
.L_x_2438:
[----:B------:R-:W-:Y:S01]  /*8970*/  IMAD.MOV.U32 R0, RZ, RZ, 0x7f ;  /* 0x0000007fff007424 */ /* 0x000fe200078e00ff */
[----:B------:R-:W-:-:S04]  /*8980*/  ISETP.GT.U32.AND P0, PT, R4, 0x7f800000, PT ;  /* 0x7f8000000400780c */ /* 0x000fc80003f04070 */
[----:B------:R-:W-:-:S04]  /*8990*/  SEL R0, R0, 0x7c, P0 ;  /* 0x0000007c00007807 */ /* 0x000fc80000000000 */
.L_x_2439:
[----:B------:R-:W-:Y:S05]  /*89a0*/  BSYNC B0 ;  /* 0x0000000000007941 */ /* 0x000fea0003800000 */
.L_x_2437:
[----:B------:R-:W-:-:S04]  /*89b0*/  LOP3.LUT R22, R22, 0x80000000, RZ, 0xc0, !PT ;  /* 0x8000000016167812 */ /* 0x000fc800078ec0ff */
[----:B------:R-:W-:-:S04]  /*89c0*/  SHF.R.U32.HI R3, RZ, 0x18, R22 ;  /* 0x00000018ff037819 */ /* 0x000fc80000011616 */
[----:B------:R-:W-:-:S05]  /*89d0*/  LOP3.LUT R3, R0, R3, RZ, 0xfc, !PT ;  /* 0x0000000300037212 */ /* 0x000fca00078efcff */
[----:B------:R0:W-:Y:S01]  /*89e0*/  STG.E.U8 [R8.64], R3 ;  /* 0x0000000308007986 */ /* 0x0001e2000c101124 */
[----:B------:R-:W-:Y:S05]  /*89f0*/  BRA `(.L_x_2423) ;  /* 0x000006a000007947 */ /* 0x000fea0003800000 */
.L_x_2433:
[----:B------:R-:W-:-:S05]  /*8a00*/  F2FP.BF16.PACK_AB R22, RZ, R22 ;  /* 0x00000016ff16723e */ /* 0x000fca00000010ff */
[----:B------:R0:W-:Y:S01]  /*8a10*/  STG.E.U16 [R8.64], R22 ;  /* 0x0000001608007986 */ /* 0x0001e2000c101524 */
[----:B------:R-:W-:Y:S05]  /*8a20*/  BRA `(.L_x_2423) ;  /* 0x0000067000007947 */ /* 0x000fea0003800000 */
.L_x_2430:
        /* <DEDUP_REMOVED lines=11> */
.L_x_2442:
        /* <DEDUP_REMOVED lines=16> */
.L_x_2445:
[----:B------:R-:W-:-:S04]  /*8be0*/  LOP3.LUT R22, R22, 0x80000000, RZ, 0xc0, !PT ;  /* 0x8000000016167812 */ /* 0x000fc800078ec0ff */
[----:B------:R-:W-:-:S04]  /*8bf0*/  SHF.R.U32.HI R3, RZ, 0x18, R22 ;  /* 0x00000018ff037819 */ /* 0x000fc80000011616 */
[----:B------:R-:W-:-:S04]  /*8c00*/  LOP3.LUT R0, R0, R3, RZ, 0xfc, !PT ;  /* 0x0000000300007212 */ /* 0x000fc800078efcff */
[----:B------:R-:W-:Y:S02]  /*8c10*/  PRMT R4, R0, 0x7610, R4 ;  /* 0x0000761000047816 */ /* 0x000fe40000000004 */
.L_x_2444:
[----:B------:R-:W-:Y:S05]  /*8c20*/  BSYNC B0 ;  /* 0x0000000000007941 */ /* 0x000fea0003800000 */
.L_x_2443:
[----:B------:R0:W-:Y:S01]  /*8c30*/  STG.E.U8 [R8.64], R4 ;  /* 0x0000000408007986 */ /* 0x0001e2000c101124 */
[----:B------:R-:W-:Y:S05]  /*8c40*/  BRA `(.L_x_2423) ;  /* 0x0000045000007947 */ /* 0x000fea0003800000 */
.L_x_2441:
        /* <DEDUP_REMOVED lines=16> */
.L_x_2448:
[----:B------:R-:W-:-:S04]  /*8d50*/  LOP3.LUT R22, R22, 0x80000000, RZ, 0xc0, !PT ;  /* 0x8000000016167812 */ /* 0x000fc800078ec0ff */
[----:B------:R-:W-:-:S04]  /*8d60*/  SHF.R.U32.HI R3, RZ, 0x18, R22 ;  /* 0x00000018ff037819 */ /* 0x000fc80000011616 */
[----:B------:R-:W-:-:S04]  /*8d70*/  LOP3.LUT R0, R0, R3, RZ, 0xfc, !PT ;  /* 0x0000000300007212 */ /* 0x000fc800078efcff */
[----:B------:R-:W-:Y:S02]  /*8d80*/  PRMT R4, R0, 0x7610, R4 ;  /* 0x0000761000047816 */ /* 0x000fe40000000004 */
.L_x_2447:
[----:B------:R-:W-:Y:S05]  /*8d90*/  BSYNC B0 ;  /* 0x0000000000007941 */ /* 0x000fea0003800000 */
.L_x_2446:
[----:B------:R0:W-:Y:S01]  /*8da0*/  STG.E.U8 [R8.64], R4 ;  /* 0x0000000408007986 */ /* 0x0001e2000c101124 */
[----:B------:R-:W-:Y:S05]  /*8db0*/  BRA `(.L_x_2423) ;  /* 0x000002e000007947 */ /* 0x000fea0003800000 */
.L_x_2440:
        /* <DEDUP_REMOVED lines=21> */
.L_x_2422:
        /* <DEDUP_REMOVED lines=20> */
.L_x_2450:
[----:B------:R-:W0:Y:S02]  /*9050*/  F2I.U64.TRUNC R22, R22 ;  /* 0x0000001600167311 */ /* 0x000e24000020d800 */
[----:B0-----:R0:W-:Y:S01]  /*9060*/  STG.E.64 [R8.64], R22 ;  /* 0x0000001608007986 */ /* 0x0011e2000c101b24 */
[----:B------:R-:W-:Y:S05]  /*9070*/  BRA `(.L_x_2423) ;  /* 0x0000002000007947 */ /* 0x000fea0003800000 */
.L_x_2449:
[----:B------:R-:W0:Y:S02]  /*9080*/  F2I.FTZ.U32.TRUNC.NTZ R3, R22 ;  /* 0x0000001600037305 */ /* 0x000e24000021f000 */
[----:B0-----:R0:W-:Y:S02]  /*9090*/  STG.E [R8.64], R3 ;  /* 0x0000000308007986 */ /* 0x0011e4000c101924 */
.L_x_2423:
[----:B------:R-:W-:-:S04]  /*90a0*/  IADD3 R27, R27, 0x80, RZ ;  /* 0x000000801b1b7810 */ /* 0x000fc80007ffe0ff */
[----:B------:R-:W-:-:S13]  /*90b0*/  ISETP.GE.AND P0, PT, R27, R26, PT ;  /* 0x0000001a1b00720c */ /* 0x000fda0003f06270 */
        /* <DEDUP_REMOVED lines=20> */
.L_x_2454:
[----:B------:R-:W0:Y:S02]  /*9200*/  F2I.S64.TRUNC R24, R24 ;  /* 0x0000001800187311 */ /* 0x000e24000020d900 */
[----:B0-----:R-:W-:-:S05]  /*9210*/  IMAD.MOV.U32 R3, RZ, RZ, R24 ;  /* 0x000000ffff037224 */ /* 0x001fca00078e0018 */
[----:B------:R0:W-:Y:S01]  /*9220*/  STG.E.U8 [R8.64], R3 ;  /* 0x0000000308007986 */ /* 0x0001e2000c101124 */
[----:B------:R-:W-:Y:S05]  /*9230*/  BRA `(.L_x_2456) ;  /* 0x00000d3000007947 */ /* 0x000fea0003800000 */
.L_x_2453:
        /* <DEDUP_REMOVED lines=9> */
.L_x_2458:
[----:B------:R-:W0:Y:S02]  /*92d0*/  F2I.FTZ.TRUNC.NTZ R3, R24 ;  /* 0x0000001800037305 */ /* 0x000e24000021f100 */
[----:B0-----:R0:W-:Y:S01]  /*92e0*/  STG.E [R8.64], R3 ;  /* 0x0000000308007986 */ /* 0x0011e2000c101924 */
[----:B------:R-:W-:Y:S05]  /*92f0*/  BRA `(.L_x_2456) ;  /* 0x00000c7000007947 */ /* 0x000fea0003800000 */
.L_x_2457:
[----:B------:R-:W0:Y:S02]  /*9300*/  F2I.FTZ.TRUNC.NTZ R3, R24 ;  /* 0x0000001800037305 */ /* 0x000e24000021f100 */
[----:B0-----:R0:W-:Y:S01]  /*9310*/  STG.E.U16 [R8.64], R3 ;  /* 0x0000000308007986 */ /* 0x0011e2000c101524 */
[----:B------:R-:W-:Y:S05]  /*9320*/  BRA `(.L_x_2456) ;  /* 0x00000c4000007947 */ /* 0x000fea0003800000 */
.L_x_2452:
        /* <DEDUP_REMOVED lines=8> */
.L_x_2460:
[----:B------:R-:W-:-:S05]  /*93b0*/  F2FP.PACK_AB R24, RZ, R24 ;  /* 0x00000018ff18723e */ /* 0x000fca00000000ff */
[----:B------:R0:W-:Y:S01]  /*93c0*/  STG.E.U16 [R8.64], R24 ;  /* 0x0000001808007986 */ /* 0x0001e2000c101524 */
[----:B------:R-:W-:Y:S05]  /*93d0*/  BRA `(.L_x_2456) ;  /* 0x00000b9000007947 */ /* 0x000fea0003800000 */
.L_x_2459:
        /* <DEDUP_REMOVED lines=9> */
.L_x_2462:
[----:B------:R-:W-:-:S04]  /*9470*/  F2FP.PACK_AB R3, RZ, R24 ;  /* 0x00000018ff03723e */ /* 0x000fc800000000ff */
[----:B------:R-:W-:-:S05]  /*9480*/  PRMT R3, R3, 0x5410, RZ ;  /* 0x0000541003037816 */ /* 0x000fca00000000ff */
[----:B------:R0:W-:Y:S01]  /*9490*/  STG.E [R8.64], R3 ;  /* 0x0000000308007986 */ /* 0x0001e2000c101924 */
[----:B------:R-:W-:Y:S05]  /*94a0*/  BRA `(.L_x_2456) ;  /* 0x00000ac000007947 */ /* 0x000fea0003800000 */
.L_x_2461:
[----:B------:R-:W-:-:S06]  /*94b0*/  FMUL.FTZ R4, R24, 1 ;  /* 0x3f80000018047820 */ /* 0x000fcc0000410000 */
[----:B------:R-:W0:Y:S02]  /*94c0*/  F2F.F64.F32 R4, R4 ;  /* 0x0000000400047310 */ /* 0x000e240000201800 */
[----:B0-----:R0:W-:Y:S01]  /*94d0*/  STG.E.64 [R8.64], R4 ;  /* 0x0000000408007986 */ /* 0x0011e2000c101b24 */
[----:B------:R-:W-:Y:S05]  /*94e0*/  BRA `(.L_x_2456) ;  /* 0x00000a8000007947 */ /* 0x000fea0003800000 */
.L_x_2451:
        /* <DEDUP_REMOVED lines=12> */
.L_x_2465:
[----:B------:R-:W-:Y:S01]  /*95b0*/  FMUL.FTZ R4, R24, 1 ;  /* 0x3f80000018047820 */ /* 0x000fe20000410000 */
[----:B------:R-:W-:-:S05]  /*95c0*/  CS2R R6, SRZ ;  /* 0x0000000000067805 */ /* 0x000fca000001ff00 */
[----:B------:R-:W0:Y:S02]  /*95d0*/  F2F.F64.F32 R4, R4 ;  /* 0x0000000400047310 */ /* 0x000e240000201800 */
[----:B0-----:R0:W-:Y:S01]  /*95e0*/  STG.E.128 [R8.64], R4 ;  /* 0x0000000408007986 */ /* 0x0011e2000c101d24 */
[----:B------:R-:W-:Y:S05]  /*95f0*/  BRA `(.L_x_2456) ;  /* 0x0000097000007947 */ /* 0x000fea0003800000 */
.L_x_2464:
        /* <DEDUP_REMOVED lines=20> */
.L_x_2469:
[----:B------:R-:W-:Y:S05]  /*9740*/  BSYNC B0 ;  /* 0x0000000000007941 */ /* 0x000fea0003800000 */
.L_x_2468:
[----:B------:R-:W-:-:S05]  /*9750*/  LOP3.LUT R5, R0, R5, RZ, 0xfc, !PT ;  /* 0x0000000500057212 */ /* 0x000fca00078efcff */
[----:B------:R0:W-:Y:S01]  /*9760*/  STG.E.U8 [R8.64], R5 ;  /* 0x0000000508007986 */ /* 0x0001e2000c101124 */
[----:B------:R-:W-:Y:S05]  /*9770*/  BRA `(.L_x_2456) ;  /* 0x000007f000007947 */ /* 0x000fea0003800000 */
.L_x_2467:
        /* <DEDUP_REMOVED lines=12> */
.L_x_2471:
[----:B------:R-:W-:Y:S01]  /*9840*/  IMAD.MOV.U32 R0, RZ, RZ, 0x7f ;  /* 0x0000007fff007424 */ /* 0x000fe200078e00ff */
[----:B------:R-:W-:-:S04]  /*9850*/  ISETP.GT.U32.AND P0, PT, R4, 0x7f800000, PT ;  /* 0x7f8000000400780c */ /* 0x000fc80003f04070 */
[----:B------:R-:W-:-:S04]  /*9860*/  SEL R0, R0, 0x7c, P0 ;  /* 0x0000007c00007807 */ /* 0x000fc80000000000 */
.L_x_2472:
[----:B------:R-:W-:Y:S05]  /*9870*/  BSYNC B0 ;  /* 0x0000000000007941 */ /* 0x000fea0003800000 */
.L_x_2470:
[----:B------:R-:W-:-:S04]  /*9880*/  LOP3.LUT R24, R24, 0x80000000, RZ, 0xc0, !PT ;  /* 0x8000000018187812 */ /* 0x000fc800078ec0ff */
[----:B------:R-:W-:-:S04]  /*9890*/  SHF.R.U32.HI R3, RZ, 0x18, R24 ;  /* 0x00000018ff037819 */ /* 0x000fc80000011618 */
[----:B------:R-:W-:-:S05]  /*98a0*/  LOP3.LUT R3, R0, R3, RZ, 0xfc, !PT ;  /* 0x0000000300037212 */ /* 0x000fca00078efcff */
[----:B------:R0:W-:Y:S01]  /*98b0*/  STG.E.U8 [R8.64], R3 ;  /* 0x0000000308007986 */ /* 0x0001e2000c101124 */
[----:B------:R-:W-:Y:S05]  /*98c0*/  BRA `(.L_x_2456) ;  /* 0x000006a000007947 */ /* 0x000fea0003800000 */
.L_x_2466:
[----:B------:R-:W-:-:S05]  /*98d0*/  F2FP.BF16.PACK_AB R24, RZ, R24 ;  /* 0x00000018ff18723e */ /* 0x000fca00000010ff */
[----:B------:R0:W-:Y:S01]  /*98e0*/  STG.E.U16 [R8.64], R24 ;  /* 0x0000001808007986 */ /* 0x0001e2000c101524 */
[----:B------:R-:W-:Y:S05]  /*98f0*/  BRA `(.L_x_2456) ;  /* 0x0000067000007947 */ /* 0x000fea0003800000 */
.L_x_2463:
        /* <DEDUP_REMOVED lines=11> */
.L_x_2475:
        /* <DEDUP_REMOVED lines=16> */
.L_x_2478:
[----:B------:R-:W-:-:S04]  /*9ab0*/  LOP3.LUT R24, R24, 0x80000000, RZ, 0xc0, !PT ;  /* 0x8000000018187812 */ /* 0x000fc800078ec0ff */
[----:B------:R-:W-:-:S04]  /*9ac0*/  SHF.R.U32.HI R3, RZ, 0x18, R24 ;  /* 0x00000018ff037819 */ /* 0x000fc80000011618 */
[----:B------:R-:W-:-:S04]  /*9ad0*/  LOP3.LUT R0, R0, R3, RZ, 0xfc, !PT ;  /* 0x0000000300007212 */ /* 0x000fc800078efcff */
[----:B------:R-:W-:Y:S02]  /*9ae0*/  PRMT R4, R0, 0x7610, R4 ;  /* 0x0000761000047816 */ /* 0x000fe40000000004 */
.L_x_2477:
[----:B------:R-:W-:Y:S05]  /*9af0*/  BSYNC B0 ;  /* 0x0000000000007941 */ /* 0x000fea0003800000 */
.L_x_2476:
[----:B------:R0:W-:Y:S01]  /*9b00*/  STG.E.U8 [R8.64], R4 ;  /* 0x0000000408007986 */ /* 0x0001e2000c101124 */
[----:B------:R-:W-:Y:S05]  /*9b10*/  BRA `(.L_x_2456) ;  /* 0x0000045000007947 */ /* 0x000fea0003800000 */
.L_x_2474:
        /* <DEDUP_REMOVED lines=16> */
.L_x_2481:
[----:B------:R-:W-:-:S04]  /*9c20*/  LOP3.LUT R24, R24, 0x80000000, RZ, 0xc0, !PT ;  /* 0x8000000018187812 */ /* 0x000fc800078ec0ff */
[----:B------:R-:W-:-:S04]  /*9c30*/  SHF.R.U32.HI R3, RZ, 0x18, R24 ;  /* 0x00000018ff037819 */ /* 0x000fc80000011618 */
[----:B------:R-:W-:-:S04]  /*9c40*/  LOP3.LUT R0, R0, R3, RZ, 0xfc, !PT ;  /* 0x0000000300007212 */ /* 0x000fc800078efcff */
[----:B------:R-:W-:Y:S02]  /*9c50*/  PRMT R4, R0, 0x7610, R4 ;  /* 0x0000761000047816 */ /* 0x000fe40000000004 */
.L_x_2480:
[----:B------:R-:W-:Y:S05]  /*9c60*/  BSYNC B0 ;  /* 0x0000000000007941 */ /* 0x000fea0003800000 */
.L_x_2479:
[----:B------:R0:W-:Y:S01]  /*9c70*/  STG.E.U8 [R8.64], R4 ;  /* 0x0000000408007986 */ /* 0x0001e2000c101124 */
[----:B------:R-:W-:Y:S05]  /*9c80*/  BRA `(.L_x_2456) ;  /* 0x000002e000007947 */ /* 0x000fea0003800000 */
.L_x_2473:
        /* <DEDUP_REMOVED lines=21> */
.L_x_2455:
        /* <DEDUP_REMOVED lines=20> */
.L_x_2483:
[----:B------:R-:W0:Y:S02]  /*9f20*/  F2I.U64.TRUNC R24, R24 ;  /* 0x0000001800187311 */ /* 0x000e24000020d800 */
[----:B0-----:R0:W-:Y:S01]  /*9f30*/  STG.E.64 [R8.64], R24 ;  /* 0x0000001808007986 */ /* 0x0011e2000c101b24 */
[----:B------:R-:W-:Y:S05]  /*9f40*/  BRA `(.L_x_2456) ;  /* 0x0000002000007947 */ /* 0x000fea0003800000 */
.L_x_2482:
[----:B------:R-:W0:Y:S02]  /*9f50*/  F2I.FTZ.U32.TRUNC.NTZ R3, R24 ;  /* 0x0000001800037305 */ /* 0x000e24000021f000 */
[----:B0-----:R0:W-:Y:S02]  /*9f60*/  STG.E [R8.64], R3 ;  /* 0x0000000308007986 */ /* 0x0011e4000c101924 */
.L_x_2456:
[----:B------:R-:W-:Y:S02]  /*9f70*/  IADD3 R27, R27, 0x80, RZ ;  /* 0x000000801b1b7810 */ /* 0x000fe40007ffe0ff */
.L_x_2417:
[----:B------:R-:W-:Y:S05]  /*9f80*/  BSYNC B6 ;  /* 0x0000000000067941 */ /* 0x000fea0003800000 */
.L_x_2416:
[----:B------:R-:W-:-:S13]  /*9f90*/  ISETP.GE.AND P0, PT, R27, R26, PT ;  /* 0x0000001a1b00720c */ /* 0x000fda0003f06270 */
[----:B------:R-:W-:Y:S05]  /*9fa0*/  @P0 EXIT ;  /* 0x000000000000094d */ /* 0x000fea0003800000 */
[----:B------:R-:W-:Y:S01]  /*9fb0*/  PRMT R0, R17, 0x9910, RZ ;  /* 0x0000991011007816 */ /* 0x000fe200000000ff */
[----:B------:R-:W-:-:S03]  /*9fc0*/  IMAD R2, R2, 0x200, R27 ;  /* 0x0000020002027824 */ /* 0x000fc600078e021b */
[----:B------:R-:W-:Y:S01]  /*9fd0*/  ISETP.GT.AND P1, PT, R0, 0x9, PT ;  /* 0x000000090000780c */ /* 0x000fe20003f24270 */
[----:B------:R-:W-:-:S05]  /*9fe0*/  IMAD R2, R2, c[0x0][0x194], RZ ;  /* 0x0000650002027a24 */ /* 0x000fca00078e02ff */
[----:B------:R-:W-:-:S05]  /*9ff0*/  IADD3 R2, P0, R2, c[0x0][0x168], RZ ;  /* 0x00005a0002027a10 */ /* 0x000fca0007f1e0ff */
[----:B0-----:R-:W-:Y:S02]  /*a000*/  IMAD.X R3, RZ, RZ, c[0x0][0x16c], P0 ;  /* 0x00005b00ff037624 */ /* 0x001fe400000e06ff */
        /* <DEDUP_REMOVED lines=12> */
.L_x_2487:
[----:B------:R-:W0:Y:S02]  /*a0d0*/  F2I.S64.TRUNC R16, R16 ;  /* 0x0000001000107311 */ /* 0x000e24000020d900 */
[----:B0-----:R-:W-:-:S05]  /*a0e0*/  IMAD.MOV.U32 R5, RZ, RZ, R16 ;  /* 0x000000ffff057224 */ /* 0x001fca00078e0010 */
[----:B------:R-:W-:Y:S01]  /*a0f0*/  STG.E.U8 [R2.64], R5 ;  /* 0x0000000502007986 */ /* 0x000fe2000c101124 */
[----:B------:R-:W-:Y:S05]  /*a100*/  EXIT ;  /* 0x000000000000794d */ /* 0x000fea0003800000 */
.L_x_2486:
        /* <DEDUP_REMOVED lines=9> */
.L_x_2490:
[----:B------:R-:W0:Y:S02]  /*a1a0*/  F2I.FTZ.TRUNC.NTZ R5, R16 ;  /* 0x0000001000057305 */ /* 0x000e24000021f100 */
[----:B0-----:R-:W-:Y:S01]  /*a1b0*/  STG.E [R2.64], R5 ;  /* 0x0000000502007986 */ /* 0x001fe2000c101924 */
[----:B------:R-:W-:Y:S05]  /*a1c0*/  EXIT ;  /* 0x000000000000794d */ /* 0x000fea0003800000 */
.L_x_2489:
[----:B------:R-:W0:Y:S02]  /*a1d0*/  F2I.FTZ.TRUNC.NTZ R5, R16 ;  /* 0x0000001000057305 */ /* 0x000e24000021f100 */
[----:B0-----:R-:W-:Y:S01]  /*a1e0*/  STG.E.U16 [R2.64], R5 ;  /* 0x0000000502007986 */ /* 0x001fe2000c101524 */
[----:B------:R-:W-:Y:S05]  /*a1f0*/  EXIT ;  /* 0x000000000000794d */ /* 0x000fea0003800000 */
.L_x_2485:
        /* <DEDUP_REMOVED lines=8> */
.L_x_2492:
[----:B------:R-:W-:-:S05]  /*a280*/  F2FP.PACK_AB R16, RZ, R16 ;  /* 0x00000010ff10723e */ /* 0x000fca00000000ff */
[----:B------:R-:W-:Y:S01]  /*a290*/  STG.E.U16 [R2.64], R16 ;  /* 0x0000001002007986 */ /* 0x000fe2000c101524 */
[----:B------:R-:W-:Y:S05]  /*a2a0*/  EXIT ;  /* 0x000000000000794d */ /* 0x000fea0003800000 */
.L_x_2491:
        /* <DEDUP_REMOVED lines=9> */
.L_x_2494:
[----:B------:R-:W-:-:S04]  /*a340*/  F2FP.PACK_AB R5, RZ, R16 ;  /* 0x00000010ff05723e */ /* 0x000fc800000000ff */
[----:B------:R-:W-:-:S05]  /*a350*/  PRMT R5, R5, 0x5410, RZ ;  /* 0x0000541005057816 */ /* 0x000fca00000000ff */
[----:B------:R-:W-:Y:S01]  /*a360*/  STG.E [R2.64], R5 ;  /* 0x0000000502007986 */ /* 0x000fe2000c101924 */
[----:B------:R-:W-:Y:S05]  /*a370*/  EXIT ;  /* 0x000000000000794d */ /* 0x000fea0003800000 */
.L_x_2493:
[----:B------:R-:W-:-:S06]  /*a380*/  FMUL.FTZ R4, R16, 1 ;  /* 0x3f80000010047820 */ /* 0x000fcc0000410000 */
[----:B------:R-:W0:Y:S02]  /*a390*/  F2F.F64.F32 R4, R4 ;  /* 0x0000000400047310 */ /* 0x000e240000201800 */
[----:B0-----:R-:W-:Y:S01]  /*a3a0*/  STG.E.64 [R2.64], R4 ;  /* 0x0000000402007986 */ /* 0x001fe2000c101b24 */
[----:B------:R-:W-:Y:S05]  /*a3b0*/  EXIT ;  /* 0x000000000000794d */ /* 0x000fea0003800000 */
.L_x_2484:
        /* <DEDUP_REMOVED lines=12> */
.L_x_2497:
[----:B------:R-:W-:Y:S01]  /*a480*/  FMUL.FTZ R4, R16, 1 ;  /* 0x3f80000010047820 */ /* 0x000fe20000410000 */
[----:B------:R-:W-:-:S05]  /*a490*/  CS2R R6, SRZ ;  /* 0x0000000000067805 */ /* 0x000fca000001ff00 */
[----:B------:R-:W0:Y:S02]  /*a4a0*/  F2F.F64.F32 R4, R4 ;  /* 0x0000000400047310 */ /* 0x000e240000201800 */
[----:B0-----:R-:W-:Y:S01]  /*a4b0*/  STG.E.128 [R2.64], R4 ;  /* 0x0000000402007986 */ /* 0x001fe2000c101d24 */
[----:B------:R-:W-:Y:S05]  /*a4c0*/  EXIT ;  /* 0x000000000000794d */ /* 0x000fea0003800000 */
.L_x_2496:
        /* <DEDUP_REMOVED lines=20> */
.L_x_2501:
[----:B------:R-:W-:Y:S05]  /*a610*/  BSYNC B0 ;  /* 0x0000000000007941 */ /* 0x000fea0003800000 */
.L_x_2500:
[----:B------:R-:W-:-:S05]  /*a620*/  LOP3.LUT R7, R0, R7, RZ, 0xfc, !PT ;  /* 0x0000000700077212 */ /* 0x000fca00078efcff */
[----:B------:R-:W-:Y:S01]  /*a630*/  STG.E.U8 [R2.64], R7 ;  /* 0x0000000702007986 */ /* 0x000fe2000c101124 */
[----:B------:R-:W-:Y:S05]  /*a640*/  EXIT ;  /* 0x000000000000794d */ /* 0x000fea0003800000 */
.L_x_2499:
        /* <DEDUP_REMOVED lines=12> */
.L_x_2503:
[----:B------:R-:W-:Y:S01]  /*a710*/  IMAD.MOV.U32 R0, RZ, RZ, 0x7f ;  /* 0x0000007fff007424 */ /* 0x000fe200078e00ff */
[----:B------:R-:W-:-:S04]  /*a720*/  ISETP.GT.U32.AND P0, PT, R4, 0x7f800000, PT ;  /* 0x7f8000000400780c */ /* 0x000fc80003f04070 */
[----:B------:R-:W-:-:S04]  /*a730*/  SEL R0, R0, 0x7c, P0 ;  /* 0x0000007c00007807 */ /* 0x000fc80000000000 */
.L_x_2504:
[----:B------:R-:W-:Y:S05]  /*a740*/  BSYNC B0 ;  /* 0x0000000000007941 */ /* 0x000fea0003800000 */
.L_x_2502:
[----:B------:R-:W-:-:S04]  /*a750*/  LOP3.LUT R16, R16, 0x80000000, RZ, 0xc0, !PT ;  /* 0x8000000010107812 */ /* 0x000fc800078ec0ff */
[----:B------:R-:W-:-:S04]  /*a760*/  SHF.R.U32.HI R5, RZ, 0x18, R16 ;  /* 0x00000018ff057819 */ /* 0x000fc80000011610 */
[----:B------:R-:W-:-:S05]  /*a770*/  LOP3.LUT R5, R0, R5, RZ, 0xfc, !PT ;  /* 0x0000000500057212 */ /* 0x000fca00078efcff */
[----:B------:R-:W-:Y:S01]  /*a780*/  STG.E.U8 [R2.64], R5 ;  /* 0x0000000502007986 */ /* 0x000fe2000c101124 */
[----:B------:R-:W-:Y:S05]  /*a790*/  EXIT ;  /* 0x000000000000794d */ /* 0x000fea0003800000 */
.L_x_2498:
[----:B------:R-:W-:-:S05]  /*a7a0*/  F2FP.BF16.PACK_AB R16, RZ, R16 ;  /* 0x00000010ff10723e */ /* 0x000fca00000010ff */
[----:B------:R-:W-:Y:S01]  /*a7b0*/  STG.E.U16 [R2.64], R16 ;  /* 0x0000001002007986 */ /* 0x000fe2000c101524 */
[----:B------:R-:W-:Y:S05]  /*a7c0*/  EXIT ;  /* 0x000000000000794d */ /* 0x000fea0003800000 */
.L_x_2495:
        /* <DEDUP_REMOVED lines=11> */
.L_x_2507:
        /* <DEDUP_REMOVED lines=16> */
.L_x_2510:
[----:B------:R-:W-:-:S04]  /*a980*/  LOP3.LUT R16, R16, 0x80000000, RZ, 0xc0, !PT ;  /* 0x8000000010107812 */ /* 0x000fc800078ec0ff */
[----:B------:R-:W-:-:S04]  /*a990*/  SHF.R.U32.HI R5, RZ, 0x18, R16 ;  /* 0x00000018ff057819 */ /* 0x000fc80000011610 */
[----:B------:R-:W-:-:S04]  /*a9a0*/  LOP3.LUT R4, R4, R5, RZ, 0xfc, !PT ;  /* 0x0000000504047212 */ /* 0x000fc800078efcff */
[----:B------:R-:W-:Y:S02]  /*a9b0*/  PRMT R0, R4, 0x7610, R0 ;  /* 0x0000761004007816 */ /* 0x000fe40000000000 */
.L_x_2509:
[----:B------:R-:W-:Y:S05]  /*a9c0*/  BSYNC B0 ;  /* 0x0000000000007941 */ /* 0x000fea0003800000 */
.L_x_2508:
[----:B------:R-:W-:Y:S01]  /*a9d0*/  STG.E.U8 [R2.64], R0 ;  /* 0x0000000002007986 */ /* 0x000fe2000c101124 */
[----:B------:R-:W-:Y:S05]  /*a9e0*/  EXIT ;  /* 0x000000000000794d */ /* 0x000fea0003800000 */
.L_x_2506:
        /* <DEDUP_REMOVED lines=16> */
.L_x_2513:
[----:B------:R-:W-:-:S04]  /*aaf0*/  LOP3.LUT R16, R16, 0x80000000, RZ, 0xc0, !PT ;  /* 0x8000000010107812 */ /* 0x000fc800078ec0ff */
[----:B------:R-:W-:-:S04]  /*ab00*/  SHF.R.U32.HI R5, RZ, 0x18, R16 ;  /* 0x00000018ff057819 */ /* 0x000fc80000011610 */
[----:B------:R-:W-:-:S04]  /*ab10*/  LOP3.LUT R4, R4, R5, RZ, 0xfc, !PT ;  /* 0x0000000504047212 */ /* 0x000fc800078efcff */
[----:B------:R-:W-:Y:S02]  /*ab20*/  PRMT R0, R4, 0x7610, R0 ;  /* 0x0000761004007816 */ /* 0x000fe40000000000 */
.L_x_2512:
[----:B------:R-:W-:Y:S05]  /*ab30*/  BSYNC B0 ;  /* 0x0000000000007941 */ /* 0x000fea0003800000 */
.L_x_2511:
[----:B------:R-:W-:Y:S01]  /*ab40*/  STG.E.U8 [R2.64], R0 ;  /* 0x0000000002007986 */ /* 0x000fe2000c101124 */
[----:B------:R-:W-:Y:S05]  /*ab50*/  EXIT ;  /* 0x000000000000794d */ /* 0x000fea0003800000 */
.L_x_2505:
        /* <DEDUP_REMOVED lines=21> */
.L_x_2488:
        /* <DEDUP_REMOVED lines=20> */
.L_x_2515:
[----:B------:R-:W0:Y:S02]  /*adf0*/  F2I.U64.TRUNC R16, R16 ;  /* 0x0000001000107311 */ /* 0x000e24000020d800 */
[----:B0-----:R-:W-:Y:S01]  /*ae00*/  STG.E.64 [R2.64], R16 ;  /* 0x0000001002007986 */ /* 0x001fe2000c101b24 */
[----:B------:R-:W-:Y:S05]  /*ae10*/  EXIT ;  /* 0x000000000000794d */ /* 0x000fea0003800000 */
.L_x_2514:
[----:B------:R-:W0:Y:S02]  /*ae20*/  F2I.FTZ.U32.TRUNC.NTZ R5, R16 ;  /* 0x0000001000057305 */ /* 0x000e24000021f000 */
[----:B0-----:R-:W-:Y:S01]  /*ae30*/  STG.E [R2.64], R5 ;  /* 0x0000000502007986 */ /* 0x001fe2000c101924 */
[----:B------:R-:W-:Y:S05]  /*ae40*/  EXIT ;  /* 0x000000000000794d */ /* 0x000fea0003800000 */
.L_x_2516:
        /* <DEDUP_REMOVED lines=11> */
.L_x_3388:


//--------------------- .text._ZN2at6native18elementwise_kernelILi128ELi2EZNS0_22gpu_kernel_impl_nocastIZZZNS0_12prelu_kernelERNS_14TensorIteratorEENKUlvE_clEvENKUlvE0_clEvEUlffE_EEvRNS_18TensorIteratorBaseERKT_EUliE_EEviT1_ --------------------------
	.section	.text._ZN2at6native18elementwise_kernelILi128ELi2EZNS0_22gpu_kernel_impl_nocastIZZZNS0_12prelu_kernelERNS_14TensorIteratorEENKUlvE_clEvENKUlvE0_clEvEUlffE_EEvRNS_18TensorIteratorBaseERKT_EUliE_EEviT1_,"ax",@progbits
	.sectioninfo	@"SHI_REGISTERS=14"
	.align	128
        .global         _ZN2at6native18elementwise_kernelILi128ELi2EZNS0_22gpu_kernel_impl_nocastIZZZNS0_12prelu_kernelERNS_14TensorIteratorEENKUlvE_clEvENKUlvE0_clEvEUlffE_EEvRNS_18TensorIteratorBaseERKT_EUliE_EEviT1_
        .type           _ZN2at6native18elementwise_kernelILi128ELi2EZNS0_22gpu_kernel_impl_nocastIZZZNS0_12prelu_kernelERNS_14TensorIteratorEENKUlvE_clEvENKUlvE0_clEvEUlffE_EEvRNS_18TensorIteratorBaseERKT_EUliE_EEviT1_,@function
        .size           _ZN2at6native18elementwise_kernelILi128ELi2EZNS0_22gpu_kernel_impl_nocastIZZZNS0_12prelu_kernelERNS_14TensorIteratorEENKUlvE_clEvENKUlvE0_clEvEUlffE_EEvRNS_18TensorIteratorBaseERKT_EUliE_EEviT1_,(.L_x_3389 - _ZN2at6native18elementwise_kernelILi128ELi2EZNS0_22gpu_kernel_impl_nocastIZZZNS0_12prelu_kernelERNS_14TensorIteratorEENKUlvE_clEvENKUlvE0_clEvEUlffE_EEvRNS_18TensorIteratorBaseERKT_EUliE_EEviT1_)
        .other          _ZN2at6native18elementwise_kernelILi128ELi2EZNS0_22gpu_kernel_impl_nocastIZZZNS0_12prelu_kernelERNS_14TensorIteratorEENKUlvE_clEvENKUlvE0_clEvEUlffE_EEvRNS_18TensorIteratorBaseERKT_EUliE_EEviT1_,@"STO_CUDA_ENTRY STV_DEFAULT"
_ZN2at6native18elementwise_kernelILi128ELi2EZNS0_22gpu_kernel_impl_nocastIZZZNS0_12prelu_kernelERNS_14TensorIteratorEENKUlvE_clEvENKUlvE0_clEvEUlffE_EEvRNS_18TensorIteratorBaseERKT_EUliE_EEviT1_:
.text._ZN2at6native18elementwise_kernelILi128ELi2EZNS0_22gpu_kernel_impl_nocastIZZZNS0_12prelu_kernelERNS_14TensorIteratorEENKUlvE_clEvENKUlvE0_clEvEUlffE_EEvRNS_18TensorIteratorBaseERKT_EUliE_EEviT1_:
[----:B------:R-:W-:Y:S02]  /*0000*/  MOV R1, c[0x0][0x28] ;  /* 0x00000a0000017a02 */ /* 0x000fe40000000f00 */
[----:B------:R-:W0:Y:S01]  /*0010*/  S2R R0, SR_CTAID.X ;  /* 0x0000000000007919 */ /* 0x000e220000002500 */
[----:B------:R-:W-:Y:S01]  /*0020*/  ULDC.64 UR4, c[0x0][0x118] ;  /* 0x0000460000047ab9 */ /* 0x000fe20000000a00 */
[----:B------:R-:W-:Y:S02]  /*0030*/  BSSY B0, `(.L_x_2517) ;  /* 0x000010f000007945 */ /* 0x000fe40003800000 */
[----:B------:R-:W0:Y:S02]  /*0040*/  S2R R3, SR_TID.X ;  /* 0x0000000000037919 */ /* 0x000e240000002100 */
[----:B0-----:R-:W-:-:S04]  /*0050*/  LEA R0, R0, R3, 0x8 ;  /* 0x0000000300007211 */ /* 0x001fc800078e40ff */
[----:B------:R-:W-:Y:S02]  /*0060*/  ISETP.GE.AND P0, PT, R0, c[0x0][0x160], PT ;  /* 0x0000580000007a0c */ /* 0x000fe40003f06270 */
[----:B------:R-:W-:-:S11]  /*0070*/  MOV R9, R0 ;  /* 0x0000000000097202 */ /* 0x000fd60000000f00 */
        /* <DEDUP_REMOVED lines=254> */
.L_x_2519:
[----:B------:R-:W-:-:S04]  /*1060*/  IADD3 R4, P0, R4, c[0x0][0x3d0], RZ ;  /* 0x0000f40004047a10 */ /* 0x000fc80007f1e0ff */
[----:B------:R-:W-:-:S05]  /*1070*/  IADD3.X R5, RZ, c[0x0][0x3d4], RZ, P0, !PT ;  /* 0x0000f500ff057a10 */ /* 0x000fca00007fe4ff */
[----:B------:R-:W2:Y:S01]  /*1080*/  LDG.E R11, [R4.64] ;  /* 0x00000004040b7981 */ /* 0x000ea2000c1e1900 */
[----:B------:R-:W-:-:S04]  /*1090*/  IADD3 R6, P0, R3, c[0x0][0x3d8], RZ ;  /* 0x0000f60003067a10 */ /* 0x000fc80007f1e0ff */
[----:B------:R-:W-:-:S05]  /*10a0*/  IADD3.X R7, RZ, c[0x0][0x3dc], RZ, P0, !PT ;  /* 0x0000f700ff077a10 */ /* 0x000fca00007fe4ff */
[----:B------:R-:W3:Y:S01]  /*10b0*/  LDG.E R6, [R6.64] ;  /* 0x0000000406067981 */ /* 0x000ee2000c1e1900 */
[----:B------:R-:W-:Y:S02]  /*10c0*/  IADD3 R2, P1, R2, c[0x0][0x3c8], RZ ;  /* 0x0000f20002027a10 */ /* 0x000fe40007f3e0ff */
[----:B------:R-:W-:Y:S02]  /*10d0*/  IADD3 R9, R0, 0x80, RZ ;  /* 0x0000008000097810 */ /* 0x000fe40007ffe0ff */
[----:B------:R-:W-:Y:S02]  /*10e0*/  IADD3.X R3, RZ, c[0x0][0x3cc], RZ, P1, !PT ;  /* 0x0000f300ff037a10 */ /* 0x000fe40000ffe4ff */
[----:B--2---:R-:W-:-:S13]  /*10f0*/  FSETP.GT.FTZ.AND P0, PT, R11, RZ, PT ;  /* 0x000000ff0b00720b */ /* 0x004fda0003f14000 */
[----:B---3--:R-:W-:-:S05]  /*1100*/  @!P0 FMUL.FTZ R11, R11, R6 ;  /* 0x000000060b0b8220 */ /* 0x008fca0000410000 */
[----:B------:R0:W-:Y:S02]  /*1110*/  STG.E [R2.64], R11 ;  /* 0x0000000b02007986 */ /* 0x0001e4000c101904 */
.L_x_2518:
[----:B------:R-:W-:Y:S05]  /*1120*/  BSYNC B0 ;  /* 0x0000000000007941 */ /* 0x000fea0003800000 */
.L_x_2517:
        /* <DEDUP_REMOVED lines=255> */
.L_x_2520:
[----:B------:R-:W-:-:S04]  /*2120*/  IADD3 R4, P0, R3, c[0x0][0x3d0], RZ ;  /* 0x0000f40003047a10 */ /* 0x000fc80007f1e0ff */
[----:B------:R-:W-:-:S05]  /*2130*/  IADD3.X R5, RZ, c[0x0][0x3d4], RZ, P0, !PT ;  /* 0x0000f500ff057a10 */ /* 0x000fca00007fe4ff */
[----:B------:R-:W2:Y:S01]  /*2140*/  LDG.E R9, [R4.64] ;  /* 0x0000000404097981 */ /* 0x000ea2000c1e1900 */
[----:B------:R-:W-:-:S04]  /*2150*/  IADD3 R2, P0, R2, c[0x0][0x3d8], RZ ;  /* 0x0000f60002027a10 */ /* 0x000fc80007f1e0ff */
[----:B------:R-:W-:-:S05]  /*2160*/  IADD3.X R3, RZ, c[0x0][0x3dc], RZ, P0, !PT ;  /* 0x0000f700ff037a10 */ /* 0x000fca00007fe4ff */
[----:B------:R-:W3:Y:S01]  /*2170*/  LDG.E R2, [R2.64] ;  /* 0x0000000402027981 */ /* 0x000ee2000c1e1900 */
[----:B------:R-:W-:-:S04]  /*2180*/  IADD3 R6, P1, R0, c[0x0][0x3c8], RZ ;  /* 0x0000f20000067a10 */ /* 0x000fc80007f3e0ff */
[----:B------:R-:W-:Y:S02]  /*2190*/  IADD3.X R7, RZ, c[0x0][0x3cc], RZ, P1, !PT ;  /* 0x0000f300ff077a10 */ /* 0x000fe40000ffe4ff */
[----:B--2---:R-:W-:-:S13]  /*21a0*/  FSETP.GT.FTZ.AND P0, PT, R9, RZ, PT ;  /* 0x000000ff0900720b */ /* 0x004fda0003f14000 */
[----:B---3--:R-:W-:-:S05]  /*21b0*/  @!P0 FMUL.FTZ R9, R9, R2 ;  /* 0x0000000209098220 */ /* 0x008fca0000410000 */
[----:B------:R-:W-:Y:S01]  /*21c0*/  STG.E [R6.64], R9 ;  /* 0x0000000906007986 */ /* 0x000fe2000c101904 */
[----:B------:R-:W-:Y:S05]  /*21d0*/  EXIT ;  /* 0x000000000000794d */ /* 0x000fea0003800000 */
.L_x_2521:
        /* <DEDUP_REMOVED lines=10> */
.L_x_3389:


//--------------------- .text._ZN2at6native27unrolled_elementwise_kernelIZZZNS0_12prelu_kernelERNS_14TensorIteratorEENKUlvE_clEvENKUlvE0_clEvEUlffE_St5arrayIPcLm3EELi4E23TrivialOffsetCalculatorILi2EjESA_ILi1EjENS0_6memory15LoadWithoutCastENSD_16StoreWithoutCastEEEviT_T0_T2_T3_T4_T5_ --------------------------
	.section	.text._ZN2at6native27unrolled_elementwise_kernelIZZZNS0_12prelu_kernelERNS_14TensorIteratorEENKUlvE_clEvENKUlvE0_clEvEUlffE_St5arrayIPcLm3EELi4E23TrivialOffsetCalculatorILi2EjESA_ILi1EjENS0_6memory15LoadWithoutCastENSD_16StoreWithoutCastEEEviT_T0_T2_T3_T4_T5_,"ax",@progbits
	.sectioninfo	@"SHI_REGISTERS=26"
	.align	128
        .global         _ZN2at6native27unrolled_elementwise_kernelIZZZNS0_12prelu_kernelERNS_14TensorIteratorEENKUlvE_clEvENKUlvE0_clEvEUlffE_St5arrayIPcLm3EELi4E23TrivialOffsetCalculatorILi2EjESA_ILi1EjENS0_6memory15LoadWithoutCastENSD_16StoreWithoutCastEEEviT_T0_T2_T3_T4_T5_
        .type           _ZN2at6native27unrolled_elementwise_kernelIZZZNS0_12prelu_kernelERNS_14TensorIteratorEENKUlvE_clEvENKUlvE0_clEvEUlffE_St5arrayIPcLm3EELi4E23TrivialOffsetCalculatorILi2EjESA_ILi1EjENS0_6memory15LoadWithoutCastENSD_16StoreWithoutCastEEEviT_T0_T2_T3_T4_T5_,@function
        .size           _ZN2at6native27unrolled_elementwise_kernelIZZZNS0_12prelu_kernelERNS_14TensorIteratorEENKUlvE_clEvENKUlvE0_clEvEUlffE_St5arrayIPcLm3EELi4E23TrivialOffsetCalculatorILi2EjESA_ILi1EjENS0_6memory15LoadWithoutCastENSD_16StoreWithoutCastEEEviT_T0_T2_T3_T4_T5_,(.L_x_3390 - _ZN2at6native27unrolled_elementwise_kernelIZZZNS0_12prelu_kernelERNS_14TensorIteratorEENKUlvE_clEvENKUlvE0_clEvEUlffE_St5arrayIPcLm3EELi4E23TrivialOffsetCalculatorILi2EjESA_ILi1EjENS0_6memory15LoadWithoutCastENSD_16StoreWithoutCastEEEviT_T0_T2_T3_T4_T5_)
        .other          _ZN2at6native27unrolled_elementwise_kernelIZZZNS0_12prelu_kernelERNS_14TensorIteratorEENKUlvE_clEvENKUlvE0_clEvEUlffE_St5arrayIPcLm3EELi4E23TrivialOffsetCalculatorILi2EjESA_ILi1EjENS0_6memory15LoadWithoutCastENSD_16StoreWithoutCastEEEviT_T0_T2_T3_T4_T5_,@"STO_CUDA_ENTRY STV_DEFAULT"
_ZN2at6native27unrolled_elementwise_kernelIZZZNS0_12prelu_kernelERNS_14TensorIteratorEENKUlvE_clEvENKUlvE0_clEvEUlffE_St5arrayIPcLm3EELi4E23TrivialOffsetCalculatorILi2EjESA_ILi1EjENS0_6memory15LoadWithoutCastENSD_16StoreWithoutCastEEEviT_T0_T2_T3_T4_T5_:
.text._ZN2at6native27unrolled_elementwise_kernelIZZZNS0_12prelu_kernelERNS_14TensorIteratorEENKUlvE_clEvENKUlvE0_clEvEUlffE_St5arrayIPcLm3EELi4E23TrivialOffsetCalculatorILi2EjESA_ILi1EjENS0_6memory15LoadWithoutCastENSD_16StoreWithoutCastEEEviT_T0_T2_T3_T4_T5_:
[----:B------:R-:W-:Y:S02]  /*0000*/  IMAD.MOV.U32 R1, RZ, RZ, c[0x0][0x28] ;  /* 0x00000a00ff017624 */ /* 0x000fe400078e00ff */
[----:B------:R-:W0:Y:S01]  /*0010*/  S2R R0, SR_CTAID.X ;  /* 0x0000000000007919 */ /* 0x000e220000002500 */
[----:B------:R-:W-:Y:S01]  /*0020*/  IMAD.MOV.U32 R3, RZ, RZ, -0x200 ;  /* 0xfffffe00ff037424 */ /* 0x000fe200078e00ff */
[----:B------:R-:W-:Y:S01]  /*0030*/  CS2R R4, SRZ ;  /* 0x0000000000047805 */ /* 0x000fe2000001ff00 */
[----:B------:R-:W-:Y:S01]  /*0040*/  ULDC.64 UR4, c[0x0][0x118] ;  /* 0x0000460000047ab9 */ /* 0x000fe20000000a00 */
[----:B------:R-:W1:Y:S01]  /*0050*/  S2R R7, SR_TID.X ;  /* 0x0000000000077919 */ /* 0x000e620000002100 */
[----:B0-----:R-:W-:Y:S01]  /*0060*/  IMAD R2, R0, R3, c[0x0][0x160] ;  /* 0x0000580000027624 */ /* 0x001fe200078e0203 */
[----:B------:R-:W-:Y:S01]  /*0070*/  HFMA2.MMA R6, -RZ, RZ, 0, 0 ;  /* 0x00000000ff067435 */ /* 0x000fe200000001ff */
[----:B------:R-:W-:Y:S01]  /*0080*/  IMAD.MOV.U32 R3, RZ, RZ, RZ ;  /* 0x000000ffff037224 */ /* 0x000fe200078e00ff */
[----:B-1----:R-:W-:Y:S02]  /*0090*/  MOV R23, R7 ;  /* 0x0000000700177202 */ /* 0x002fe40000000f00 */
[----:B------:R-:W-:-:S13]  /*00a0*/  ISETP.GE.AND P0, PT, R7, R2, PT ;  /* 0x000000020700720c */ /* 0x000fda0003f06270 */
[----:B------:R-:W-:Y:S01]  /*00b0*/  @!P0 IMAD R16, R0, 0x200, R23 ;  /* 0x0000020000108824 */ /* 0x000fe200078e0217 */
[----:B------:R-:W-:Y:S01]  /*00c0*/  @!P0 IADD3 R23, R23, 0x80, RZ ;  /* 0x0000008017178810 */ /* 0x000fe20007ffe0ff */
[----:B------:R-:W-:-:S03]  /*00d0*/  @!P0 IMAD.MOV.U32 R17, RZ, RZ, 0x4 ;  /* 0x00000004ff118424 */ /* 0x000fc600078e00ff */
[----:B------:R-:W-:Y:S01]  /*00e0*/  ISETP.GE.AND P1, PT, R23, R2, PT ;  /* 0x000000021700720c */ /* 0x000fe20003f26270 */
[----:B------:R-:W-:-:S05]  /*00f0*/  @!P0 IMAD.WIDE.U32 R10, R16, R17, c[0x0][0x170] ;  /* 0x00005c00100a8625 */ /* 0x000fca00078e0011 */
[----:B------:R0:W2:Y:S07]  /*0100*/  @!P0 LDG.E R5, [R10.64] ;  /* 0x000000040a058981 */ /* 0x0000ae000c1e1900 */
[----:B------:R-:W-:Y:S02]  /*0110*/  @!P1 LEA R18, R0, R23, 0x9 ;  /* 0x0000001700129211 */ /* 0x000fe400078e48ff */
[----:B------:R-:W-:Y:S02]  /*0120*/  @!P1 IADD3 R23, R23, 0x80, RZ ;  /* 0x0000008017179810 */ /* 0x000fe40007ffe0ff */
[----:B------:R-:W-:-:S02]  /*0130*/  @!P1 MOV R19, 0x4 ;  /* 0x0000000400139802 */ /* 0x000fc40000000f00 */
[----:B------:R-:W-:Y:S01]  /*0140*/  ISETP.GE.AND P3, PT, R23, R2, PT ;  /* 0x000000021700720c */ /* 0x000fe20003f66270 */
[----:B------:R-:W-:-:S04]  /*0150*/  @!P0 IMAD.WIDE.U32 R16, R16, R17, c[0x0][0x178] ;  /* 0x00005e0010108625 */ /* 0x000fc800078e0011 */
[----:B------:R-:W-:Y:S01]  /*0160*/  @!P1 IMAD.WIDE.U32 R12, R18, R19, c[0x0][0x170] ;  /* 0x00005c00120c9625 */ /* 0x000fe200078e0013 */
[----:B------:R1:W3:Y:S04]  /*0170*/  @!P0 LDG.E R6, [R16.64] ;  /* 0x0000000410068981 */ /* 0x0002e8000c1e1900 */
[----:B------:R4:W3:Y:S03]  /*0180*/  @!P1 LDG.E R3, [R12.64] ;  /* 0x000000040c039981 */ /* 0x0008e6000c1e1900 */
[----:B------:R-:W-:Y:S01]  /*0190*/  @!P3 LEA R20, R0, R23, 0x9 ;  /* 0x000000170014b211 */ /* 0x000fe200078e48ff */
[----:B------:R-:W-:-:S04]  /*01a0*/  @!P3 IMAD.MOV.U32 R21, RZ, RZ, 0x4 ;  /* 0x00000004ff15b424 */ /* 0x000fc800078e00ff */
[----:B------:R-:W-:-:S05]  /*01b0*/  @!P3 IMAD.WIDE.U32 R8, R20, R21, c[0x0][0x170] ;  /* 0x00005c001408b625 */ /* 0x000fca00078e0015 */
[----:B------:R0:W3:Y:S01]  /*01c0*/  @!P3 LDG.E R4, [R8.64] ;  /* 0x000000040804b981 */ /* 0x0000e2000c1e1900 */
[----:B------:R-:W-:Y:S01]  /*01d0*/  CS2R R14, SRZ ;  /* 0x00000000000e7805 */ /* 0x000fe2000001ff00 */
[----:B------:R-:W-:-:S04]  /*01e0*/  @!P1 IMAD.WIDE.U32 R18, R18, R19, c[0x0][0x178] ;  /* 0x00005e0012129625 */ /* 0x000fc800078e0013 */
[----:B------:R-:W-:Y:S01]  /*01f0*/  @!P3 IMAD.WIDE.U32 R20, R20, R21, c[0x0][0x178] ;  /* 0x00005e001414b625 */ /* 0x000fe200078e0015 */
[----:B------:R-:W3:Y:S04]  /*0200*/  @!P1 LDG.E R14, [R18.64] ;  /* 0x00000004120e9981 */ /* 0x000ee8000c1e1900 */
[----:B------:R-:W3:Y:S01]  /*0210*/  @!P3 LDG.E R15, [R20.64] ;  /* 0x00000004140fb981 */ /* 0x000ee2000c1e1900 */
[----:B------:R-:W-:-:S04]  /*0220*/  @!P3 IADD3 R23, R23, 0x80, RZ ;  /* 0x000000801717b810 */ /* 0x000fc80007ffe0ff */
[----:B------:R-:W-:Y:S01]  /*0230*/  ISETP.GE.AND P2, PT, R23, R2, PT ;  /* 0x000000021700720c */ /* 0x000fe20003f46270 */
[----:B0-----:R-:W-:Y:S01]  /*0240*/  CS2R R8, SRZ ;  /* 0x0000000000087805 */ /* 0x001fe2000001ff00 */
[----:B-1----:R-:W-:-:S11]  /*0250*/  IADD3 R16, R7, 0x80, RZ ;  /* 0x0000008007107810 */ /* 0x002fd60007ffe0ff */
[----:B----4-:R-:W-:Y:S01]  /*0260*/  @!P2 MOV R13, 0x4 ;  /* 0x00000004000da802 */ /* 0x010fe20000000f00 */
[----:B------:R-:W-:-:S04]  /*0270*/  @!P2 IMAD R12, R0, 0x200, R23 ;  /* 0x00000200000ca824 */ /* 0x000fc800078e0217 */
[----:B------:R-:W-:-:S04]  /*0280*/  @!P2 IMAD.WIDE.U32 R10, R12, R13, c[0x0][0x170] ;  /* 0x00005c000c0aa625 */ /* 0x000fc800078e000d */
[--C-:B------:R-:W-:Y:S01]  /*0290*/  IMAD.MOV.U32 R17, RZ, RZ, R7.reuse ;  /* 0x000000ffff117224 */ /* 0x100fe200078e0007 */
[----:B------:R0:W5:Y:S01]  /*02a0*/  @!P2 LDG.E R8, [R10.64] ;  /* 0x000000040a08a981 */ /* 0x000162000c1e1900 */
[----:B------:R-:W-:Y:S02]  /*02b0*/  @!P0 IMAD R7, R0, 0x200, R7 ;  /* 0x0000020000078824 */ /* 0x000fe400078e0207 */
[----:B------:R-:W-:Y:S01]  /*02c0*/  @!P2 IMAD.WIDE.U32 R12, R12, R13, c[0x0][0x178] ;  /* 0x00005e000c0ca625 */ /* 0x000fe200078e000d */
[----:B------:R-:W-:-:S04]  /*02d0*/  @!P0 MOV R17, R16 ;  /* 0x0000001000118202 */ /* 0x000fc80000000f00 */
[----:B------:R1:W5:Y:S01]  /*02e0*/  @!P2 LDG.E R9, [R12.64] ;  /* 0x000000040c09a981 */ /* 0x000362000c1e1900 */
[----:B0-----:R-:W-:Y:S02]  /*02f0*/  @!P0 MOV R10, 0x4 ;  /* 0x00000004000a8802 */ /* 0x001fe40000000f00 */
[----:B------:R-:W-:Y:S01]  /*0300*/  ISETP.GE.AND P4, PT, R17, R2, PT ;  /* 0x000000021100720c */ /* 0x000fe20003f86270 */
[----:B------:R-:W-:Y:S01]  /*0310*/  BSSY B0, `(.L_x_2522) ;  /* 0x0000014000007945 */ /* 0x000fe20003800000 */
[----:B--2---:R-:W-:-:S13]  /*0320*/  FSETP.GT.FTZ.AND P1, PT, R5, RZ, PT ;  /* 0x000000ff0500720b */ /* 0x004fda0003f34000 */
[----:B---3--:R-:W-:Y:S02]  /*0330*/  @!P1 FMUL.FTZ R5, R6, R5 ;  /* 0x0000000506059220 */ /* 0x008fe40000410000 */
[----:B------:R-:W-:-:S05]  /*0340*/  @!P0 IMAD.WIDE.U32 R6, R7, R10, c[0x0][0x168] ;  /* 0x00005a0007068625 */ /* 0x000fca00078e000a */
[----:B------:R1:W-:Y:S01]  /*0350*/  @!P0 STG.E [R6.64], R5 ;  /* 0x0000000506008986 */ /* 0x0003e2000c101904 */
[----:B------:R-:W-:Y:S02]  /*0360*/  FSETP.GT.FTZ.AND P2, PT, R3, RZ, PT ;  /* 0x000000ff0300720b */ /* 0x000fe40003f54000 */
[----:B------:R-:W-:-:S11]  /*0370*/  FSETP.GT.FTZ.AND P3, PT, R4, RZ, PT ;  /* 0x000000ff0400720b */ /* 0x000fd60003f74000 */
[----:B------:R-:W-:Y:S02]  /*0380*/  @!P2 FMUL.FTZ R3, R14, R3 ;  /* 0x000000030e03a220 */ /* 0x000fe40000410000 */
[----:B------:R-:W-:Y:S01]  /*0390*/  @!P3 FMUL.FTZ R4, R15, R4 ;  /* 0x000000040f04b220 */ /* 0x000fe20000410000 */
[----:B------:R-:W-:Y:S05]  /*03a0*/  @P4 BRA `(.L_x_2523) ;  /* 0x000000a000004947 */ /* 0x000fea0003800000 */
[----:B-1----:R-:W-:Y:S01]  /*03b0*/  IMAD R6, R0, 0x200, R17 ;  /* 0x0000020000067824 */ /* 0x002fe200078e0211 */
[----:B------:R-:W-:Y:S02]  /*03c0*/  IADD3 R17, R17, 0x80, RZ ;  /* 0x0000008011117810 */ /* 0x000fe40007ffe0ff */
[----:B------:R-:W-:Y:S02]  /*03d0*/  MOV R11, 0x4 ;  /* 0x00000004000b7802 */ /* 0x000fe40000000f00 */
[----:B------:R-:W-:-:S03]  /*03e0*/  ISETP.GE.AND P0, PT, R17, R2, PT ;  /* 0x000000021100720c */ /* 0x000fc60003f06270 */
[----:B------:R-:W-:-:S05]  /*03f0*/  IMAD.WIDE.U32 R6, R6, R11, c[0x0][0x168] ;  /* 0x00005a0006067625 */ /* 0x000fca00078e000b */
[----:B------:R0:W-:Y:S05]  /*0400*/  STG.E [R6.64], R3 ;  /* 0x0000000306007986 */ /* 0x0001ea000c101904 */
[----:B------:R-:W-:Y:S01]  /*0410*/  @!P0 IMAD R10, R0, 0x200, R17 ;  /* 0x00000200000a8824 */ /* 0x000fe200078e0211 */
[----:B------:R-:W-:-:S03]  /*0420*/  @!P0 IADD3 R17, R17, 0x80, RZ ;  /* 0x0000008011118810 */ /* 0x000fc60007ffe0ff */
[----:B------:R-:W-:-:S05]  /*0430*/  @!P0 IMAD.WIDE.U32 R10, R10, R11, c[0x0][0x168] ;  /* 0x00005a000a0a8625 */ /* 0x000fca00078e000b */
[----:B------:R0:W-:Y:S02]  /*0440*/  @!P0 STG.E [R10.64], R4 ;  /* 0x000000040a008986 */ /* 0x0001e4000c101904 */
.L_x_2523:
[----:B-1----:R-:W-:Y:S05]  /*0450*/  BSYNC B0 ;  /* 0x0000000000007941 */ /* 0x002fea0003800000 */
.L_x_2522:
[----:B------:R-:W-:Y:S02]  /*0460*/  ISETP.GE.AND P1, PT, R17, R2, PT ;  /* 0x000000021100720c */ /* 0x000fe40003f26270 */
[----:B-----5:R-:W-:-:S11]  /*0470*/  FSETP.GT.FTZ.AND P0, PT, R8, RZ, PT ;  /* 0x000000ff0800720b */ /* 0x020fd60003f14000 */
[----:B------:R-:W-:Y:S05]  /*0480*/  @P1 EXIT ;  /* 0x000000000000194d */ /* 0x000fea0003800000 */
[----:B0-----:R-:W-:Y:S01]  /*0490*/  HFMA2.MMA R3, -RZ, RZ, 0, 2.384185791015625e-07 ;  /* 0x00000004ff037435 */ /* 0x001fe200000001ff */
[----:B------:R-:W-:Y:S01]  /*04a0*/  LEA R2, R0, R17, 0x9 ;  /* 0x0000001100027211 */ /* 0x000fe200078e48ff */
[----:B------:R-:W-:-:S08]  /*04b0*/  @!P0 FMUL.FTZ R8, R9, R8 ;  /* 0x0000000809088220 */ /* 0x000fd00000410000 */
[----:B------:R-:W-:-:S05]  /*04c0*/  IMAD.WIDE.U32 R2, R2, R3, c[0x0][0x168] ;  /* 0x00005a0002027625 */ /* 0x000fca00078e0003 */
[----:B------:R-:W-:Y:S01]  /*04d0*/  STG.E [R2.64], R8 ;  /* 0x0000000802007986 */ /* 0x000fe2000c101904 */
[----:B------:R-:W-:Y:S05]  /*04e0*/  EXIT ;  /* 0x000000000000794d */ /* 0x000fea0003800000 */
.L_x_2524:
        /* <DEDUP_REMOVED lines=9> */
.L_x_3390:


//--------------------- .text._ZN2at6native29vectorized_elementwise_kernelILi2EZZZNS0_12prelu_kernelERNS_14TensorIteratorEENKUlvE_clEvENKUlvE0_clEvEUlffE_St5arrayIPcLm3EEEEviT0_T1_ --------------------------
	.section	.text._ZN2at6native29vectorized_elementwise_kernelILi2EZZZNS0_12prelu_kernelERNS_14TensorIteratorEENKUlvE_clEvENKUlvE0_clEvEUlffE_St5arrayIPcLm3EEEEviT0_T1_,"ax",@progbits
	.sectioninfo	@"SHI_REGISTERS=32"
	.align	128
        .global         _ZN2at6native29vectorized_elementwise_kernelILi2EZZZNS0_12prelu_kernelERNS_14TensorIteratorEENKUlvE_clEvENKUlvE0_clEvEUlffE_St5arrayIPcLm3EEEEviT0_T1_
        .type           _ZN2at6native29vectorized_elementwise_kernelILi2EZZZNS0_12prelu_kernelERNS_14TensorIteratorEENKUlvE_clEvENKUlvE0_clEvEUlffE_St5arrayIPcLm3EEEEviT0_T1_,@function
        .size           _ZN2at6native29vectorized_elementwise_kernelILi2EZZZNS0_12prelu_kernelERNS_14TensorIteratorEENKUlvE_clEvENKUlvE0_clEvEUlffE_St5arrayIPcLm3EEEEviT0_T1_,(.L_x_3391 - _ZN2at6native29vectorized_elementwise_kernelILi2EZZZNS0_12prelu_kernelERNS_14TensorIteratorEENKUlvE_clEvENKUlvE0_clEvEUlffE_St5arrayIPcLm3EEEEviT0_T1_)
        .other          _ZN2at6native29vectorized_elementwise_kernelILi2EZZZNS0_12prelu_kernelERNS_14TensorIteratorEENKUlvE_clEvENKUlvE0_clEvEUlffE_St5arrayIPcLm3EEEEviT0_T1_,@"STO_CUDA_ENTRY STV_DEFAULT"
_ZN2at6native29vectorized_elementwise_kernelILi2EZZZNS0_12prelu_kernelERNS_14TensorIteratorEENKUlvE_clEvENKUlvE0_clEvEUlffE_St5arrayIPcLm3EEEEviT0_T1_:
.text._ZN2at6native29vectorized_elementwise_kernelILi2EZZZNS0_12prelu_kernelERNS_14TensorIteratorEENKUlvE_clEvENKUlvE0_clEvEUlffE_St5arrayIPcLm3EEEEviT0_T1_:
[----:B------:R-:W-:Y:S02]  /*0000*/  IMAD.MOV.U32 R1, RZ, RZ, c[0x0][0x28] ;  /* 0x00000a00ff017624 */ /* 0x000fe400078e00ff */
[----:B------:R-:W0:Y:S01]  /*0010*/  S2R R8, SR_CTAID.X ;  /* 0x0000000000087919 */ /* 0x000e220000002500 */
[----:B------:R-:W-:Y:S01]  /*0020*/  ULDC.64 UR4, c[0x0][0x118] ;  /* 0x0000460000047ab9 */ /* 0x000fe20000000a00 */
[----:B0-----:R-:W-:-:S04]  /*0030*/  SHF.L.U32 R8, R8, 0xa, RZ ;  /* 0x0000000a08087819 */ /* 0x001fc800000006ff */
        /* <DEDUP_REMOVED lines=8> */
[----:B------:R-:W2:Y:S01]  /*00c0*/  LDG.E.64 R2, [R12.64] ;  /* 0x000000040c027981 */ /* 0x000ea2000c1e1b00 */
[----:B------:R-:W-:-:S03]  /*00d0*/  IMAD.WIDE.U32 R14, R25, 0x8, R4 ;  /* 0x00000008190e7825 */ /* 0x000fc600078e0004 */
[----:B------:R-:W3:Y:S04]  /*00e0*/  LDG.E.64 R6, [R12.64+0x400] ;  /* 0x000400040c067981 */ /* 0x000ee8000c1e1b00 */
[----:B------:R-:W4:Y:S04]  /*00f0*/  LDG.E.64 R4, [R14.64] ;  /* 0x000000040e047981 */ /* 0x000f28000c1e1b00 */
[----:B------:R-:W5:Y:S04]  /*0100*/  LDG.E.64 R10, [R12.64+0x800] ;  /* 0x000800040c0a7981 */ /* 0x000f68000c1e1b00 */
[----:B------:R-:W4:Y:S04]  /*0110*/  LDG.E.64 R16, [R12.64+0xc00] ;  /* 0x000c00040c107981 */ /* 0x000f28000c1e1b00 */
[----:B------:R-:W4:Y:S04]  /*0120*/  LDG.E.64 R18, [R14.64+0x400] ;  /* 0x000400040e127981 */ /* 0x000f28000c1e1b00 */
[----:B------:R-:W4:Y:S04]  /*0130*/  LDG.E.64 R20, [R14.64+0x800] ;  /* 0x000800040e147981 */ /* 0x000f28000c1e1b00 */
[----:B------:R-:W4:Y:S01]  /*0140*/  LDG.E.64 R22, [R14.64+0xc00] ;  /* 0x000c00040e167981 */ /* 0x000f22000c1e1b00 */
[----:B------:R-:W-:-:S06]  /*0150*/  IMAD.WIDE.U32 R8, R8, R9, c[0x0][0x168] ;  /* 0x00005a0008087625 */ /* 0x000fcc00078e0009 */
[----:B------:R-:W-:Y:S01]  /*0160*/  IMAD.WIDE R8, R25, 0x8, R8 ;  /* 0x0000000819087825 */ /* 0x000fe200078e0208 */
[----:B--2---:R-:W-:Y:S02]  /*0170*/  FSETP.GT.FTZ.AND P0, PT, R2, RZ, PT ;  /* 0x000000ff0200720b */ /* 0x004fe40003f14000 */
[----:B---3--:R-:W-:Y:S02]  /*0180*/  FSETP.GT.FTZ.AND P1, PT, R6, RZ, PT ;  /* 0x000000ff0600720b */ /* 0x008fe40003f34000 */
[----:B------:R-:W-:Y:S02]  /*0190*/  FSETP.GT.FTZ.AND P2, PT, R7, RZ, PT ;  /* 0x000000ff0700720b */ /* 0x000fe40003f54000 */
[----:B-----5:R-:W-:-:S07]  /*01a0*/  FSETP.GT.FTZ.AND P3, PT, R10, RZ, PT ;  /* 0x000000ff0a00720b */ /* 0x020fce0003f74000 */
[----:B----4-:R-:W-:Y:S01]  /*01b0*/  @!P0 FMUL.FTZ R2, R2, R4 ;  /* 0x0000000402028220 */ /* 0x010fe20000410000 */
[----:B------:R-:W-:Y:S02]  /*01c0*/  FSETP.GT.FTZ.AND P0, PT, R3, RZ, PT ;  /* 0x000000ff0300720b */ /* 0x000fe40003f14000 */
[----:B------:R-:W-:Y:S02]  /*01d0*/  FSETP.GT.FTZ.AND P4, PT, R11, RZ, PT ;  /* 0x000000ff0b00720b */ /* 0x000fe40003f94000 */
[----:B------:R-:W-:Y:S02]  /*01e0*/  FSETP.GT.FTZ.AND P5, PT, R16, RZ, PT ;  /* 0x000000ff1000720b */ /* 0x000fe40003fb4000 */
[----:B------:R-:W-:Y:S01]  /*01f0*/  FSETP.GT.FTZ.AND P6, PT, R17, RZ, PT ;  /* 0x000000ff1100720b */ /* 0x000fe20003fd4000 */
[----:B------:R-:W-:Y:S02]  /*0200*/  @!P1 FMUL.FTZ R6, R6, R18 ;  /* 0x0000001206069220 */ /* 0x000fe40000410000 */
[----:B------:R-:W-:-:S02]  /*0210*/  @!P2 FMUL.FTZ R7, R7, R19 ;  /* 0x000000130707a220 */ /* 0x000fc40000410000 */
[----:B------:R-:W-:Y:S02]  /*0220*/  @!P3 FMUL.FTZ R10, R10, R20 ;  /* 0x000000140a0ab220 */ /* 0x000fe40000410000 */
[----:B------:R-:W-:Y:S02]  /*0230*/  @!P0 FMUL.FTZ R3, R3, R5 ;  /* 0x0000000503038220 */ /* 0x000fe40000410000 */
[----:B------:R-:W-:Y:S02]  /*0240*/  @!P4 FMUL.FTZ R11, R11, R21 ;  /* 0x000000150b0bc220 */ /* 0x000fe40000410000 */
[----:B------:R-:W-:Y:S02]  /*0250*/  @!P5 FMUL.FTZ R16, R16, R22 ;  /* 0x000000161010d220 */ /* 0x000fe40000410000 */
[----:B------:R-:W-:Y:S01]  /*0260*/  @!P6 FMUL.FTZ R17, R17, R23 ;  /* 0x000000171111e220 */ /* 0x000fe20000410000 */
[----:B------:R-:W-:Y:S04]  /*0270*/  STG.E.64 [R8.64], R2 ;  /* 0x0000000208007986 */ /* 0x000fe8000c101b04 */
[----:B------:R-:W-:Y:S04]  /*0280*/  STG.E.64 [R8.64+0x400], R6 ;  /* 0x0004000608007986 */ /* 0x000fe8000c101b04 */
[----:B------:R-:W-:Y:S04]  /*0290*/  STG.E.64 [R8.64+0x800], R10 ;  /* 0x0008000a08007986 */ /* 0x000fe8000c101b04 */
[----:B------:R-:W-:Y:S01]  /*02a0*/  STG.E.64 [R8.64+0xc00], R16 ;  /* 0x000c001008007986 */ /* 0x000fe2000c101b04 */
[----:B------:R-:W-:Y:S05]  /*02b0*/  EXIT ;  /* 0x000000000000794d */ /* 0x000fea0003800000 */
.L_x_2525:
[----:B------:R-:W0:Y:S01]  /*02c0*/  S2R R9, SR_TID.X ;  /* 0x0000000000097919 */ /* 0x000e220000002100 */
[----:B------:R-:W-:Y:S01]  /*02d0*/  CS2R R10, SRZ ;  /* 0x00000000000a7805 */ /* 0x000fe2000001ff00 */
[----:B------:R-:W-:Y:S01]  /*02e0*/  IMAD.MOV.U32 R6, RZ, RZ, RZ ;  /* 0x000000ffff067224 */ /* 0x000fe200078e00ff */
[----:B0-----:R-:W-:-:S02]  /*02f0*/  ISETP.GE.AND P0, PT, R9, R7, PT ;  /* 0x000000070900720c */ /* 0x001fc40003f06270 */
[----:B------:R-:W-:-:S11]  /*0300*/  MOV R29, R9 ;  /* 0x00000009001d7202 */ /* 0x000fd60000000f00 */
[----:B------:R-:W-:Y:S01]  /*0310*/  @!P0 IMAD.IADD R16, R8, 0x1, R29 ;  /* 0x0000000108108824 */ /* 0x000fe200078e021d */
[----:B------:R-:W-:Y:S01]  /*0320*/  @!P0 IADD3 R29, R29, 0x80, RZ ;  /* 0x000000801d1d8810 */ /* 0x000fe20007ffe0ff */
[----:B------:R-:W-:Y:S01]  /*0330*/  CS2R R4, SRZ ;  /* 0x0000000000047805 */ /* 0x000fe2000001ff00 */
[----:B------:R-:W-:Y:S02]  /*0340*/  @!P0 MOV R17, 0x4 ;  /* 0x0000000400118802 */ /* 0x000fe40000000f00 */
[----:B------:R-:W-:-:S03]  /*0350*/  ISETP.GE.AND P5, PT, R29, R7, PT ;  /* 0x000000071d00720c */ /* 0x000fc60003fa6270 */
[----:B------:R-:W-:-:S04]  /*0360*/  @!P0 IMAD.WIDE.U32 R14, R16, R17, c[0x0][0x170] ;  /* 0x00005c00100e8625 */ /* 0x000fc800078e0011 */
[----:B------:R-:W-:Y:S01]  /*0370*/  @!P0 IMAD.WIDE.U32 R16, R16, R17, c[0x0][0x178] ;  /* 0x00005e0010108625 */ /* 0x000fe200078e0011 */
[----:B------:R0:W2:Y:S04]  /*0380*/  @!P0 LDG.E R6, [R14.64] ;  /* 0x000000040e068981 */ /* 0x0000a8000c1e1900 */
[----:B------:R1:W3:Y:S01]  /*0390*/  @!P0 LDG.E R11, [R16.64] ;  /* 0x00000004100b8981 */ /* 0x0002e2000c1e1900 */
[----:B------:R-:W-:Y:S02]  /*03a0*/  @!P5 IADD3 R26, R8, R29, RZ ;  /* 0x0000001d081ad210 */ /* 0x000fe40007ffe0ff */
[----:B------:R-:W-:-:S04]  /*03b0*/  @!P5 IADD3 R29, R29, 0x80, RZ ;  /* 0x000000801d1dd810 */ /* 0x000fc80007ffe0ff */
[----:B------:R-:W-:-:S13]  /*03c0*/  ISETP.GE.AND P6, PT, R29, R7, PT ;  /* 0x000000071d00720c */ /* 0x000fda0003fc6270 */
[----:B------:R-:W-:Y:S01]  /*03d0*/  @!P6 IMAD.IADD R0, R8, 0x1, R29 ;  /* 0x000000010800e824 */ /* 0x000fe200078e021d */
[----:B------:R-:W-:-:S04]  /*03e0*/  @!P6 IADD3 R29, R29, 0x80, RZ ;  /* 0x000000801d1de810 */ /* 0x000fc80007ffe0ff */
[----:B------:R-:W-:-:S13]  /*03f0*/  ISETP.GE.AND P1, PT, R29, R7, PT ;  /* 0x000000071d00720c */ /* 0x000fda0003f26270 */
[----:B------:R-:W-:Y:S02]  /*0400*/  @!P1 IADD3 R18, R8, R29, RZ ;  /* 0x0000001d08129210 */ /* 0x000fe40007ffe0ff */
[----:B------:R-:W-:-:S04]  /*0410*/  @!P1 IADD3 R29, R29, 0x80, RZ ;  /* 0x000000801d1d9810 */ /* 0x000fc80007ffe0ff */
[----:B------:R-:W-:-:S13]  /*0420*/  ISETP.GE.AND P2, PT, R29, R7, PT ;  /* 0x000000071d00720c */ /* 0x000fda0003f46270 */
[----:B------:R-:W-:Y:S01]  /*0430*/  @!P2 IMAD.IADD R20, R8, 0x1, R29 ;  /* 0x000000010814a824 */ /* 0x000fe200078e021d */
[----:B------:R-:W-:-:S04]  /*0440*/  @!P2 IADD3 R29, R29, 0x80, RZ ;  /* 0x000000801d1da810 */ /* 0x000fc80007ffe0ff */
[----:B------:R-:W-:Y:S02]  /*0450*/  ISETP.GE.AND P3, PT, R29, R7, PT ;  /* 0x000000071d00720c */ /* 0x000fe40003f66270 */
[----:B------:R-:W-:-:S11]  /*0460*/  @!P5 MOV R27, 0x4 ;  /* 0x00000004001bd802 */ /* 0x000fd60000000f00 */
[----:B------:R-:W-:Y:S01]  /*0470*/  @!P3 IMAD.IADD R12, R8, 0x1, R29 ;  /* 0x00000001080cb824 */ /* 0x000fe200078e021d */
[----:B------:R-:W-:-:S04]  /*0480*/  @!P3 IADD3 R29, R29, 0x80, RZ ;  /* 0x000000801d1db810 */ /* 0x000fc80007ffe0ff */
[----:B------:R-:W-:Y:S01]  /*0490*/  ISETP.GE.AND P4, PT, R29, R7, PT ;  /* 0x000000071d00720c */ /* 0x000fe20003f86270 */
[----:B------:R-:W-:Y:S01]  /*04a0*/  @!P5 IMAD.WIDE.U32 R2, R26, R27, c[0x0][0x170] ;  /* 0x00005c001a02d625 */ /* 0x000fe200078e001b */
[----:B------:R-:W-:-:S03]  /*04b0*/  @!P6 MOV R19, 0x4 ;  /* 0x000000040013e802 */ /* 0x000fc60000000f00 */
[----:B------:R-:W-:Y:S01]  /*04c0*/  @!P5 IMAD.WIDE.U32 R26, R26, R27, c[0x0][0x178] ;  /* 0x00005e001a1ad625 */ /* 0x000fe200078e001b */
[----:B------:R4:W5:Y:S04]  /*04d0*/  @!P5 LDG.E R5, [R2.64] ;  /* 0x000000040205d981 */ /* 0x000968000c1e1900 */
[----:B------:R1:W5:Y:S03]  /*04e0*/  @!P5 LDG.E R10, [R26.64] ;  /* 0x000000041a0ad981 */ /* 0x000366000c1e1900 */
[----:B------:R-:W-:Y:S02]  /*04f0*/  @!P4 IADD3 R25, R8, R29, RZ ;  /* 0x0000001d0819c210 */ /* 0x000fe40007ffe0ff */
[----:B------:R-:W-:Y:S01]  /*0500*/  @!P4 IADD3 R29, R29, 0x80, RZ ;  /* 0x000000801d1dc810 */ /* 0x000fe20007ffe0ff */
[----:B0-----:R-:W-:-:S03]  /*0510*/  @!P6 IMAD.WIDE.U32 R14, R0, R19, c[0x0][0x170] ;  /* 0x00005c00000ee625 */ /* 0x001fc600078e0013 */
[----:B------:R-:W-:Y:S01]  /*0520*/  ISETP.GE.AND P5, PT, R29, R7, PT ;  /* 0x000000071d00720c */ /* 0x000fe20003fa6270 */
[----:B------:R-:W-:Y:S01]  /*0530*/  @!P2 IMAD.MOV.U32 R21, RZ, RZ, 0x4 ;  /* 0x00000004ff15a424 */ /* 0x000fe200078e00ff */
[----:B------:R0:W5:Y:S01]  /*0540*/  @!P6 LDG.E R4, [R14.64] ;  /* 0x000000040e04e981 */ /* 0x000162000c1e1900 */
[----:B-1----:R-:W-:Y:S01]  /*0550*/  @!P6 IMAD.WIDE.U32 R16, R0, R19, c[0x0][0x178] ;  /* 0x00005e000010e625 */ /* 0x002fe200078e0013 */
[----:B------:R-:W-:Y:S01]  /*0560*/  @!P1 MOV R19, 0x4 ;  /* 0x0000000400139802 */ /* 0x000fe20000000f00 */
[----:B----4-:R-:W-:Y:S02]  /*0570*/  CS2R R2, SRZ ;  /* 0x0000000000027805 */ /* 0x010fe4000001ff00 */
[----:B------:R-:W-:Y:S02]  /*0580*/  IMAD.MOV.U32 R13, RZ, RZ, RZ ;  /* 0x000000ffff0d7224 */ /* 0x000fe400078e00ff */
[----:B0-----:R-:W-:Y:S01]  /*0590*/  @!P2 IMAD.WIDE.U32 R14, R20, R21, c[0x0][0x170] ;  /* 0x00005c00140ea625 */ /* 0x001fe200078e0015 */
[----:B------:R-:W-:-:S03]  /*05a0*/  @!P3 MOV R27, 0x4 ;  /* 0x00000004001bb802 */ /* 0x000fc60000000f00 */
[----:B------:R0:W4:Y:S01]  /*05b0*/  @!P6 LDG.E R13, [R16.64] ;  /* 0x00000004100de981 */ /* 0x000122000c1e1900 */
[CC--:B------:R-:W-:Y:S01]  /*05c0*/  @!P1 IMAD.WIDE.U32 R22, R18.reuse, R19.reuse, c[0x0][0x170] ;  /* 0x00005c0012169625 */ /* 0x0c0fe200078e0013 */
[----:B------:R-:W-:Y:S02]  /*05d0*/  @!P4 MOV R26, 0x4 ;  /* 0x00000004001ac802 */ /* 0x000fe40000000f00 */
[----:B------:R1:W4:Y:S01]  /*05e0*/  @!P2 LDG.E R2, [R14.64] ;  /* 0x000000040e02a981 */ /* 0x000322000c1e1900 */
[----:B------:R-:W-:Y:S02]  /*05f0*/  IMAD.MOV.U32 R24, RZ, RZ, RZ ;  /* 0x000000ffff187224 */ /* 0x000fe400078e00ff */
[----:B------:R-:W-:Y:S01]  /*0600*/  @!P1 IMAD.WIDE.U32 R18, R18, R19, c[0x0][0x178] ;  /* 0x00005e0012129625 */ /* 0x000fe200078e0013 */
[----:B------:R0:W4:Y:S03]  /*0610*/  @!P1 LDG.E R3, [R22.64] ;  /* 0x0000000416039981 */ /* 0x000126000c1e1900 */
[----:B------:R-:W-:Y:S01]  /*0620*/  IMAD.MOV.U32 R0, RZ, RZ, RZ ;  /* 0x000000ffff007224 */ /* 0x000fe200078e00ff */
[----:B------:R0:W4:Y:S01]  /*0630*/  @!P1 LDG.E R24, [R18.64] ;  /* 0x0000000412189981 */ /* 0x000122000c1e1900 */
[----:B-1----:R-:W-:Y:S01]  /*0640*/  @!P5 IADD3 R14, R8, R29, RZ ;  /* 0x0000001d080ed210 */ /* 0x002fe20007ffe0ff */
[----:B------:R-:W-:Y:S01]  /*0650*/  HFMA2.MMA R15, -RZ, RZ, 0, 0 ;  /* 0x00000000ff0f7435 */ /* 0x000fe200000001ff */
[----:B------:R-:W-:-:S02]  /*0660*/  @!P5 IMAD.MOV.U32 R29, RZ, RZ, 0x4 ;  /* 0x00000004ff1dd424 */ /* 0x000fc400078e00ff */
[----:B------:R-:W-:Y:S02]  /*0670*/  IMAD.MOV.U32 R28, RZ, RZ, RZ ;  /* 0x000000ffff1c7224 */ /* 0x000fe400078e00ff */
[----:B0-----:R-:W-:-:S04]  /*0680*/  @!P3 IMAD.WIDE.U32 R16, R12, R27, c[0x0][0x170] ;  /* 0x00005c000c10b625 */ /* 0x001fc800078e001b */
[----:B------:R-:W-:Y:S01]  /*0690*/  @!P4 IMAD.WIDE.U32 R22, R25, R26, c[0x0][0x170] ;  /* 0x00005c001916c625 */ /* 0x000fe200078e001a */
[----:B------:R0:W4:Y:S03]  /*06a0*/  @!P3 LDG.E R0, [R16.64] ;  /* 0x000000041000b981 */ /* 0x000126000c1e1900 */
[----:B------:R-:W-:Y:S01]  /*06b0*/  @!P5 IMAD.WIDE.U32 R18, R14, R29, c[0x0][0x170] ;  /* 0x00005c000e12d625 */ /* 0x000fe200078e001d */
[----:B------:R1:W4:Y:S04]  /*06c0*/  @!P4 LDG.E R28, [R22.64] ;  /* 0x00000004161cc981 */ /* 0x000328000c1e1900 */
[----:B------:R0:W4:Y:S01]  /*06d0*/  @!P5 LDG.E R15, [R18.64] ;  /* 0x00000004120fd981 */ /* 0x000122000c1e1900 */
[----:B------:R-:W-:Y:S01]  /*06e0*/  @!P2 IMAD.WIDE.U32 R20, R20, R21, c[0x0][0x178] ;  /* 0x00005e001414a625 */ /* 0x000fe200078e0015 */
[----:B-1----:R-:W-:-:S03]  /*06f0*/  CS2R R22, SRZ ;  /* 0x0000000000167805 */ /* 0x002fc6000001ff00 */
[----:B0-----:R-:W-:Y:S01]  /*0700*/  @!P3 IMAD.WIDE.U32 R16, R12, R27, c[0x0][0x178] ;  /* 0x00005e000c10b625 */ /* 0x001fe200078e001b */
[----:B------:R-:W-:-:S03]  /*0710*/  MOV R12, RZ ;  /* 0x000000ff000c7202 */ /* 0x000fc60000000f00 */
[----:B------:R-:W-:Y:S01]  /*0720*/  IMAD.MOV.U32 R19, RZ, RZ, RZ ;  /* 0x000000ffff137224 */ /* 0x000fe200078e00ff */
[----:B------:R0:W4:Y:S01]  /*0730*/  @!P2 LDG.E R23, [R20.64] ;  /* 0x000000041417a981 */ /* 0x000122000c1e1900 */
[----:B------:R-:W-:-:S04]  /*0740*/  @!P4 IMAD.WIDE.U32 R26, R25, R26, c[0x0][0x178] ;  /* 0x00005e00191ac625 */ /* 0x000fc800078e001a */
[----:B------:R1:W4:Y:S04]  /*0750*/  @!P3 LDG.E R19, [R16.64] ;  /* 0x000000041013b981 */ /* 0x000328000c1e1900 */
[----:B------:R-:W4:Y:S01]  /*0760*/  @!P4 LDG.E R22, [R26.64] ;  /* 0x000000041a16c981 */ /* 0x000f22000c1e1900 */
[----:B0-----:R-:W-:-:S05]  /*0770*/  @!P5 IMAD.WIDE.U32 R20, R14, R29, c[0x0][0x178] ;  /* 0x00005e000e14d625 */ /* 0x001fca00078e001d */
[----:B------:R-:W4:Y:S01]  /*0780*/  @!P5 LDG.E R12, [R20.64] ;  /* 0x00000004140cd981 */ /* 0x000f22000c1e1900 */
[----:B------:R-:W-:Y:S01]  /*0790*/  @!P0 MOV R25, 0x4 ;  /* 0x0000000400198802 */ /* 0x000fe20000000f00 */
[----:B------:R-:W-:-:S04]  /*07a0*/  @!P0 IMAD.IADD R14, R8, 0x1, R9 ;  /* 0x00000001080e8824 */ /* 0x000fc800078e0209 */
[----:B-1----:R-:W-:Y:S01]  /*07b0*/  @!P0 IMAD.WIDE.U32 R16, R14, R25, c[0x0][0x168] ;  /* 0x00005a000e108625 */ /* 0x002fe200078e0019 */
[----:B------:R-:W-:Y:S01]  /*07c0*/  BSSY B0, `(.L_x_2526) ;  /* 0x0000040000007945 */ /* 0x000fe20003800000 */
[----:B------:R-:W-:Y:S01]  /*07d0*/  BSSY B1, `(.L_x_2527) ;  /* 0x0000038000017945 */ /* 0x000fe20003800000 */
[----:B--2---:R-:W-:-:S13]  /*07e0*/  FSETP.GT.FTZ.AND P1, PT, R6, RZ, PT ;  /* 0x000000ff0600720b */ /* 0x004fda0003f34000 */
[----:B---3--:R-:W-:-:S05]  /*07f0*/  @!P1 FMUL.FTZ R6, R11, R6 ;  /* 0x000000060b069220 */ /* 0x008fca0000410000 */
[----:B------:R0:W-:Y:S01]  /*0800*/  @!P0 STG.E [R16.64], R6 ;  /* 0x0000000610008986 */ /* 0x0001e2000c101904 */
[----:B-----5:R-:W-:-:S13]  /*0810*/  FSETP.GT.FTZ.AND P2, PT, R5, RZ, PT ;  /* 0x000000ff0500720b */ /* 0x020fda0003f54000 */
[----:B------:R-:W-:Y:S01]  /*0820*/  @!P2 FMUL.FTZ R5, R10, R5 ;  /* 0x000000050a05a220 */ /* 0x000fe20000410000 */
[----:B------:R-:W-:-:S05]  /*0830*/  IADD3 R10, R9, 0x80, RZ ;  /* 0x00000080090a7810 */ /* 0x000fca0007ffe0ff */
[----:B------:R-:W-:Y:S01]  /*0840*/  @!P0 IMAD.MOV.U32 R9, RZ, RZ, R10 ;  /* 0x000000ffff098224 */ /* 0x000fe200078e000a */
[----:B------:R-:W-:-:S04]  /*0850*/  FSETP.GT.FTZ.AND P6, PT, R4, RZ, PT ;  /* 0x000000ff0400720b */ /* 0x000fc80003fd4000 */
[----:B------:R-:W-:Y:S02]  /*0860*/  ISETP.GE.AND P0, PT, R9, R7, PT ;  /* 0x000000070900720c */ /* 0x000fe40003f06270 */
[----:B----4-:R-:W-:Y:S02]  /*0870*/  FSETP.GT.FTZ.AND P4, PT, R2, RZ, PT ;  /* 0x000000ff0200720b */ /* 0x010fe40003f94000 */
[----:B------:R-:W-:-:S05]  /*0880*/  FSETP.GT.FTZ.AND P5, PT, R3, RZ, PT ;  /* 0x000000ff0300720b */ /* 0x000fca0003fb4000 */
[----:B------:R-:W-:Y:S01]  /*0890*/  @!P6 FMUL.FTZ R4, R13, R4 ;  /* 0x000000040d04e220 */ /* 0x000fe20000410000 */
[----:B------:R-:W-:Y:S02]  /*08a0*/  FSETP.GT.FTZ.AND P3, PT, R0, RZ, PT ;  /* 0x000000ff0000720b */ /* 0x000fe40003f74000 */
[----:B------:R-:W-:Y:S02]  /*08b0*/  FSETP.GT.FTZ.AND P2, PT, R28, RZ, PT ;  /* 0x000000ff1c00720b */ /* 0x000fe40003f54000 */
[----:B------:R-:W-:-:S03]  /*08c0*/  FSETP.GT.FTZ.AND P1, PT, R15, RZ, PT ;  /* 0x000000ff0f00720b */ /* 0x000fc60003f34000 */
[----:B------:R-:W-:Y:S02]  /*08d0*/  @!P5 FMUL.FTZ R3, R24, R3 ;  /* 0x000000031803d220 */ /* 0x000fe40000410000 */
[----:B------:R-:W-:-:S04]  /*08e0*/  @!P4 FMUL.FTZ R2, R23, R2 ;  /* 0x000000021702c220 */ /* 0x000fc80000410000 */
[----:B------:R-:W-:Y:S02]  /*08f0*/  @!P3 FMUL.FTZ R0, R19, R0 ;  /* 0x000000001300b220 */ /* 0x000fe40000410000 */
[----:B------:R-:W-:Y:S02]  /*0900*/  @!P2 FMUL.FTZ R28, R22, R28 ;  /* 0x0000001c161ca220 */ /* 0x000fe40000410000 */
[----:B------:R-:W-:Y:S01]  /*0910*/  @!P1 FMUL.FTZ R15, R12, R15 ;  /* 0x0000000f0c0f9220 */ /* 0x000fe20000410000 */
[----:B------:R-:W-:Y:S05]  /*0920*/  @P0 BRA `(.L_x_2528) ;  /* 0x000000c000000947 */ /* 0x000fea0003800000 */
[----:B0-----:R-:W-:Y:S01]  /*0930*/  IADD3 R10, R8, R9, RZ ;  /* 0x00000009080a7210 */ /* 0x001fe20007ffe0ff */
[----:B------:R-:W-:Y:S01]  /*0940*/  IMAD.MOV.U32 R11, RZ, RZ, 0x4 ;  /* 0x00000004ff0b7424 */ /* 0x000fe200078e00ff */
[----:B------:R-:W-:-:S03]  /*0950*/  IADD3 R9, R9, 0x80, RZ ;  /* 0x0000008009097810 */ /* 0x000fc60007ffe0ff */
[----:B------:R-:W-:Y:S01]  /*0960*/  IMAD.WIDE.U32 R10, R10, R11, c[0x0][0x168] ;  /* 0x00005a000a0a7625 */ /* 0x000fe200078e000b */
[----:B------:R-:W-:-:S04]  /*0970*/  ISETP.GE.AND P0, PT, R9, R7, PT ;  /* 0x000000070900720c */ /* 0x000fc80003f06270 */
[----:B------:R0:W-:Y:S09]  /*0980*/  STG.E [R10.64], R5 ;  /* 0x000000050a007986 */ /* 0x0001f2000c101904 */
[----:B------:R-:W-:Y:S05]  /*0990*/  @P0 BRA `(.L_x_2529) ;  /* 0x000000c000000947 */ /* 0x000fea0003800000 */
[----:B0-----:R-:W-:Y:S01]  /*09a0*/  IADD3 R10, R8, R9, RZ ;  /* 0x00000009080a7210 */ /* 0x001fe20007ffe0ff */
[----:B------:R-:W-:Y:S01]  /*09b0*/  IMAD.MOV.U32 R11, RZ, RZ, 0x4 ;  /* 0x00000004ff0b7424 */ /* 0x000fe200078e00ff */
[----:B------:R-:W-:-:S03]  /*09c0*/  IADD3 R9, R9, 0x80, RZ ;  /* 0x0000008009097810 */ /* 0x000fc60007ffe0ff */
[----:B------:R-:W-:-:S05]  /*09d0*/  IMAD.WIDE.U32 R10, R10, R11, c[0x0][0x168] ;  /* 0x00005a000a0a7625 */ /* 0x000fca00078e000b */
[----:B------:R0:W-:Y:S02]  /*09e0*/  STG.E [R10.64], R4 ;  /* 0x000000040a007986 */ /* 0x0001e4000c101904 */
.L_x_2528:
[----:B0-----:R-:W-:-:S13]  /*09f0*/  ISETP.GE.AND P0, PT, R9, R7, PT ;  /* 0x000000070900720c */ /* 0x001fda0003f06270 */
[----:B------:R-:W-:Y:S05]  /*0a00*/  @P0 BRA `(.L_x_2530) ;  /* 0x000000c000000947 */ /* 0x000fea0003800000 */
[----:B------:R-:W-:Y:S01]  /*0a10*/  IADD3 R4, R8, R9, RZ ;  /* 0x0000000908047210 */ /* 0x000fe20007ffe0ff */
[----:B------:R-:W-:Y:S01]  /*0a20*/  IMAD.MOV.U32 R5, RZ, RZ, 0x4 ;  /* 0x00000004ff057424 */ /* 0x000fe200078e00ff */
[----:B------:R-:W-:-:S03]  /*0a30*/  IADD3 R9, R9, 0x80, RZ ;  /* 0x0000008009097810 */ /* 0x000fc60007ffe0ff */
[----:B------:R-:W-:-:S05]  /*0a40*/  IMAD.WIDE.U32 R4, R4, R5, c[0x0][0x168] ;  /* 0x00005a0004047625 */ /* 0x000fca00078e0005 */
[----:B------:R0:W-:Y:S02]  /*0a50*/  STG.E [R4.64], R3 ;  /* 0x0000000304007986 */ /* 0x0001e4000c101904 */
.L_x_2529:
[----:B------:R-:W-:-:S13]  /*0a60*/  ISETP.GE.AND P0, PT, R9, R7, PT ;  /* 0x000000070900720c */ /* 0x000fda0003f06270 */
[----:B------:R-:W-:Y:S05]  /*0a70*/  @P0 BRA `(.L_x_2531) ;  /* 0x000000d000000947 */ /* 0x000fea0003800000 */
[----:B0-----:R-:W-:Y:S01]  /*0a80*/  IADD3 R4, R8, R9, RZ ;  /* 0x0000000908047210 */ /* 0x001fe20007ffe0ff */
[----:B------:R-:W-:Y:S01]  /*0a90*/  IMAD.MOV.U32 R5, RZ, RZ, 0x4 ;  /* 0x00000004ff057424 */ /* 0x000fe200078e00ff */
[----:B------:R-:W-:-:S03]  /*0aa0*/  IADD3 R9, R9, 0x80, RZ ;  /* 0x0000008009097810 */ /* 0x000fc60007ffe0ff */
[----:B------:R-:W-:-:S05]  /*0ab0*/  IMAD.WIDE.U32 R4, R4, R5, c[0x0][0x168] ;  /* 0x00005a0004047625 */ /* 0x000fca00078e0005 */
[----:B------:R0:W-:Y:S02]  /*0ac0*/  STG.E [R4.64], R2 ;  /* 0x0000000204007986 */ /* 0x0001e4000c101904 */
.L_x_2530:
[----:B------:R-:W-:-:S13]  /*0ad0*/  ISETP.GE.AND P0, PT, R9, R7, PT ;  /* 0x000000070900720c */ /* 0x000fda0003f06270 */
[----:B------:R-:W-:Y:S01]  /*0ae0*/  @P0 BREAK B1 ;  /* 0x0000000000010942 */ /* 0x000fe20003800000 */
[----:B------:R-:W-:Y:S05]  /*0af0*/  @P0 BRA `(.L_x_2532) ;  /* 0x000000c000000947 */ /* 0x000fea0003800000 */
[----:B0-----:R-:W-:Y:S01]  /*0b00*/  IADD3 R2, R8, R9, RZ ;  /* 0x0000000908027210 */ /* 0x001fe20007ffe0ff */
[----:B------:R-:W-:Y:S01]  /*0b10*/  IMAD.MOV.U32 R3, RZ, RZ, 0x4 ;  /* 0x00000004ff037424 */ /* 0x000fe200078e00ff */
[----:B------:R-:W-:-:S03]  /*0b20*/  IADD3 R9, R9, 0x80, RZ ;  /* 0x0000008009097810 */ /* 0x000fc60007ffe0ff */
[----:B------:R-:W-:-:S05]  /*0b30*/  IMAD.WIDE.U32 R2, R2, R3, c[0x0][0x168] ;  /* 0x00005a0002027625 */ /* 0x000fca00078e0003 */
[----:B------:R0:W-:Y:S02]  /*0b40*/  STG.E [R2.64], R0 ;  /* 0x0000000002007986 */ /* 0x0001e4000c101904 */
.L_x_2531:
[----:B------:R-:W-:Y:S05]  /*0b50*/  BSYNC B1 ;  /* 0x0000000000017941 */ /* 0x000fea0003800000 */
.L_x_2527:
[----:B------:R-:W-:-:S13]  /*0b60*/  ISETP.GE.AND P0, PT, R9, R7, PT ;  /* 0x000000070900720c */ /* 0x000fda0003f06270 */
[----:B0-----:R-:W-:Y:S01]  /*0b70*/  @!P0 IADD3 R2, R8, R9, RZ ;  /* 0x0000000908028210 */ /* 0x001fe20007ffe0ff */
[----:B------:R-:W-:Y:S01]  /*0b80*/  @!P0 IMAD.MOV.U32 R3, RZ, RZ, 0x4 ;  /* 0x00000004ff038424 */ /* 0x000fe200078e00ff */
[----:B------:R-:W-:-:S03]  /*0b90*/  @!P0 IADD3 R9, R9, 0x80, RZ ;  /* 0x0000008009098810 */ /* 0x000fc60007ffe0ff */
[----:B------:R-:W-:-:S05]  /*0ba0*/  @!P0 IMAD.WIDE.U32 R2, R2, R3, c[0x0][0x168] ;  /* 0x00005a0002028625 */ /* 0x000fca00078e0003 */
[----:B------:R0:W-:Y:S02]  /*0bb0*/  @!P0 STG.E [R2.64], R28 ;  /* 0x0000001c02008986 */ /* 0x0001e4000c101904 */
.L_x_2532:
[----:B------:R-:W-:Y:S05]  /*0bc0*/  BSYNC B0 ;  /* 0x0000000000007941 */ /* 0x000fea0003800000 */
.L_x_2526:
[----:B------:R-:W-:Y:S01]  /*0bd0*/  WARPSYNC 0xffffffff ;  /* 0xffffffff00007948 */ /* 0x000fe20003800000 */
[----:B------:R-:W-:-:S13]  /*0be0*/  ISETP.GE.AND P0, PT, R9, R7, PT ;  /* 0x000000070900720c */ /* 0x000fda0003f06270 */
[----:B------:R-:W-:Y:S05]  /*0bf0*/  @P0 EXIT ;  /* 0x000000000000094d */ /* 0x000fea0003800000 */
[----:B0-----:R-:W-:Y:S01]  /*0c00*/  IADD3 R2, R8, R9, RZ ;  /* 0x0000000908027210 */ /* 0x001fe20007ffe0ff */
[----:B------:R-:W-:-:S04]  /*0c10*/  IMAD.MOV.U32 R3, RZ, RZ, 0x4 ;  /* 0x00000004ff037424 */ /* 0x000fc800078e00ff */
[----:B------:R-:W-:-:S05]  /*0c20*/  IMAD.WIDE.U32 R2, R2, R3, c[0x0][0x168] ;  /* 0x00005a0002027625 */ /* 0x000fca00078e0003 */
[----:B------:R-:W-:Y:S01]  /*0c30*/  STG.E [R2.64], R15 ;  /* 0x0000000f02007986 */ /* 0x000fe2000c101904 */
[----:B------:R-:W-:Y:S05]  /*0c40*/  EXIT ;  /* 0x000000000000794d */ /* 0x000fea0003800000 */
.L_x_2533:
        /* <DEDUP_REMOVED lines=11> */
.L_x_3391:


//--------------------- .text._ZN2at6native29vectorized_elementwise_kernelILi4EZZZNS0_12prelu_kernelERNS_14TensorIteratorEENKUlvE_clEvENKUlvE0_clEvEUlffE_St5arrayIPcLm3EEEEviT0_T1_ --------------------------
	.section	.text._ZN2at6native29vectorized_elementwise_kernelILi4EZZZNS0_12prelu_kernelERNS_14TensorIteratorEENKUlvE_clEvENKUlvE0_clEvEUlffE_St5arrayIPcLm3EEEEviT0_T1_,"ax",@progbits
	.sectioninfo	@"SHI_REGISTERS=32"
	.align	128
        .global         _ZN2at6native29vectorized_elementwise_kernelILi4EZZZNS0_12prelu_kernelERNS_14TensorIteratorEENKUlvE_clEvENKUlvE0_clEvEUlffE_St5arrayIPcLm3EEEEviT0_T1_
        .type           _ZN2at6native29vectorized_elementwise_kernelILi4EZZZNS0_12prelu_kernelERNS_14TensorIteratorEENKUlvE_clEvENKUlvE0_clEvEUlffE_St5arrayIPcLm3EEEEviT0_T1_,@function
        .size           _ZN2at6native29vectorized_elementwise_kernelILi4EZZZNS0_12prelu_kernelERNS_14TensorIteratorEENKUlvE_clEvENKUlvE0_clEvEUlffE_St5arrayIPcLm3EEEEviT0_T1_,(.L_x_3392 - _ZN2at6native29vectorized_elementwise_kernelILi4EZZZNS0_12prelu_kernelERNS_14TensorIteratorEENKUlvE_clEvENKUlvE0_clEvEUlffE_St5arrayIPcLm3EEEEviT0_T1_)
        .other          _ZN2at6native29vectorized_elementwise_kernelILi4EZZZNS0_12prelu_kernelERNS_14TensorIteratorEENKUlvE_clEvENKUlvE0_clEvEUlffE_St5arrayIPcLm3EEEEviT0_T1_,@"STO_CUDA_ENTRY STV_DEFAULT"
_ZN2at6native29vectorized_elementwise_kernelILi4EZZZNS0_12prelu_kernelERNS_14TensorIteratorEENKUlvE_clEvENKUlvE0_clEvEUlffE_St5arrayIPcLm3EEEEviT0_T1_:
.text._ZN2at6native29vectorized_elementwise_kernelILi4EZZZNS0_12prelu_kernelERNS_14TensorIteratorEENKUlvE_clEvENKUlvE0_clEvEUlffE_St5arrayIPcLm3EEEEviT0_T1_:
        /* <DEDUP_REMOVED lines=12> */
[----:B------:R-:W2:Y:S01]  /*00c0*/  LDG.E.128 R4, [R2.64] ;  /* 0x0000000402047981 */ /* 0x000ea2000c1e1d00 */
[----:B------:R-:W-:-:S03]  /*00d0*/  IMAD.WIDE.U32 R10, R25, 0x10, R10 ;  /* 0x00000010190a7825 */ /* 0x000fc600078e000a */
[----:B------:R-:W3:Y:S04]  /*00e0*/  LDG.E.128 R16, [R2.64+0x800] ;  /* 0x0008000402107981 */ /* 0x000ee8000c1e1d00 */
[----:B------:R-:W4:Y:S04]  /*00f0*/  LDG.E.128 R12, [R10.64] ;  /* 0x000000040a0c7981 */ /* 0x000f28000c1e1d00 */
[----:B------:R-:W5:Y:S01]  /*0100*/  LDG.E.128 R20, [R10.64+0x800] ;  /* 0x000800040a147981 */ /* 0x000f62000c1e1d00 */
[----:B------:R-:W-:-:S06]  /*0110*/  IMAD.WIDE.U32 R8, R8, R9, c[0x0][0x168] ;  /* 0x00005a0008087625 */ /* 0x000fcc00078e0009 */
[----:B------:R-:W-:Y:S01]  /*0120*/  IMAD.WIDE R8, R25, 0x10, R8 ;  /* 0x0000001019087825 */ /* 0x000fe200078e0208 */
[----:B--2---:R-:W-:Y:S02]  /*0130*/  FSETP.GT.FTZ.AND P0, PT, R5, RZ, PT ;  /* 0x000000ff0500720b */ /* 0x004fe40003f14000 */
[----:B------:R-:W-:Y:S02]  /*0140*/  FSETP.GT.FTZ.AND P1, PT, R6, RZ, PT ;  /* 0x000000ff0600720b */ /* 0x000fe40003f34000 */
[----:B------:R-:W-:Y:S02]  /*0150*/  FSETP.GT.FTZ.AND P2, PT, R7, RZ, PT ;  /* 0x000000ff0700720b */ /* 0x000fe40003f54000 */
[----:B---3--:R-:W-:Y:S02]  /*0160*/  FSETP.GT.FTZ.AND P3, PT, R16, RZ, PT ;  /* 0x000000ff1000720b */ /* 0x008fe40003f74000 */
[----:B------:R-:W-:Y:S02]  /*0170*/  FSETP.GT.FTZ.AND P4, PT, R17, RZ, PT ;  /* 0x000000ff1100720b */ /* 0x000fe40003f94000 */
[----:B------:R-:W-:-:S02]  /*0180*/  FSETP.GT.FTZ.AND P5, PT, R18, RZ, PT ;  /* 0x000000ff1200720b */ /* 0x000fc40003fb4000 */
[----:B------:R-:W-:Y:S01]  /*0190*/  FSETP.GT.FTZ.AND P6, PT, R19, RZ, PT ;  /* 0x000000ff1300720b */ /* 0x000fe20003fd4000 */
[----:B----4-:R-:W-:Y:S01]  /*01a0*/  @!P0 FMUL.FTZ R5, R5, R13 ;  /* 0x0000000d05058220 */ /* 0x010fe20000410000 */
[----:B------:R-:W-:Y:S01]  /*01b0*/  FSETP.GT.FTZ.AND P0, PT, R4, RZ, PT ;  /* 0x000000ff0400720b */ /* 0x000fe20003f14000 */
[----:B------:R-:W-:Y:S02]  /*01c0*/  @!P1 FMUL.FTZ R6, R6, R14 ;  /* 0x0000000e06069220 */ /* 0x000fe40000410000 */
[----:B------:R-:W-:Y:S02]  /*01d0*/  @!P2 FMUL.FTZ R7, R7, R15 ;  /* 0x0000000f0707a220 */ /* 0x000fe40000410000 */
[----:B-----5:R-:W-:Y:S02]  /*01e0*/  @!P3 FMUL.FTZ R16, R16, R20 ;  /* 0x000000141010b220 */ /* 0x020fe40000410000 */
[----:B------:R-:W-:Y:S02]  /*01f0*/  @!P4 FMUL.FTZ R17, R17, R21 ;  /* 0x000000151111c220 */ /* 0x000fe40000410000 */
[----:B------:R-:W-:-:S02]  /*0200*/  @!P5 FMUL.FTZ R18, R18, R22 ;  /* 0x000000161212d220 */ /* 0x000fc40000410000 */
[----:B------:R-:W-:Y:S02]  /*0210*/  @!P6 FMUL.FTZ R19, R19, R23 ;  /* 0x000000171313e220 */ /* 0x000fe40000410000 */
[----:B------:R-:W-:-:S03]  /*0220*/  @!P0 FMUL.FTZ R4, R4, R12 ;  /* 0x0000000c04048220 */ /* 0x000fc60000410000 */
[----:B------:R-:W-:Y:S04]  /*0230*/  STG.E.128 [R8.64+0x800], R16 ;  /* 0x0008001008007986 */ /* 0x000fe8000c101d04 */
[----:B------:R-:W-:Y:S01]  /*0240*/  STG.E.128 [R8.64], R4 ;  /* 0x0000000408007986 */ /* 0x000fe2000c101d04 */
[----:B------:R-:W-:Y:S05]  /*0250*/  EXIT ;  /* 0x000000000000794d */ /* 0x000fea0003800000 */
.L_x_2534:
[----:B------:R-:W0:Y:S01]  /*0260*/  S2R R9, SR_TID.X ;  /* 0x0000000000097919 */ /* 0x000e220000002100 */
[----:B------:R-:W-:Y:S01]  /*0270*/  CS2R R10, SRZ ;  /* 0x00000000000a7805 */ /* 0x000fe2000001ff00 */
[----:B------:R-:W-:Y:S01]  /*0280*/  IMAD.MOV.U32 R6, RZ, RZ, RZ ;  /* 0x000000ffff067224 */ /* 0x000fe200078e00ff */
[----:B0-----:R-:W-:Y:S02]  /*0290*/  ISETP.GE.AND P0, PT, R9, R7, PT ;  /* 0x000000070900720c */ /* 0x001fe40003f06270 */
        /* <DEDUP_REMOVED lines=111> */
.L_x_2537:
[----:B0-----:R-:W-:-:S13]  /*0990*/  ISETP.GE.AND P0, PT, R9, R7, PT ;  /* 0x000000070900720c */ /* 0x001fda0003f06270 */
[----:B------:R-:W-:Y:S05]  /*09a0*/  @P0 BRA `(.L_x_2539) ;  /* 0x000000c000000947 */ /* 0x000fea0003800000 */
[----:B------:R-:W-:Y:S01]  /*09b0*/  IADD3 R4, R8, R9, RZ ;  /* 0x0000000908047210 */ /* 0x000fe20007ffe0ff */
[----:B------:R-:W-:Y:S01]  /*09c0*/  IMAD.MOV.U32 R5, RZ, RZ, 0x4 ;  /* 0x00000004ff057424 */ /* 0x000fe200078e00ff */
[----:B------:R-:W-:-:S03]  /*09d0*/  IADD3 R9, R9, 0x80, RZ ;  /* 0x0000008009097810 */ /* 0x000fc60007ffe0ff */
[----:B------:R-:W-:-:S05]  /*09e0*/  IMAD.WIDE.U32 R4, R4, R5, c[0x0][0x168] ;  /* 0x00005a0004047625 */ /* 0x000fca00078e0005 */
[----:B------:R0:W-:Y:S02]  /*09f0*/  STG.E [R4.64], R3 ;  /* 0x0000000304007986 */ /* 0x0001e4000c101904 */
.L_x_2538:
[----:B------:R-:W-:-:S13]  /*0a00*/  ISETP.GE.AND P0, PT, R9, R7, PT ;  /* 0x000000070900720c */ /* 0x000fda0003f06270 */
[----:B------:R-:W-:Y:S05]  /*0a10*/  @P0 BRA `(.L_x_2540) ;  /* 0x000000d000000947 */ /* 0x000fea0003800000 */
[----:B0-----:R-:W-:Y:S01]  /*0a20*/  IADD3 R4, R8, R9, RZ ;  /* 0x0000000908047210 */ /* 0x001fe20007ffe0ff */
[----:B------:R-:W-:Y:S01]  /*0a30*/  IMAD.MOV.U32 R5, RZ, RZ, 0x4 ;  /* 0x00000004ff057424 */ /* 0x000fe200078e00ff */
[----:B------:R-:W-:-:S03]  /*0a40*/  IADD3 R9, R9, 0x80, RZ ;  /* 0x0000008009097810 */ /* 0x000fc60007ffe0ff */
[----:B------:R-:W-:-:S05]  /*0a50*/  IMAD.WIDE.U32 R4, R4, R5, c[0x0][0x168] ;  /* 0x00005a0004047625 */ /* 0x000fca00078e0005 */
[----:B------:R0:W-:Y:S02]  /*0a60*/  STG.E [R4.64], R2 ;  /* 0x0000000204007986 */ /* 0x0001e4000c101904 */
.L_x_2539:
        /* <DEDUP_REMOVED lines=8> */
.L_x_2540:
[----:B------:R-:W-:Y:S05]  /*0af0*/  BSYNC B1 ;  /* 0x0000000000017941 */ /* 0x000fea0003800000 */
.L_x_2536:
[----:B------:R-:W-:-:S13]  /*0b00*/  ISETP.GE.AND P0, PT, R9, R7, PT ;  /* 0x000000070900720c */ /* 0x000fda0003f06270 */
[----:B0-----:R-:W-:Y:S01]  /*0b10*/  @!P0 IADD3 R2, R8, R9, RZ ;  /* 0x0000000908028210 */ /* 0x001fe20007ffe0ff */
[----:B------:R-:W-:Y:S01]  /*0b20*/  @!P0 IMAD.MOV.U32 R3, RZ, RZ, 0x4 ;  /* 0x00000004ff038424 */ /* 0x000fe200078e00ff */
[----:B------:R-:W-:-:S03]  /*0b30*/  @!P0 IADD3 R9, R9, 0x80, RZ ;  /* 0x0000008009098810 */ /* 0x000fc60007ffe0ff */
[----:B------:R-:W-:-:S05]  /*0b40*/  @!P0 IMAD.WIDE.U32 R2, R2, R3, c[0x0][0x168] ;  /* 0x00005a0002028625 */ /* 0x000fca00078e0003 */
[----:B------:R0:W-:Y:S02]  /*0b50*/  @!P0 STG.E [R2.64], R28 ;  /* 0x0000001c02008986 */ /* 0x0001e4000c101904 */
.L_x_2541:
[----:B------:R-:W-:Y:S05]  /*0b60*/  BSYNC B0 ;  /* 0x0000000000007941 */ /* 0x000fea0003800000 */
.L_x_2535:
        /* <DEDUP_REMOVED lines=8> */
.L_x_2542:
        /* <DEDUP_REMOVED lines=9> */
.L_x_3392:


//--------------------- .text._ZN2at6native29vectorized_elementwise_kernelILi8EZZZNS0_12prelu_kernelERNS_14TensorIteratorEENKUlvE_clEvENKUlvE0_clEvEUlffE_St5arrayIPcLm3EEEEviT0_T1_ --------------------------
	.section	.text._ZN2at6native29vectorized_elementwise_kernelILi8EZZZNS0_12prelu_kernelERNS_14TensorIteratorEENKUlvE_clEvENKUlvE0_clEvEUlffE_St5arrayIPcLm3EEEEviT0_T1_,"ax",@progbits
	.sectioninfo	@"SHI_REGISTERS=4"
	.align	128
        .global         _ZN2at6native29vectorized_elementwise_kernelILi8EZZZNS0_12prelu_kernelERNS_14TensorIteratorEENKUlvE_clEvENKUlvE0_clEvEUlffE_St5arrayIPcLm3EEEEviT0_T1_
        .type           _ZN2at6native29vectorized_elementwise_kernelILi8EZZZNS0_12prelu_kernelERNS_14TensorIteratorEENKUlvE_clEvENKUlvE0_clEvEUlffE_St5arrayIPcLm3EEEEviT0_T1_,@function
        .size           _ZN2at6native29vectorized_elementwise_kernelILi8EZZZNS0_12prelu_kernelERNS_14TensorIteratorEENKUlvE_clEvENKUlvE0_clEvEUlffE_St5arrayIPcLm3EEEEviT0_T1_,(.L_x_3393 - _ZN2at6native29vectorized_elementwise_kernelILi8EZZZNS0_12prelu_kernelERNS_14TensorIteratorEENKUlvE_clEvENKUlvE0_clEvEUlffE_St5arrayIPcLm3EEEEviT0_T1_)
        .other          _ZN2at6native29vectorized_elementwise_kernelILi8EZZZNS0_12prelu_kernelERNS_14TensorIteratorEENKUlvE_clEvENKUlvE0_clEvEUlffE_St5arrayIPcLm3EEEEviT0_T1_,@"STO_CUDA_ENTRY STV_DEFAULT"
_ZN2at6native29vectorized_elementwise_kernelILi8EZZZNS0_12prelu_kernelERNS_14TensorIteratorEENKUlvE_clEvENKUlvE0_clEvEUlffE_St5arrayIPcLm3EEEEviT0_T1_:
.text._ZN2at6native29vectorized_elementwise_kernelILi8EZZZNS0_12prelu_kernelERNS_14TensorIteratorEENKUlvE_clEvENKUlvE0_clEvEUlffE_St5arrayIPcLm3EEEEviT0_T1_:
[----:B------:R-:W-:Y:S02]  /*0000*/  MOV R1, c[0x0][0x28] ;  /* 0x00000a0000017a02 */ /* 0x000fe40000000f00 */
[----:B------:R-:W-:Y:S05]  /*0010*/  EXIT ;  /* 0x000000000000794d */ /* 0x000fea0003800000 */
.L_x_2543:
        /* <DEDUP_REMOVED lines=14> */
.L_x_3393:


//--------------------- .text._ZN2at6native18elementwise_kernelILi128ELi4EZNS0_15gpu_kernel_implIZZZNS0_12prelu_kernelERNS_14TensorIteratorEENKUlvE_clEvENKUlvE_clEvEUlddE_EEvRNS_18TensorIteratorBaseERKT_EUliE_EEviT1_ --------------------------
	.section	.text._ZN2at6native18elementwise_kernelILi128ELi4EZNS0_15gpu_kernel_implIZZZNS0_12prelu_kernelERNS_14TensorIteratorEENKUlvE_clEvENKUlvE_clEvEUlddE_EEvRNS_18TensorIteratorBaseERKT_EUliE_EEviT1_,"ax",@progbits
	.sectioninfo	@"SHI_REGISTERS=28"
	.align	128
        .global         _ZN2at6native18elementwise_kernelILi128ELi4EZNS0_15gpu_kernel_implIZZZNS0_12prelu_kernelERNS_14TensorIteratorEENKUlvE_clEvENKUlvE_clEvEUlddE_EEvRNS_18TensorIteratorBaseERKT_EUliE_EEviT1_
        .type           _ZN2at6native18elementwise_kernelILi128ELi4EZNS0_15gpu_kernel_implIZZZNS0_12prelu_kernelERNS_14TensorIteratorEENKUlvE_clEvENKUlvE_clEvEUlddE_EEvRNS_18TensorIteratorBaseERKT_EUliE_EEviT1_,@function
        .size           _ZN2at6native18elementwise_kernelILi128ELi4EZNS0_15gpu_kernel_implIZZZNS0_12prelu_kernelERNS_14TensorIteratorEENKUlvE_clEvENKUlvE_clEvEUlddE_EEvRNS_18TensorIteratorBaseERKT_EUliE_EEviT1_,(.L_x_3394 - _ZN2at6native18elementwise_kernelILi128ELi4EZNS0_15gpu_kernel_implIZZZNS0_12prelu_kernelERNS_14TensorIteratorEENKUlvE_clEvENKUlvE_clEvEUlddE_EEvRNS_18TensorIteratorBaseERKT_EUliE_EEviT1_)
        .other          _ZN2at6native18elementwise_kernelILi128ELi4EZNS0_15gpu_kernel_implIZZZNS0_12prelu_kernelERNS_14TensorIteratorEENKUlvE_clEvENKUlvE_clEvEUlddE_EEvRNS_18TensorIteratorBaseERKT_EUliE_EEviT1_,@"STO_CUDA_ENTRY STV_DEFAULT"
_ZN2at6native18elementwise_kernelILi128ELi4EZNS0_15gpu_kernel_implIZZZNS0_12prelu_kernelERNS_14TensorIteratorEENKUlvE_clEvENKUlvE_clEvEUlddE_EEvRNS_18TensorIteratorBaseERKT_EUliE_EEviT1_:
.text._ZN2at6native18elementwise_kernelILi128ELi4EZNS0_15gpu_kernel_implIZZZNS0_12prelu_kernelERNS_14TensorIteratorEENKUlvE_clEvENKUlvE_clEvEUlddE_EEvRNS_18TensorIteratorBaseERKT_EUliE_EEviT1_:
        /* <DEDUP_REMOVED lines=14> */
[----:B------:R-:W-:Y:S02]  /*00e0*/  IMAD.MOV.U32 R3, RZ, RZ, R23 ;  /* 0x000000ffff037224 */ /* 0x000fe400078e0017 */
        /* <DEDUP_REMOVED lines=249> */
.L_x_2546:
        /* <DEDUP_REMOVED lines=17> */
[----:B--2---:R0:W1:Y:S01]  /*1190*/  I2F.F64.S16 R18, R2 ;  /* 0x0000000200127312 */ /* 0x0040620000101c00 */
[----:B------:R-:W-:Y:S05]  /*11a0*/  BRA `(.L_x_2552) ;  /* 0x00000e2000007947 */ /* 0x000fea0003800000 */
.L_x_2550:
[----:B------:R-:W2:Y:S02]  /*11b0*/  LDG.E.U8 R2, [R2.64] ;  /* 0x0000002402027981 */ /* 0x000ea4000c1e1100 */
[----:B--2---:R0:W1:Y:S01]  /*11c0*/  I2F.F64.U16 R18, R2 ;  /* 0x0000000200127312 */ /* 0x0040620000101800 */
[----:B------:R-:W-:Y:S05]  /*11d0*/  BRA `(.L_x_2552) ;  /* 0x00000df000007947 */ /* 0x000fea0003800000 */
.L_x_2549:
[----:B------:R-:W-:-:S13]  /*11e0*/  ISETP.NE.AND P0, PT, R4, 0x2, PT ;  /* 0x000000020400780c */ /* 0x000fda0003f05270 */
[----:B------:R-:W-:Y:S05]  /*11f0*/  @!P0 BRA `(.L_x_2553) ;  /* 0x000000a000008947 */ /* 0x000fea0003800000 */
[----:B------:R-:W-:-:S13]  /*1200*/  ISETP.NE.AND P0, PT, R4, 0x3, PT ;  /* 0x000000030400780c */ /* 0x000fda0003f05270 */
[----:B------:R-:W-:Y:S05]  /*1210*/  @!P0 BRA `(.L_x_2554) ;  /* 0x0000005000008947 */ /* 0x000fea0003800000 */
[----:B------:R-:W-:-:S13]  /*1220*/  ISETP.NE.AND P0, PT, R4, 0x4, PT ;  /* 0x000000040400780c */ /* 0x000fda0003f05270 */
[----:B------:R-:W-:Y:S05]  /*1230*/  @P0 BRA `(.L_x_2551) ;  /* 0x00000bf000000947 */ /* 0x000fea0003800000 */
[----:B------:R-:W2:Y:S02]  /*1240*/  LDG.E.64 R18, [R2.64] ;  /* 0x0000002402127981 */ /* 0x000ea4000c1e1b00 */
[----:B--2---:R-:W0:Y:S01]  /*1250*/  I2F.F64.S64 R18, R18 ;  /* 0x0000001200127312 */ /* 0x004e220000301c00 */
[----:B------:R-:W-:Y:S05]  /*1260*/  BRA `(.L_x_2552) ;  /* 0x00000d6000007947 */ /* 0x000fea0003800000 */
.L_x_2554:
[----:B------:R-:W2:Y:S02]  /*1270*/  LDG.E R2, [R2.64] ;  /* 0x0000002402027981 */ /* 0x000ea4000c1e1900 */
[----:B--2---:R0:W1:Y:S01]  /*1280*/  I2F.F64 R18, R2 ;  /* 0x0000000200127312 */ /* 0x0040620000201c00 */
[----:B------:R-:W-:Y:S05]  /*1290*/  BRA `(.L_x_2552) ;  /* 0x00000d3000007947 */ /* 0x000fea0003800000 */
.L_x_2553:
[----:B------:R-:W2:Y:S02]  /*12a0*/  LDG.E.U16 R2, [R2.64] ;  /* 0x0000002402027981 */ /* 0x000ea4000c1e1500 */
[----:B--2---:R0:W1:Y:S01]  /*12b0*/  I2F.F64.S16 R18, R2 ;  /* 0x0000000200127312 */ /* 0x0040620000101c00 */
[----:B------:R-:W-:Y:S05]  /*12c0*/  BRA `(.L_x_2552) ;  /* 0x00000d0000007947 */ /* 0x000fea0003800000 */
.L_x_2548:
[----:B------:R-:W-:-:S13]  /*12d0*/  ISETP.GT.AND P0, PT, R4, 0x6, PT ;  /* 0x000000060400780c */ /* 0x000fda0003f04270 */
[----:B------:R-:W-:Y:S05]  /*12e0*/  @P0 BRA `(.L_x_2555) ;  /* 0x000000d000000947 */ /* 0x000fea0003800000 */
[----:B------:R-:W-:-:S13]  /*12f0*/  ISETP.NE.AND P0, PT, R4, 0x5, PT ;  /* 0x000000050400780c */ /* 0x000fda0003f05270 */
[----:B------:R-:W-:Y:S05]  /*1300*/  @!P0 BRA `(.L_x_2556) ;  /* 0x0000006000008947 */ /* 0x000fea0003800000 */
[----:B------:R-:W-:-:S13]  /*1310*/  ISETP.NE.AND P0, PT, R4, 0x6, PT ;  /* 0x000000060400780c */ /* 0x000fda0003f05270 */
[----:B------:R-:W-:Y:S05]  /*1320*/  @P0 BRA `(.L_x_2551) ;  /* 0x00000b0000000947 */ /* 0x000fea0003800000 */
[----:B------:R-:W2:Y:S02]  /*1330*/  LDG.E R18, [R2.64] ;  /* 0x0000002402127981 */ /* 0x000ea4000c1e1900 */
[----:B--2---:R-:W-:-:S06]  /*1340*/  FMUL.FTZ R18, R18, 1 ;  /* 0x3f80000012127820 */ /* 0x004fcc0000410000 */
[----:B------:R-:W0:Y:S01]  /*1350*/  F2F.F64.F32 R18, R18 ;  /* 0x0000001200127310 */ /* 0x000e220000201800 */
[----:B------:R-:W-:Y:S05]  /*1360*/  BRA `(.L_x_2552) ;  /* 0x00000c6000007947 */ /* 0x000fea0003800000 */
.L_x_2556:
[----:B------:R-:W2:Y:S02]  /*1370*/  LDG.E.U16 R0, [R2.64] ;  /* 0x0000002402007981 */ /* 0x000ea4000c1e1500 */
[----:B--2---:R-:W-:-:S05]  /*1380*/  HADD2.F32 R0, -RZ, R0.H0_H0 ;  /* 0x20000000ff007230 */ /* 0x004fca0000004100 */
[----:B------:R-:W-:-:S04]  /*1390*/  FMUL.FTZ R0, R0, 1 ;  /* 0x3f80000000007820 */ /* 0x000fc80000410000 */
[----:B------:R0:W1:Y:S01]  /*13a0*/  F2F.F64.F32 R18, R0 ;  /* 0x0000000000127310 */ /* 0x0000620000201800 */
[----:B------:R-:W-:Y:S05]  /*13b0*/  BRA `(.L_x_2552) ;  /* 0x00000c1000007947 */ /* 0x000fea0003800000 */
.L_x_2555:
[----:B------:R-:W-:-:S13]  /*13c0*/  ISETP.NE.AND P0, PT, R4, 0x7, PT ;  /* 0x000000070400780c */ /* 0x000fda0003f05270 */
[----:B------:R-:W-:Y:S05]  /*13d0*/  @!P0 BRA `(.L_x_2557) ;  /* 0x000000d000008947 */ /* 0x000fea0003800000 */
        /* <DEDUP_REMOVED lines=8> */
.L_x_2558:
[----:B------:R-:W2:Y:S02]  /*1460*/  LDG.E.U16 R2, [R2.64] ;  /* 0x0000002402027981 */ /* 0x000ea4000c1e1500 */
[----:B--2---:R-:W-:-:S05]  /*1470*/  HADD2.F32 R0, -RZ, R2.H0_H0 ;  /* 0x20000002ff007230 */ /* 0x004fca0000004100 */
[----:B------:R-:W-:-:S04]  /*1480*/  FMUL.FTZ R0, R0, 1 ;  /* 0x3f80000000007820 */ /* 0x000fc80000410000 */
[----:B------:R0:W1:Y:S01]  /*1490*/  F2F.F64.F32 R18, R0 ;  /* 0x0000000000127310 */ /* 0x0000620000201800 */
[----:B------:R-:W-:Y:S05]  /*14a0*/  BRA `(.L_x_2552) ;  /* 0x00000b2000007947 */ /* 0x000fea0003800000 */
.L_x_2557:
[----:B------:R0:W5:Y:S01]  /*14b0*/  LDG.E.64 R18, [R2.64] ;  /* 0x0000002402127981 */ /* 0x000162000c1e1b00 */
[----:B------:R-:W-:Y:S05]  /*14c0*/  BRA `(.L_x_2552) ;  /* 0x00000b0000007947 */ /* 0x000fea0003800000 */
.L_x_2547:
        /* <DEDUP_REMOVED lines=8> */
[----:B------:R-:W2:Y:S01]  /*1550*/  LDG.E.U8 R2, [R2.64] ;  /* 0x0000002402027981 */ /* 0x000ea2000c1e1100 */
[----:B------:R-:W-:Y:S01]  /*1560*/  IMAD.MOV.U32 R18, RZ, RZ, RZ ;  /* 0x000000ffff127224 */ /* 0x000fe200078e00ff */
[----:B--2---:R-:W-:-:S04]  /*1570*/  ISETP.NE.AND P0, PT, R2, RZ, PT ;  /* 0x000000ff0200720c */ /* 0x004fc80003f05270 */
[----:B------:R-:W-:Y:S01]  /*1580*/  FSEL R19, RZ, 1.875, !P0 ;  /* 0x3ff00000ff137808 */ /* 0x000fe20004000000 */
[----:B------:R-:W-:Y:S05]  /*1590*/  BRA `(.L_x_2552) ;  /* 0x00000a3000007947 */ /* 0x000fea0003800000 */
.L_x_2561:
[----:B------:R0:W5:Y:S01]  /*15a0*/  LDG.E.64 R18, [R2.64] ;  /* 0x0000002402127981 */ /* 0x000162000c1e1b00 */
[----:B------:R-:W-:Y:S05]  /*15b0*/  BRA `(.L_x_2552) ;  /* 0x00000a1000007947 */ /* 0x000fea0003800000 */
.L_x_2560:
        /* <DEDUP_REMOVED lines=24> */
[----:B------:R-:W-:-:S05]  /*1740*/  LOP3.LUT R5, R5, 0x80000000, R0, 0xf8, !PT ;  /* 0x8000000005057812 */ /* 0x000fca00078ef800 */
[----:B------:R-:W-:-:S04]  /*1750*/  FMUL.FTZ R5, R5, 1 ;  /* 0x3f80000005057820 */ /* 0x000fc80000410000 */
[----:B------:R0:W1:Y:S01]  /*1760*/  F2F.F64.F32 R18, R5 ;  /* 0x0000000500127310 */ /* 0x0000620000201800 */
[----:B------:R-:W-:Y:S05]  /*1770*/  BRA `(.L_x_2552) ;  /* 0x0000085000007947 */ /* 0x000fea0003800000 */
.L_x_2563:
        /* <DEDUP_REMOVED lines=11> */
[----:B------:R-:W-:-:S05]  /*1830*/  LOP3.LUT R4, R4, 0x80000000, R5, 0xf8, !PT ;  /* 0x8000000004047812 */ /* 0x000fca00078ef805 */
[----:B------:R-:W-:-:S04]  /*1840*/  FMUL.FTZ R4, R4, 1 ;  /* 0x3f80000004047820 */ /* 0x000fc80000410000 */
[----:B------:R0:W1:Y:S01]  /*1850*/  F2F.F64.F32 R18, R4 ;  /* 0x0000000400127310 */ /* 0x0000620000201800 */
[----:B------:R-:W-:Y:S05]  /*1860*/  BRA `(.L_x_2552) ;  /* 0x0000076000007947 */ /* 0x000fea0003800000 */
.L_x_2562:
[----:B------:R-:W2:Y:S02]  /*1870*/  LDG.E.U16 R0, [R2.64] ;  /* 0x0000002402007981 */ /* 0x000ea4000c1e1500 */
[----:B--2---:R-:W-:-:S05]  /*1880*/  PRMT R0, RZ, 0x5410, R0 ;  /* 0x00005410ff007816 */ /* 0x004fca0000000000 */
[----:B------:R-:W-:-:S04]  /*1890*/  FMUL.FTZ R0, R0, 1 ;  /* 0x3f80000000007820 */ /* 0x000fc80000410000 */
[----:B------:R0:W1:Y:S01]  /*18a0*/  F2F.F64.F32 R18, R0 ;  /* 0x0000000000127310 */ /* 0x0000620000201800 */
[----:B------:R-:W-:Y:S05]  /*18b0*/  BRA `(.L_x_2552) ;  /* 0x0000071000007947 */ /* 0x000fea0003800000 */
.L_x_2559:
        /* <DEDUP_REMOVED lines=9> */
[----:B--2---:R0:W1:Y:S01]  /*1950*/  I2F.F64.U16 R18, R2 ;  /* 0x0000000200127312 */ /* 0x0040620000101800 */
[----:B------:R-:W-:Y:S05]  /*1960*/  BRA `(.L_x_2552) ;  /* 0x0000066000007947 */ /* 0x000fea0003800000 */
.L_x_2566:
        /* <DEDUP_REMOVED lines=21> */
.L_x_2570:
[----:B------:R-:W-:Y:S05]  /*1ac0*/  BSYNC B1 ;  /* 0x0000000000017941 */ /* 0x000fea0003800000 */
.L_x_2569:
[----:B------:R-:W-:Y:S01]  /*1ad0*/  LEA R3, R0, 0x3b800000, 0x17 ;  /* 0x3b80000000037811 */ /* 0x000fe200078eb8ff */
[----:B------:R-:W-:-:S05]  /*1ae0*/  IMAD.SHL.U32 R0, R2, 0x100000, RZ ;  /* 0x0010000002007824 */ /* 0x000fca00078e00ff */
[----:B------:R-:W-:Y:S02]  /*1af0*/  LOP3.LUT R0, R3, R0, R4, 0xfe, !PT ;  /* 0x0000000003007212 */ /* 0x000fe400078efe04 */
.L_x_2568:
[----:B------:R-:W-:Y:S05]  /*1b00*/  BSYNC B0 ;  /* 0x0000000000007941 */ /* 0x000fea0003800000 */
.L_x_2567:
[----:B------:R-:W-:-:S04]  /*1b10*/  FMUL.FTZ R0, R0, 1 ;  /* 0x3f80000000007820 */ /* 0x000fc80000410000 */
[----:B------:R0:W1:Y:S01]  /*1b20*/  F2F.F64.F32 R18, R0 ;  /* 0x0000000000127310 */ /* 0x0000620000201800 */
[----:B------:R-:W-:Y:S05]  /*1b30*/  BRA `(.L_x_2552) ;  /* 0x0000049000007947 */ /* 0x000fea0003800000 */
.L_x_2565:
        /* <DEDUP_REMOVED lines=21> */
.L_x_2574:
[----:B------:R-:W-:Y:S05]  /*1c90*/  BSYNC B1 ;  /* 0x0000000000017941 */ /* 0x000fea0003800000 */
.L_x_2573:
[----:B------:R-:W-:Y:S01]  /*1ca0*/  LEA R3, R0, 0x37800000, 0x17 ;  /* 0x3780000000037811 */ /* 0x000fe200078eb8ff */
[----:B------:R-:W-:-:S05]  /*1cb0*/  IMAD.SHL.U32 R0, R2, 0x200000, RZ ;  /* 0x0020000002007824 */ /* 0x000fca00078e00ff */
[----:B------:R-:W-:Y:S02]  /*1cc0*/  LOP3.LUT R0, R3, R0, R4, 0xfe, !PT ;  /* 0x0000000003007212 */ /* 0x000fe400078efe04 */
.L_x_2572:
[----:B------:R-:W-:Y:S05]  /*1cd0*/  BSYNC B0 ;  /* 0x0000000000007941 */ /* 0x000fea0003800000 */
.L_x_2571:
[----:B------:R-:W-:-:S04]  /*1ce0*/  FMUL.FTZ R0, R0, 1 ;  /* 0x3f80000000007820 */ /* 0x000fc80000410000 */
[----:B------:R0:W1:Y:S01]  /*1cf0*/  F2F.F64.F32 R18, R0 ;  /* 0x0000000000127310 */ /* 0x0000620000201800 */
[----:B------:R-:W-:Y:S05]  /*1d00*/  BRA `(.L_x_2552) ;  /* 0x000002c000007947 */ /* 0x000fea0003800000 */
.L_x_2564:
        /* <DEDUP_REMOVED lines=14> */
.L_x_2578:
[----:B------:R-:W-:Y:S05]  /*1df0*/  BSYNC B0 ;  /* 0x0000000000007941 */ /* 0x000fea0003800000 */
.L_x_2577:
[----:B------:R-:W-:-:S04]  /*1e00*/  FMUL.FTZ R0, R0, 1 ;  /* 0x3f80000000007820 */ /* 0x000fc80000410000 */
[----:B------:R0:W1:Y:S01]  /*1e10*/  F2F.F64.F32 R18, R0 ;  /* 0x0000000000127310 */ /* 0x0000620000201800 */
[----:B------:R-:W-:Y:S05]  /*1e20*/  BRA `(.L_x_2552) ;  /* 0x000001a000007947 */ /* 0x000fea0003800000 */
.L_x_2551:
        /* <DEDUP_REMOVED lines=19> */
[----:B------:R-:W-:Y:S01]  /*1f60*/  CS2R R18, SRZ ;  /* 0x0000000000127805 */ /* 0x000fe2000001ff00 */
[----:B------:R-:W-:Y:S05]  /*1f70*/  BRA `(.L_x_2552) ;  /* 0x0000005000007947 */ /* 0x000fea0003800000 */
.L_x_2576:
[----:B------:R-:W2:Y:S02]  /*1f80*/  LDG.E.64 R18, [R2.64] ;  /* 0x0000002402127981 */ /* 0x000ea4000c1e1b00 */
[----:B--2---:R-:W0:Y:S01]  /*1f90*/  I2F.F64.U64 R18, R18 ;  /* 0x0000001200127312 */ /* 0x004e220000301800 */
[----:B------:R-:W-:Y:S05]  /*1fa0*/  BRA `(.L_x_2552) ;  /* 0x0000002000007947 */ /* 0x000fea0003800000 */
.L_x_2575:
[----:B------:R-:W2:Y:S02]  /*1fb0*/  LDG.E R2, [R2.64] ;  /* 0x0000002402027981 */ /* 0x000ea4000c1e1900 */
[----:B--2---:R0:W1:Y:S02]  /*1fc0*/  I2F.F64.U32 R18, R2 ;  /* 0x0000000200127312 */ /* 0x0040640000201800 */
.L_x_2552:
[----:B0-----:R-:W0:Y:S01]  /*1fd0*/  LDC.U8 R2, c[0x0][0x3e3] ;  /* 0x0000f8c0ff027b82 */ /* 0x001e220000000000 */
[----:B------:R-:W-:-:S05]  /*1fe0*/  IADD3 R4, P1, R24, c[0x0][0x3d8], RZ ;  /* 0x0000f60018047a10 */ /* 0x000fca0007f3e0ff */
        /* <DEDUP_REMOVED lines=13> */
[----:B--2---:R-:W0:Y:S01]  /*20c0*/  I2F.F64.S16 R2, R2 ;  /* 0x0000000200027312 */ /* 0x004e220000101c00 */
[----:B------:R-:W-:Y:S05]  /*20d0*/  BRA `(.L_x_2584) ;  /* 0x00000e2000007947 */ /* 0x000fea0003800000 */
.L_x_2582:
[----:B------:R-:W2:Y:S02]  /*20e0*/  LDG.E.U8 R2, [R4.64] ;  /* 0x0000002404027981 */ /* 0x000ea4000c1e1100 */
[----:B--2---:R-:W0:Y:S01]  /*20f0*/  I2F.F64.U16 R2, R2 ;  /* 0x0000000200027312 */ /* 0x004e220000101800 */
[----:B------:R-:W-:Y:S05]  /*2100*/  BRA `(.L_x_2584) ;  /* 0x00000df000007947 */ /* 0x000fea0003800000 */
.L_x_2581:
        /* <DEDUP_REMOVED lines=9> */
.L_x_2586:
[----:B------:R-:W2:Y:S02]  /*21a0*/  LDG.E R2, [R4.64] ;  /* 0x0000002404027981 */ /* 0x000ea4000c1e1900 */
[----:B--2---:R-:W0:Y:S01]  /*21b0*/  I2F.F64 R2, R2 ;  /* 0x0000000200027312 */ /* 0x004e220000201c00 */
[----:B------:R-:W-:Y:S05]  /*21c0*/  BRA `(.L_x_2584) ;  /* 0x00000d3000007947 */ /* 0x000fea0003800000 */
.L_x_2585:
[----:B------:R-:W2:Y:S02]  /*21d0*/  LDG.E.U16 R2, [R4.64] ;  /* 0x0000002404027981 */ /* 0x000ea4000c1e1500 */
[----:B--2---:R-:W0:Y:S01]  /*21e0*/  I2F.F64.S16 R2, R2 ;  /* 0x0000000200027312 */ /* 0x004e220000101c00 */
[----:B------:R-:W-:Y:S05]  /*21f0*/  BRA `(.L_x_2584) ;  /* 0x00000d0000007947 */ /* 0x000fea0003800000 */
.L_x_2580:
        /* <DEDUP_REMOVED lines=10> */
.L_x_2588:
[----:B------:R-:W2:Y:S02]  /*22a0*/  LDG.E.U16 R0, [R4.64] ;  /* 0x0000002404007981 */ /* 0x000ea4000c1e1500 */
[----:B--2---:R-:W-:-:S05]  /*22b0*/  HADD2.F32 R0, -RZ, R0.H0_H0 ;  /* 0x20000000ff007230 */ /* 0x004fca0000004100 */
[----:B------:R-:W-:-:S04]  /*22c0*/  FMUL.FTZ R0, R0, 1 ;  /* 0x3f80000000007820 */ /* 0x000fc80000410000 */
[----:B------:R0:W2:Y:S01]  /*22d0*/  F2F.F64.F32 R2, R0 ;  /* 0x0000000000027310 */ /* 0x0000a20000201800 */
[----:B------:R-:W-:Y:S05]  /*22e0*/  BRA `(.L_x_2584) ;  /* 0x00000c1000007947 */ /* 0x000fea0003800000 */
.L_x_2587:
        /* <DEDUP_REMOVED lines=10> */
.L_x_2590:
[----:B------:R-:W2:Y:S02]  /*2390*/  LDG.E.U16 R4, [R4.64] ;  /* 0x0000002404047981 */ /* 0x000ea4000c1e1500 */
[----:B--2---:R-:W-:-:S05]  /*23a0*/  HADD2.F32 R0, -RZ, R4.H0_H0 ;  /* 0x20000004ff007230 */ /* 0x004fca0000004100 */
[----:B------:R-:W-:-:S04]  /*23b0*/  FMUL.FTZ R0, R0, 1 ;  /* 0x3f80000000007820 */ /* 0x000fc80000410000 */
[----:B------:R0:W2:Y:S01]  /*23c0*/  F2F.F64.F32 R2, R0 ;  /* 0x0000000000027310 */ /* 0x0000a20000201800 */
[----:B------:R-:W-:Y:S05]  /*23d0*/  BRA `(.L_x_2584) ;  /* 0x00000b2000007947 */ /* 0x000fea0003800000 */
.L_x_2589:
[----:B------:R0:W5:Y:S01]  /*23e0*/  LDG.E.64 R2, [R4.64] ;  /* 0x0000002404027981 */ /* 0x000162000c1e1b00 */
[----:B------:R-:W-:Y:S05]  /*23f0*/  BRA `(.L_x_2584) ;  /* 0x00000b0000007947 */ /* 0x000fea0003800000 */
.L_x_2579:
        /* <DEDUP_REMOVED lines=13> */
.L_x_2593:
[----:B------:R0:W5:Y:S01]  /*24d0*/  LDG.E.64 R2, [R4.64] ;  /* 0x0000002404027981 */ /* 0x000162000c1e1b00 */
[----:B------:R-:W-:Y:S05]  /*24e0*/  BRA `(.L_x_2584) ;  /* 0x00000a1000007947 */ /* 0x000fea0003800000 */
.L_x_2592:
        /* <DEDUP_REMOVED lines=24> */
[----:B------:R-:W-:-:S05]  /*2670*/  LOP3.LUT R3, R3, 0x80000000, R0, 0xf8, !PT ;  /* 0x8000000003037812 */ /* 0x000fca00078ef800 */
[----:B------:R-:W-:-:S06]  /*2680*/  FMUL.FTZ R3, R3, 1 ;  /* 0x3f80000003037820 */ /* 0x000fcc0000410000 */
[----:B------:R-:W0:Y:S01]  /*2690*/  F2F.F64.F32 R2, R3 ;  /* 0x0000000300027310 */ /* 0x000e220000201800 */
[----:B------:R-:W-:Y:S05]  /*26a0*/  BRA `(.L_x_2584) ;  /* 0x0000085000007947 */ /* 0x000fea0003800000 */
.L_x_2595:
[----:B------:R-:W2:Y:S02]  /*26b0*/  LDG.E.U8 R3, [R4.64] ;  /* 0x0000002404037981 */ /* 0x000ea4000c1e1100 */
[----:B--2---:R-:W-:-:S05]  /*26c0*/  IMAD.SHL.U32 R0, R3, 0x2000000, RZ ;  /* 0x0200000003007824 */ /* 0x004fca00078e00ff */
[----:B------:R-:W-:-:S13]  /*26d0*/  ISETP.GE.U32.AND P0, PT, R0, 0x8000000, PT ;  /* 0x080000000000780c */ /* 0x000fda0003f06070 */
[C---:B------:R-:W-:Y:S02]  /*26e0*/  @!P0 IMAD.SHL.U32 R0, R3.reuse, 0x100, RZ ;  /* 0x0000010003008824 */ /* 0x040fe400078e00ff */
[C---:B------:R-:W-:Y:S02]  /*26f0*/  @P0 IMAD.SHL.U32 R2, R3.reuse, 0x200000, RZ ;  /* 0x0020000003020824 */ /* 0x040fe400078e00ff */
[----:B------:R-:W-:Y:S01]  /*2700*/  IMAD.SHL.U32 R3, R3, 0x1000000, RZ ;  /* 0x0100000003037824 */ /* 0x000fe200078e00ff */
[----:B------:R-:W-:Y:S02]  /*2710*/  @!P0 LOP3.LUT R0, R0, 0x7f00, RZ, 0xc0, !PT ;  /* 0x00007f0000008812 */ /* 0x000fe400078ec0ff */
[----:B------:R-:W-:Y:S02]  /*2720*/  @P0 LOP3.LUT R2, R2, 0x70000000, RZ, 0xfc, !PT ;  /* 0x7000000002020812 */ /* 0x000fe400078efcff */
[----:B------:R-:W-:-:S03]  /*2730*/  @!P0 LOP3.LUT R0, R0, 0x3f000000, RZ, 0xfc, !PT ;  /* 0x3f00000000008812 */ /* 0x000fc600078efcff */
[----:B------:R-:W-:Y:S02]  /*2740*/  @P0 FMUL.FTZ R2, R2, 1.9259299443872358531e-34 ;  /* 0x0780000002020820 */ /* 0x000fe40000410000 */
[----:B------:R-:W-:-:S05]  /*2750*/  @!P0 FADD.FTZ R2, R0, -0.5 ;  /* 0xbf00000000028421 */ /* 0x000fca0000010000 */
[----:B------:R-:W-:-:S05]  /*2760*/  LOP3.LUT R2, R2, 0x80000000, R3, 0xf8, !PT ;  /* 0x8000000002027812 */ /* 0x000fca00078ef803 */
[----:B------:R-:W-:-:S06]  /*2770*/  FMUL.FTZ R2, R2, 1 ;  /* 0x3f80000002027820 */ /* 0x000fcc0000410000 */
[----:B------:R-:W0:Y:S01]  /*2780*/  F2F.F64.F32 R2, R2 ;  /* 0x0000000200027310 */ /* 0x000e220000201800 */
[----:B------:R-:W-:Y:S05]  /*2790*/  BRA `(.L_x_2584) ;  /* 0x0000076000007947 */ /* 0x000fea0003800000 */
.L_x_2594:
[----:B------:R-:W2:Y:S02]  /*27a0*/  LDG.E.U16 R0, [R4.64] ;  /* 0x0000002404007981 */ /* 0x000ea4000c1e1500 */
[----:B--2---:R-:W-:-:S05]  /*27b0*/  PRMT R0, RZ, 0x5410, R0 ;  /* 0x00005410ff007816 */ /* 0x004fca0000000000 */
[----:B------:R-:W-:-:S04]  /*27c0*/  FMUL.FTZ R0, R0, 1 ;  /* 0x3f80000000007820 */ /* 0x000fc80000410000 */
[----:B------:R0:W2:Y:S01]  /*27d0*/  F2F.F64.F32 R2, R0 ;  /* 0x0000000000027310 */ /* 0x0000a20000201800 */
[----:B------:R-:W-:Y:S05]  /*27e0*/  BRA `(.L_x_2584) ;  /* 0x0000071000007947 */ /* 0x000fea0003800000 */
.L_x_2591:
        /* <DEDUP_REMOVED lines=9> */
[----:B--2---:R-:W0:Y:S01]  /*2880*/  I2F.F64.U16 R2, R2 ;  /* 0x0000000200027312 */ /* 0x004e220000101800 */
[----:B------:R-:W-:Y:S05]  /*2890*/  BRA `(.L_x_2584) ;  /* 0x0000066000007947 */ /* 0x000fea0003800000 */
.L_x_2598:
        /* <DEDUP_REMOVED lines=21> */
.L_x_2602:
[----:B------:R-:W-:Y:S05]  /*29f0*/  BSYNC B1 ;  /* 0x0000000000017941 */ /* 0x000fea0003800000 */
.L_x_2601:
[----:B------:R-:W-:Y:S01]  /*2a00*/  LEA R3, R0, 0x3b800000, 0x17 ;  /* 0x3b80000000037811 */ /* 0x000fe200078eb8ff */
[----:B------:R-:W-:-:S05]  /*2a10*/  IMAD.SHL.U32 R0, R2, 0x100000, RZ ;  /* 0x0010000002007824 */ /* 0x000fca00078e00ff */
[----:B------:R-:W-:Y:S02]  /*2a20*/  LOP3.LUT R0, R3, R0, R4, 0xfe, !PT ;  /* 0x0000000003007212 */ /* 0x000fe400078efe04 */
.L_x_2600:
[----:B------:R-:W-:Y:S05]  /*2a30*/  BSYNC B0 ;  /* 0x0000000000007941 */ /* 0x000fea0003800000 */
.L_x_2599:
[----:B------:R-:W-:-:S04]  /*2a40*/  FMUL.FTZ R0, R0, 1 ;  /* 0x3f80000000007820 */ /* 0x000fc80000410000 */
[----:B------:R0:W2:Y:S01]  /*2a50*/  F2F.F64.F32 R2, R0 ;  /* 0x0000000000027310 */ /* 0x0000a20000201800 */
[----:B------:R-:W-:Y:S05]  /*2a60*/  BRA `(.L_x_2584) ;  /* 0x0000049000007947 */ /* 0x000fea0003800000 */
.L_x_2597:
        /* <DEDUP_REMOVED lines=21> */
.L_x_2606:
[----:B------:R-:W-:Y:S05]  /*2bc0*/  BSYNC B1 ;  /* 0x0000000000017941 */ /* 0x000fea0003800000 */
.L_x_2605:
[----:B------:R-:W-:Y:S01]  /*2bd0*/  LEA R3, R0, 0x37800000, 0x17 ;  /* 0x3780000000037811 */ /* 0x000fe200078eb8ff */
[----:B------:R-:W-:-:S05]  /*2be0*/  IMAD.SHL.U32 R0, R2, 0x200000, RZ ;  /* 0x0020000002007824 */ /* 0x000fca00078e00ff */
[----:B------:R-:W-:Y:S02]  /*2bf0*/  LOP3.LUT R0, R3, R0, R4, 0xfe, !PT ;  /* 0x0000000003007212 */ /* 0x000fe400078efe04 */
.L_x_2604:
[----:B------:R-:W-:Y:S05]  /*2c00*/  BSYNC B0 ;  /* 0x0000000000007941 */ /* 0x000fea0003800000 */
.L_x_2603:
[----:B------:R-:W-:-:S04]  /*2c10*/  FMUL.FTZ R0, R0, 1 ;  /* 0x3f80000000007820 */ /* 0x000fc80000410000 */
[----:B------:R0:W2:Y:S01]  /*2c20*/  F2F.F64.F32 R2, R0 ;  /* 0x0000000000027310 */ /* 0x0000a20000201800 */
[----:B------:R-:W-:Y:S05]  /*2c30*/  BRA `(.L_x_2584) ;  /* 0x000002c000007947 */ /* 0x000fea0003800000 */
.L_x_2596:
        /* <DEDUP_REMOVED lines=14> */
.L_x_2610:
[----:B------:R-:W-:Y:S05]  /*2d20*/  BSYNC B0 ;  /* 0x0000000000007941 */ /* 0x000fea0003800000 */
.L_x_2609:
[----:B------:R-:W-:-:S04]  /*2d30*/  FMUL.FTZ R0, R0, 1 ;  /* 0x3f80000000007820 */ /* 0x000fc80000410000 */
[----:B------:R0:W2:Y:S01]  /*2d40*/  F2F.F64.F32 R2, R0 ;  /* 0x0000000000027310 */ /* 0x0000a20000201800 */
[----:B------:R-:W-:Y:S05]  /*2d50*/  BRA `(.L_x_2584) ;  /* 0x000001a000007947 */ /* 0x000fea0003800000 */
.L_x_2583:
        /* <DEDUP_REMOVED lines=18> */
[----:B01---5:R-:W-:Y:S05]  /*2e80*/  CALL.ABS.NOINC R2 ;  /* 0x0000000002007343 */ /* 0x023fea0003c00000 */
[----:B------:R-:W-:Y:S01]  /*2e90*/  CS2R R2, SRZ ;  /* 0x0000000000027805 */ /* 0x000fe2000001ff00 */
[----:B------:R-:W-:Y:S05]  /*2ea0*/  BRA `(.L_x_2584) ;  /* 0x0000005000007947 */ /* 0x000fea0003800000 */
.L_x_2608:
[----:B------:R-:W2:Y:S02]  /*2eb0*/  LDG.E.64 R2, [R4.64] ;  /* 0x0000002404027981 */ /* 0x000ea4000c1e1b00 */
[----:B--2---:R-:W0:Y:S01]  /*2ec0*/  I2F.F64.U64 R2, R2 ;  /* 0x0000000200027312 */ /* 0x004e220000301800 */
[----:B------:R-:W-:Y:S05]  /*2ed0*/  BRA `(.L_x_2584) ;  /* 0x0000002000007947 */ /* 0x000fea0003800000 */
.L_x_2607:
[----:B------:R-:W2:Y:S02]  /*2ee0*/  LDG.E R2, [R4.64] ;  /* 0x0000002404027981 */ /* 0x000ea4000c1e1900 */
[----:B--2---:R-:W0:Y:S02]  /*2ef0*/  I2F.F64.U32 R2, R2 ;  /* 0x0000000200027312 */ /* 0x004e240000201800 */
.L_x_2584:
[----:B------:R-:W3:Y:S01]  /*2f00*/  LDC.U8 R6, c[0x0][0x3e1] ;  /* 0x0000f840ff067b82 */ /* 0x000ee20000000000 */
[----:B012--5:R-:W-:-:S04]  /*2f10*/  DMUL R2, R2, R18 ;  /* 0x0000001202027228 */ /* 0x027fc80000000000 */
[----:B------:R-:W0:-:S06]  /*2f20*/  DSETP.GT.AND P0, PT, R18, RZ, PT ;  /* 0x000000ff1200722a */ /* 0x000e0c0003f04000 */
[----:B0-----:R-:W-:Y:S02]  /*2f30*/  FSEL R4, R18, R2, P0 ;  /* 0x0000000212047208 */ /* 0x001fe40000000000 */
[----:B------:R-:W-:Y:S02]  /*2f40*/  FSEL R5, R19, R3, P0 ;  /* 0x0000000313057208 */ /* 0x000fe40000000000 */
[----:B---3--:R-:W-:-:S04]  /*2f50*/  PRMT R0, R6, 0x9910, RZ ;  /* 0x0000991006007816 */ /* 0x008fc800000000ff */
        /* <DEDUP_REMOVED lines=10> */
[----:B------:R-:W0:Y:S02]  /*3000*/  F2I.F64.TRUNC R5, R4 ;  /* 0x0000000400057311 */ /* 0x000e24000030d100 */
[----:B0-----:R0:W-:Y:S01]  /*3010*/  STG.E.U8 [R16.64], R5 ;  /* 0x0000000510007986 */ /* 0x0011e2000c101124 */
[----:B------:R-:W-:Y:S05]  /*3020*/  BRA `(.L_x_2616) ;  /* 0x00000f1000007947 */ /* 0x000fea0003800000 */
.L_x_2614:
[----:B------:R-:W0:Y:S02]  /*3030*/  F2I.S64.F64.TRUNC R4, R4 ;  /* 0x0000000400047311 */ /* 0x000e24000030d900 */
[----:B0-----:R-:W-:-:S05]  /*3040*/  IMAD.MOV.U32 R3, RZ, RZ, R4 ;  /* 0x000000ffff037224 */ /* 0x001fca00078e0004 */
[----:B------:R0:W-:Y:S01]  /*3050*/  STG.E.U8 [R16.64], R3 ;  /* 0x0000000310007986 */ /* 0x0001e2000c101124 */
[----:B------:R-:W-:Y:S05]  /*3060*/  BRA `(.L_x_2616) ;  /* 0x00000ed000007947 */ /* 0x000fea0003800000 */
.L_x_2613:
[----:B------:R-:W-:-:S13]  /*3070*/  ISETP.NE.AND P0, PT, R0, 0x2, PT ;  /* 0x000000020000780c */ /* 0x000fda0003f05270 */
[----:B------:R-:W-:Y:S05]  /*3080*/  @!P0 BRA `(.L_x_2617) ;  /* 0x000000a000008947 */ /* 0x000fea0003800000 */
[----:B------:R-:W-:-:S13]  /*3090*/  ISETP.NE.AND P0, PT, R0, 0x3, PT ;  /* 0x000000030000780c */ /* 0x000fda0003f05270 */
[----:B------:R-:W-:Y:S05]  /*30a0*/  @!P0 BRA `(.L_x_2618) ;  /* 0x0000005000008947 */ /* 0x000fea0003800000 */
[----:B------:R-:W-:-:S13]  /*30b0*/  ISETP.NE.AND P0, PT, R0, 0x4, PT ;  /* 0x000000040000780c */ /* 0x000fda0003f05270 */
[----:B------:R-:W-:Y:S05]  /*30c0*/  @P0 BRA `(.L_x_2615) ;  /* 0x00000ce000000947 */ /* 0x000fea0003800000 */
[----:B------:R-:W0:Y:S02]  /*30d0*/  F2I.S64.F64.TRUNC R4, R4 ;  /* 0x0000000400047311 */ /* 0x000e24000030d900 */
[----:B0-----:R0:W-:Y:S01]  /*30e0*/  STG.E.64 [R16.64], R4 ;  /* 0x0000000410007986 */ /* 0x0011e2000c101b24 */
[----:B------:R-:W-:Y:S05]  /*30f0*/  BRA `(.L_x_2616) ;  /* 0x00000e4000007947 */ /* 0x000fea0003800000 */
.L_x_2618:
[----:B------:R-:W0:Y:S02]  /*3100*/  F2I.F64.TRUNC R5, R4 ;  /* 0x0000000400057311 */ /* 0x000e24000030d100 */
[----:B0-----:R0:W-:Y:S01]  /*3110*/  STG.E [R16.64], R5 ;  /* 0x0000000510007986 */ /* 0x0011e2000c101924 */
[----:B------:R-:W-:Y:S05]  /*3120*/  BRA `(.L_x_2616) ;  /* 0x00000e1000007947 */ /* 0x000fea0003800000 */
.L_x_2617:
[----:B------:R-:W0:Y:S02]  /*3130*/  F2I.F64.TRUNC R5, R4 ;  /* 0x0000000400057311 */ /* 0x000e24000030d100 */
[----:B0-----:R0:W-:Y:S01]  /*3140*/  STG.E.U16 [R16.64], R5 ;  /* 0x0000000510007986 */ /* 0x0011e2000c101524 */
[----:B------:R-:W-:Y:S05]  /*3150*/  BRA `(.L_x_2616) ;  /* 0x00000de000007947 */ /* 0x000fea0003800000 */
.L_x_2612:
[----:B------:R-:W-:-:S13]  /*3160*/  ISETP.GT.AND P0, PT, R0, 0x6, PT ;  /* 0x000000060000780c */ /* 0x000fda0003f04270 */
[----:B------:R-:W-:Y:S05]  /*3170*/  @P0 BRA `(.L_x_2619) ;  /* 0x000000f000000947 */ /* 0x000fea0003800000 */
[----:B------:R-:W-:-:S13]  /*3180*/  ISETP.NE.AND P0, PT, R0, 0x5, PT ;  /* 0x000000050000780c */ /* 0x000fda0003f05270 */
[----:B------:R-:W-:Y:S05]  /*3190*/  @!P0 BRA `(.L_x_2620) ;  /* 0x0000007000008947 */ /* 0x000fea0003800000 */
[----:B------:R-:W-:-:S13]  /*31a0*/  ISETP.NE.AND P0, PT, R0, 0x6, PT ;  /* 0x000000060000780c */ /* 0x000fda0003f05270 */
[----:B------:R-:W-:Y:S05]  /*31b0*/  @P0 BRA `(.L_x_2615) ;  /* 0x00000bf000000947 */ /* 0x000fea0003800000 */
[----:B------:R-:W0:Y:S01]  /*31c0*/  F2F.F32.F64 R3, R4 ;  /* 0x0000000400037310 */ /* 0x000e220000301000 */
[----:B------:R-:W0:-:S14]  /*31d0*/  DSETP.GEU.AND P0, PT, |R4|, c[0x2][0x0], PT ;  /* 0x008000000400762a */ /* 0x000e1c0003f0e200 */
[----:B0-----:R-:W-:-:S05]  /*31e0*/  @!P0 FMUL R3, R3, 1.175494350822287508e-38 ;  /* 0x0080000003038820 */ /* 0x001fca0000400000 */
[----:B------:R0:W-:Y:S01]  /*31f0*/  STG.E [R16.64], R3 ;  /* 0x0000000310007986 */ /* 0x0001e2000c101924 */
[----:B------:R-:W-:Y:S05]  /*3200*/  BRA `(.L_x_2616) ;  /* 0x00000d3000007947 */ /* 0x000fea0003800000 */
.L_x_2620:
[----:B------:R-:W0:Y:S01]  /*3210*/  F2F.F32.F64 R0, R4 ;  /* 0x0000000400007310 */ /* 0x000e220000301000 */
[----:B------:R-:W0:-:S14]  /*3220*/  DSETP.GEU.AND P0, PT, |R4|, c[0x2][0x0], PT ;  /* 0x008000000400762a */ /* 0x000e1c0003f0e200 */
[----:B0-----:R-:W-:-:S05]  /*3230*/  @!P0 FMUL R0, R0, 1.175494350822287508e-38 ;  /* 0x0080000000008820 */ /* 0x001fca0000400000 */
[----:B------:R-:W-:-:S05]  /*3240*/  F2FP.PACK_AB R0, RZ, R0 ;  /* 0x00000000ff00723e */ /* 0x000fca00000000ff */
[----:B------:R0:W-:Y:S01]  /*3250*/  STG.E.U16 [R16.64], R0 ;  /* 0x0000000010007986 */ /* 0x0001e2000c101524 */
[----:B------:R-:W-:Y:S05]  /*3260*/  BRA `(.L_x_2616) ;  /* 0x00000cd000007947 */ /* 0x000fea0003800000 */
.L_x_2619:
[----:B------:R-:W-:-:S13]  /*3270*/  ISETP.NE.AND P0, PT, R0, 0x7, PT ;  /* 0x000000070000780c */ /* 0x000fda0003f05270 */
[----:B------:R-:W-:Y:S05]  /*3280*/  @!P0 BRA `(.L_x_2621) ;  /* 0x0000011000008947 */ /* 0x000fea0003800000 */
[----:B------:R-:W-:-:S13]  /*3290*/  ISETP.NE.AND P0, PT, R0, 0x8, PT ;  /* 0x000000080000780c */ /* 0x000fda0003f05270 */
[----:B------:R-:W-:Y:S05]  /*32a0*/  @!P0 BRA `(.L_x_2622) ;  /* 0x0000008000008947 */ /* 0x000fea0003800000 */
[----:B------:R-:W-:-:S13]  /*32b0*/  ISETP.NE.AND P0, PT, R0, 0x9, PT ;  /* 0x000000090000780c */ /* 0x000fda0003f05270 */
[----:B------:R-:W-:Y:S05]  /*32c0*/  @P0 BRA `(.L_x_2615) ;  /* 0x00000ae000000947 */ /* 0x000fea0003800000 */
[----:B------:R-:W0:Y:S01]  /*32d0*/  F2F.F32.F64 R2, R4 ;  /* 0x0000000400027310 */ /* 0x000e220000301000 */
[----:B------:R-:W0:Y:S01]  /*32e0*/  DSETP.GEU.AND P0, PT, |R4|, c[0x2][0x0], PT ;  /* 0x008000000400762a */ /* 0x000e220003f0e200 */
[----:B------:R-:W-:-:S13]  /*32f0*/  IMAD.MOV.U32 R3, RZ, RZ, RZ ;  /* 0x000000ffff037224 */ /* 0x000fda00078e00ff */
[----:B0-----:R-:W-:-:S05]  /*3300*/  @!P0 FMUL R2, R2, 1.175494350822287508e-38 ;  /* 0x0080000002028820 */ /* 0x001fca0000400000 */
[----:B------:R0:W-:Y:S01]  /*3310*/  STG.E.64 [R16.64], R2 ;  /* 0x0000000210007986 */ /* 0x0001e2000c101b24 */
[----:B------:R-:W-:Y:S05]  /*3320*/  BRA `(.L_x_2616) ;  /* 0x00000c1000007947 */ /* 0x000fea0003800000 */
.L_x_2622:
[----:B------:R-:W0:Y:S01]  /*3330*/  F2F.F32.F64 R0, R4 ;  /* 0x0000000400007310 */ /* 0x000e220000301000 */
[----:B------:R-:W0:-:S14]  /*3340*/  DSETP.GEU.AND P0, PT, |R4|, c[0x2][0x0], PT ;  /* 0x008000000400762a */ /* 0x000e1c0003f0e200 */
[----:B0-----:R-:W-:-:S05]  /*3350*/  @!P0 FMUL R0, R0, 1.175494350822287508e-38 ;  /* 0x0080000000008820 */ /* 0x001fca0000400000 */
[----:B------:R-:W-:-:S04]  /*3360*/  F2FP.PACK_AB R3, RZ, R0 ;  /* 0x00000000ff03723e */ /* 0x000fc800000000ff */
[----:B------:R-:W-:-:S05]  /*3370*/  PRMT R3, R3, 0x5410, RZ ;  /* 0x0000541003037816 */ /* 0x000fca00000000ff */
[----:B------:R0:W-:Y:S01]  /*3380*/  STG.E [R16.64], R3 ;  /* 0x0000000310007986 */ /* 0x0001e2000c101924 */
[----:B------:R-:W-:Y:S05]  /*3390*/  BRA `(.L_x_2616) ;  /* 0x00000ba000007947 */ /* 0x000fea0003800000 */
.L_x_2621:
[----:B------:R0:W-:Y:S01]  /*33a0*/  STG.E.64 [R16.64], R4 ;  /* 0x0000000410007986 */ /* 0x0001e2000c101b24 */
[----:B------:R-:W-:Y:S05]  /*33b0*/  BRA `(.L_x_2616) ;  /* 0x00000b8000007947 */ /* 0x000fea0003800000 */
.L_x_2611:
        /* <DEDUP_REMOVED lines=8> */
[----:B------:R-:W0:-:S06]  /*3440*/  DSETP.NEU.AND P0, PT, R4, RZ, PT ;  /* 0x000000ff0400722a */ /* 0x000e0c0003f0d000 */
[----:B0-----:R-:W-:-:S05]  /*3450*/  SEL R3, RZ, 0x1, !P0 ;  /* 0x00000001ff037807 */ /* 0x001fca0004000000 */
[----:B------:R0:W-:Y:S01]  /*3460*/  STG.E.U8 [R16.64], R3 ;  /* 0x0000000310007986 */ /* 0x0001e2000c101124 */
[----:B------:R-:W-:Y:S05]  /*3470*/  BRA `(.L_x_2616) ;  /* 0x00000ac000007947 */ /* 0x000fea0003800000 */
.L_x_2625:
[----:B------:R-:W-:-:S05]  /*3480*/  CS2R R6, SRZ ;  /* 0x0000000000067805 */ /* 0x000fca000001ff00 */
[----:B------:R0:W-:Y:S01]  /*3490*/  STG.E.128 [R16.64], R4 ;  /* 0x0000000410007986 */ /* 0x0001e2000c101d24 */
[----:B------:R-:W-:Y:S05]  /*34a0*/  BRA `(.L_x_2616) ;  /* 0x00000a9000007947 */ /* 0x000fea0003800000 */
.L_x_2624:
        /* <DEDUP_REMOVED lines=8> */
[----:B------:R-:W-:-:S13]  /*3530*/  BSSY B0, `(.L_x_2628) ;  /* 0x000000f000007945 */ /* 0x000fda0003800000 */
[----:B0-----:R-:W-:-:S05]  /*3540*/  @!P0 FMUL R7, R7, 1.175494350822287508e-38 ;  /* 0x0080000007078820 */ /* 0x001fca0000400000 */
        /* <DEDUP_REMOVED lines=13> */
.L_x_2629:
[----:B------:R-:W-:Y:S05]  /*3620*/  BSYNC B0 ;  /* 0x0000000000007941 */ /* 0x000fea0003800000 */
.L_x_2628:
[----:B------:R-:W-:-:S05]  /*3630*/  LOP3.LUT R3, R0, R3, RZ, 0xfc, !PT ;  /* 0x0000000300037212 */ /* 0x000fca00078efcff */
[----:B------:R0:W-:Y:S01]  /*3640*/  STG.E.U8 [R16.64], R3 ;  /* 0x0000000310007986 */ /* 0x0001e2000c101124 */
[----:B------:R-:W-:Y:S05]  /*3650*/  BRA `(.L_x_2616) ;  /* 0x000008e000007947 */ /* 0x000fea0003800000 */
.L_x_2627:
[----:B------:R-:W0:Y:S01]  /*3660*/  F2F.F32.F64 R3, R4 ;  /* 0x0000000400037310 */ /* 0x000e220000301000 */
[----:B------:R-:W0:Y:S01]  /*3670*/  DSETP.GEU.AND P0, PT, |R4|, c[0x2][0x0], PT ;  /* 0x008000000400762a */ /* 0x000e220003f0e200 */
[----:B------:R-:W-:-:S13]  /*3680*/  BSSY B0, `(.L_x_2630) ;  /* 0x0000010000007945 */ /* 0x000fda0003800000 */
[----:B0-----:R-:W-:-:S05]  /*3690*/  @!P0 FMUL R3, R3, 1.175494350822287508e-38 ;  /* 0x0080000003038820 */ /* 0x001fca0000400000 */
        /* <DEDUP_REMOVED lines=11> */
.L_x_2631:
[----:B------:R-:W-:Y:S01]  /*3750*/  IMAD.MOV.U32 R0, RZ, RZ, 0x7f ;  /* 0x0000007fff007424 */ /* 0x000fe200078e00ff */
[----:B------:R-:W-:-:S04]  /*3760*/  ISETP.GT.U32.AND P0, PT, R2, 0x7f800000, PT ;  /* 0x7f8000000200780c */ /* 0x000fc80003f04070 */
[----:B------:R-:W-:-:S04]  /*3770*/  SEL R0, R0, 0x7c, P0 ;  /* 0x0000007c00007807 */ /* 0x000fc80000000000 */
.L_x_2632:
[----:B------:R-:W-:Y:S05]  /*3780*/  BSYNC B0 ;  /* 0x0000000000007941 */ /* 0x000fea0003800000 */
.L_x_2630:
[----:B------:R-:W-:-:S04]  /*3790*/  LOP3.LUT R2, R3, 0x80000000, RZ, 0xc0, !PT ;  /* 0x8000000003027812 */ /* 0x000fc800078ec0ff */
[----:B------:R-:W-:-:S04]  /*37a0*/  SHF.R.U32.HI R3, RZ, 0x18, R2 ;  /* 0x00000018ff037819 */ /* 0x000fc80000011602 */
[----:B------:R-:W-:-:S05]  /*37b0*/  LOP3.LUT R3, R0, R3, RZ, 0xfc, !PT ;  /* 0x0000000300037212 */ /* 0x000fca00078efcff */
[----:B------:R0:W-:Y:S01]  /*37c0*/  STG.E.U8 [R16.64], R3 ;  /* 0x0000000310007986 */ /* 0x0001e2000c101124 */
[----:B------:R-:W-:Y:S05]  /*37d0*/  BRA `(.L_x_2616) ;  /* 0x0000076000007947 */ /* 0x000fea0003800000 */
.L_x_2626:
[----:B------:R-:W0:Y:S01]  /*37e0*/  F2F.F32.F64 R0, R4 ;  /* 0x0000000400007310 */ /* 0x000e220000301000 */
[----:B------:R-:W0:-:S14]  /*37f0*/  DSETP.GEU.AND P0, PT, |R4|, c[0x2][0x0], PT ;  /* 0x008000000400762a */ /* 0x000e1c0003f0e200 */
[----:B0-----:R-:W-:-:S05]  /*3800*/  @!P0 FMUL R0, R0, 1.175494350822287508e-38 ;  /* 0x0080000000008820 */ /* 0x001fca0000400000 */
[----:B------:R-:W-:-:S05]  /*3810*/  F2FP.BF16.PACK_AB R0, RZ, R0 ;  /* 0x00000000ff00723e */ /* 0x000fca00000010ff */
[----:B------:R0:W-:Y:S01]  /*3820*/  STG.E.U16 [R16.64], R0 ;  /* 0x0000000010007986 */ /* 0x0001e2000c101524 */
[----:B------:R-:W-:Y:S05]  /*3830*/  BRA `(.L_x_2616) ;  /* 0x0000070000007947 */ /* 0x000fea0003800000 */
.L_x_2623:
        /* <DEDUP_REMOVED lines=8> */
[----:B------:R-:W0:Y:S02]  /*38c0*/  F2I.U32.F64.TRUNC R5, R4 ;  /* 0x0000000400057311 */ /* 0x000e24000030d000 */
[----:B0-----:R0:W-:Y:S01]  /*38d0*/  STG.E.U16 [R16.64], R5 ;  /* 0x0000000510007986 */ /* 0x0011e2000c101524 */
[----:B------:R-:W-:Y:S05]  /*38e0*/  BRA `(.L_x_2616) ;  /* 0x0000065000007947 */ /* 0x000fea0003800000 */
.L_x_2635:
[----:B------:R-:W0:Y:S01]  /*38f0*/  F2F.F32.F64 R3, R4 ;  /* 0x0000000400037310 */ /* 0x000e220000301000 */
[----:B------:R-:W0:Y:S01]  /*3900*/  DSETP.GEU.AND P0, PT, |R4|, c[0x2][0x0], PT ;  /* 0x008000000400762a */ /* 0x000e220003f0e200 */
[----:B------:R-:W-:Y:S01]  /*3910*/  BSSY B0, `(.L_x_2636) ;  /* 0x0000015000007945 */ /* 0x000fe20003800000 */
[----:B------:R-:W-:-:S12]  /*3920*/  IMAD.MOV.U32 R8, RZ, RZ, 0x80 ;  /* 0x00000080ff087424 */ /* 0x000fd800078e00ff */
[----:B0-----:R-:W-:-:S05]  /*3930*/  @!P0 FMUL R3, R3, 1.175494350822287508e-38 ;  /* 0x0080000003038820 */ /* 0x001fca0000400000 */
        /* <DEDUP_REMOVED lines=14> */
.L_x_2638:
[----:B------:R-:W-:-:S04]  /*3a20*/  LOP3.LUT R2, R3, 0x80000000, RZ, 0xc0, !PT ;  /* 0x8000000003027812 */ /* 0x000fc800078ec0ff */
[----:B------:R-:W-:-:S04]  /*3a30*/  SHF.R.U32.HI R3, RZ, 0x18, R2 ;  /* 0x00000018ff037819 */ /* 0x000fc80000011602 */
[----:B------:R-:W-:-:S04]  /*3a40*/  LOP3.LUT R0, R0, R3, RZ, 0xfc, !PT ;  /* 0x0000000300007212 */ /* 0x000fc800078efcff */
[----:B------:R-:W-:Y:S02]  /*3a50*/  PRMT R8, R0, 0x7610, R8 ;  /* 0x0000761000087816 */ /* 0x000fe40000000008 */
.L_x_2637:
[----:B------:R-:W-:Y:S05]  /*3a60*/  BSYNC B0 ;  /* 0x0000000000007941 */ /* 0x000fea0003800000 */
.L_x_2636:
[----:B------:R0:W-:Y:S01]  /*3a70*/  STG.E.U8 [R16.64], R8 ;  /* 0x0000000810007986 */ /* 0x0001e2000c101124 */
[----:B------:R-:W-:Y:S05]  /*3a80*/  BRA `(.L_x_2616) ;  /* 0x000004b000007947 */ /* 0x000fea0003800000 */
.L_x_2634:
        /* <DEDUP_REMOVED lines=19> */
.L_x_2641:
[----:B------:R-:W-:-:S04]  /*3bc0*/  LOP3.LUT R2, R3, 0x80000000, RZ, 0xc0, !PT ;  /* 0x8000000003027812 */ /* 0x000fc800078ec0ff */
[----:B------:R-:W-:-:S04]  /*3bd0*/  SHF.R.U32.HI R3, RZ, 0x18, R2 ;  /* 0x00000018ff037819 */ /* 0x000fc80000011602 */
[----:B------:R-:W-:-:S04]  /*3be0*/  LOP3.LUT R0, R0, R3, RZ, 0xfc, !PT ;  /* 0x0000000300007212 */ /* 0x000fc800078efcff */
[----:B------:R-:W-:Y:S02]  /*3bf0*/  PRMT R8, R0, 0x7610, R8 ;  /* 0x0000761000087816 */ /* 0x000fe40000000008 */
.L_x_2640:
[----:B------:R-:W-:Y:S05]  /*3c00*/  BSYNC B0 ;  /* 0x0000000000007941 */ /* 0x000fea0003800000 */
.L_x_2639:
[----:B------:R0:W-:Y:S01]  /*3c10*/  STG.E.U8 [R16.64], R8 ;  /* 0x0000000810007986 */ /* 0x0001e2000c101124 */
[----:B------:R-:W-:Y:S05]  /*3c20*/  BRA `(.L_x_2616) ;  /* 0x0000031000007947 */ /* 0x000fea0003800000 */
.L_x_2633:
[----:B------:R-:W-:-:S13]  /*3c30*/  ISETP.NE.AND P0, PT, R0, 0x1c, PT ;  /* 0x0000001c0000780c */ /* 0x000fda0003f05270 */
[----:B------:R-:W-:Y:S05]  /*3c40*/  @!P0 BRA `(.L_x_2642) ;  /* 0x000002d000008947 */ /* 0x000fea0003800000 */
[----:B------:R-:W-:-:S13]  /*3c50*/  ISETP.NE.AND P0, PT, R0, 0x1d, PT ;  /* 0x0000001d0000780c */ /* 0x000fda0003f05270 */
[----:B------:R-:W-:Y:S05]  /*3c60*/  @!P0 BRA `(.L_x_2643) ;  /* 0x0000028000008947 */ /* 0x000fea0003800000 */
[----:B------:R-:W-:-:S13]  /*3c70*/  ISETP.NE.AND P0, PT, R0, 0x2c, PT ;  /* 0x0000002c0000780c */ /* 0x000fda0003f05270 */
[----:B------:R-:W-:Y:S05]  /*3c80*/  @P0 BRA `(.L_x_2615) ;  /* 0x0000012000000947 */ /* 0x000fea0003800000 */
[----:B------:R-:W0:Y:S01]  /*3c90*/  F2F.F32.F64 R6, R4 ;  /* 0x0000000400067310 */ /* 0x000e220000301000 */
[----:B------:R-:W0:-:S14]  /*3ca0*/  DSETP.GEU.AND P0, PT, |R4|, c[0x2][0x0], PT ;  /* 0x008000000400762a */ /* 0x000e1c0003f0e200 */
[----:B0-----:R-:W-:Y:S01]  /*3cb0*/  @!P0 FMUL R6, R6, 1.175494350822287508e-38 ;  /* 0x0080000006068820 */ /* 0x001fe20000400000 */
        /* <DEDUP_REMOVED lines=15> */
.L_x_2615:
        /* <DEDUP_REMOVED lines=20> */
.L_x_2643:
[----:B------:R-:W0:Y:S02]  /*3ef0*/  F2I.U64.F64.TRUNC R4, R4 ;  /* 0x0000000400047311 */ /* 0x000e24000030d800 */
[----:B0-----:R0:W-:Y:S01]  /*3f00*/  STG.E.64 [R16.64], R4 ;  /* 0x0000000410007986 */ /* 0x0011e2000c101b24 */
[----:B------:R-:W-:Y:S05]  /*3f10*/  BRA `(.L_x_2616) ;  /* 0x0000002000007947 */ /* 0x000fea0003800000 */
.L_x_2642:
[----:B------:R-:W0:Y:S02]  /*3f20*/  F2I.U32.F64.TRUNC R5, R4 ;  /* 0x0000000400057311 */ /* 0x000e24000030d000 */
[----:B0-----:R0:W-:Y:S02]  /*3f30*/  STG.E [R16.64], R5 ;  /* 0x0000000510007986 */ /* 0x0011e4000c101924 */
.L_x_2616:
[----:B------:R-:W-:-:S05]  /*3f40*/  IMAD R22, R22, 0x200, R25 ;  /* 0x0000020016167824 */ /* 0x000fca00078e0219 */
[----:B------:R-:W-:Y:S02]  /*3f50*/  IADD3 R23, R22, 0x80, RZ ;  /* 0x0000008016177810 */ /* 0x000fe40007ffe0ff */
.L_x_2545:
[----:B------:R-:W-:Y:S05]  /*3f60*/  BSYNC B6 ;  /* 0x0000000000067941 */ /* 0x000fea0003800000 */
.L_x_2544:
[----:B------:R-:W-:Y:S01]  /*3f70*/  ISETP.GE.AND P0, PT, R23, c[0x0][0x160], PT ;  /* 0x0000580017007a0c */ /* 0x000fe20003f06270 */
[----:B------:R-:W-:-:S12]  /*3f80*/  BSSY B6, `(.L_x_2644) ;  /* 0x00007dc000067945 */ /* 0x000fd80003800000 */
        /* <DEDUP_REMOVED lines=256> */
.L_x_2646:
        /* <DEDUP_REMOVED lines=19> */
.L_x_2650:
[----:B------:R-:W2:Y:S02]  /*50c0*/  LDG.E.U8 R2, [R2.64] ;  /* 0x0000002402027981 */ /* 0x000ea4000c1e1100 */
[----:B--2---:R0:W1:Y:S01]  /*50d0*/  I2F.F64.U16 R18, R2 ;  /* 0x0000000200127312 */ /* 0x0040620000101800 */
[----:B------:R-:W-:Y:S05]  /*50e0*/  BRA `(.L_x_2652) ;  /* 0x00000df000007947 */ /* 0x000fea0003800000 */
.L_x_2649:
        /* <DEDUP_REMOVED lines=9> */
.L_x_2654:
[----:B------:R-:W2:Y:S02]  /*5180*/  LDG.E R2, [R2.64] ;  /* 0x0000002402027981 */ /* 0x000ea4000c1e1900 */
[----:B--2---:R0:W1:Y:S01]  /*5190*/  I2F.F64 R18, R2 ;  /* 0x0000000200127312 */ /* 0x0040620000201c00 */
[----:B------:R-:W-:Y:S05]  /*51a0*/  BRA `(.L_x_2652) ;  /* 0x00000d3000007947 */ /* 0x000fea0003800000 */
.L_x_2653:
[----:B------:R-:W2:Y:S02]  /*51b0*/  LDG.E.U16 R2, [R2.64] ;  /* 0x0000002402027981 */ /* 0x000ea4000c1e1500 */
[----:B--2---:R0:W1:Y:S01]  /*51c0*/  I2F.F64.S16 R18, R2 ;  /* 0x0000000200127312 */ /* 0x0040620000101c00 */
[----:B------:R-:W-:Y:S05]  /*51d0*/  BRA `(.L_x_2652) ;  /* 0x00000d0000007947 */ /* 0x000fea0003800000 */
.L_x_2648:
        /* <DEDUP_REMOVED lines=10> */
.L_x_2656:
[----:B------:R-:W2:Y:S02]  /*5280*/  LDG.E.U16 R0, [R2.64] ;  /* 0x0000002402007981 */ /* 0x000ea4000c1e1500 */
[----:B--2---:R-:W-:-:S05]  /*5290*/  HADD2.F32 R0, -RZ, R0.H0_H0 ;  /* 0x20000000ff007230 */ /* 0x004fca0000004100 */
[----:B------:R-:W-:-:S04]  /*52a0*/  FMUL.FTZ R0, R0, 1 ;  /* 0x3f80000000007820 */ /* 0x000fc80000410000 */
[----:B------:R0:W1:Y:S01]  /*52b0*/  F2F.F64.F32 R18, R0 ;  /* 0x0000000000127310 */ /* 0x0000620000201800 */
[----:B------:R-:W-:Y:S05]  /*52c0*/  BRA `(.L_x_2652) ;  /* 0x00000c1000007947 */ /* 0x000fea0003800000 */
.L_x_2655:
        /* <DEDUP_REMOVED lines=10> */
.L_x_2658:
[----:B------:R-:W2:Y:S02]  /*5370*/  LDG.E.U16 R2, [R2.64] ;  /* 0x0000002402027981 */ /* 0x000ea4000c1e1500 */
[----:B--2---:R-:W-:-:S05]  /*5380*/  HADD2.F32 R0, -RZ, R2.H0_H0 ;  /* 0x20000002ff007230 */ /* 0x004fca0000004100 */
[----:B------:R-:W-:-:S04]  /*5390*/  FMUL.FTZ R0, R0, 1 ;  /* 0x3f80000000007820 */ /* 0x000fc80000410000 */
[----:B------:R0:W1:Y:S01]  /*53a0*/  F2F.F64.F32 R18, R0 ;  /* 0x0000000000127310 */ /* 0x0000620000201800 */
[----:B------:R-:W-:Y:S05]  /*53b0*/  BRA `(.L_x_2652) ;  /* 0x00000b2000007947 */ /* 0x000fea0003800000 */
.L_x_2657:
[----:B------:R0:W5:Y:S01]  /*53c0*/  LDG.E.64 R18, [R2.64] ;  /* 0x0000002402127981 */ /* 0x000162000c1e1b00 */
[----:B------:R-:W-:Y:S05]  /*53d0*/  BRA `(.L_x_2652) ;  /* 0x00000b0000007947 */ /* 0x000fea0003800000 */
.L_x_2647:
        /* <DEDUP_REMOVED lines=13> */
.L_x_2661:
[----:B------:R0:W5:Y:S01]  /*54b0*/  LDG.E.64 R18, [R2.64] ;  /* 0x0000002402127981 */ /* 0x000162000c1e1b00 */
[----:B------:R-:W-:Y:S05]  /*54c0*/  BRA `(.L_x_2652) ;  /* 0x00000a1000007947 */ /* 0x000fea0003800000 */
.L_x_2660:
        /* <DEDUP_REMOVED lines=28> */
.L_x_2663:
        /* <DEDUP_REMOVED lines=15> */
.L_x_2662:
[----:B------:R-:W2:Y:S02]  /*5780*/  LDG.E.U16 R0, [R2.64] ;  /* 0x0000002402007981 */ /* 0x000ea4000c1e1500 */
[----:B--2---:R-:W-:-:S05]  /*5790*/  PRMT R0, RZ, 0x5410, R0 ;  /* 0x00005410ff007816 */ /* 0x004fca0000000000 */
[----:B------:R-:W-:-:S04]  /*57a0*/  FMUL.FTZ R0, R0, 1 ;  /* 0x3f80000000007820 */ /* 0x000fc80000410000 */
[----:B------:R0:W1:Y:S01]  /*57b0*/  F2F.F64.F32 R18, R0 ;  /* 0x0000000000127310 */ /* 0x0000620000201800 */
[----:B------:R-:W-:Y:S05]  /*57c0*/  BRA `(.L_x_2652) ;  /* 0x0000071000007947 */ /* 0x000fea0003800000 */
.L_x_2659:
        /* <DEDUP_REMOVED lines=11> */
.L_x_2666:
        /* <DEDUP_REMOVED lines=21> */
.L_x_2670:
[----:B------:R-:W-:Y:S05]  /*59d0*/  BSYNC B1 ;  /* 0x0000000000017941 */ /* 0x000fea0003800000 */
.L_x_2669:
[----:B------:R-:W-:Y:S01]  /*59e0*/  LEA R3, R0, 0x3b800000, 0x17 ;  /* 0x3b80000000037811 */ /* 0x000fe200078eb8ff */
[----:B------:R-:W-:-:S05]  /*59f0*/  IMAD.SHL.U32 R0, R2, 0x100000, RZ ;  /* 0x0010000002007824 */ /* 0x000fca00078e00ff */
[----:B------:R-:W-:Y:S02]  /*5a00*/  LOP3.LUT R0, R3, R0, R4, 0xfe, !PT ;  /* 0x0000000003007212 */ /* 0x000fe400078efe04 */
.L_x_2668:
[----:B------:R-:W-:Y:S05]  /*5a10*/  BSYNC B0 ;  /* 0x0000000000007941 */ /* 0x000fea0003800000 */
.L_x_2667:
[----:B------:R-:W-:-:S04]  /*5a20*/  FMUL.FTZ R0, R0, 1 ;  /* 0x3f80000000007820 */ /* 0x000fc80000410000 */
[----:B------:R0:W1:Y:S01]  /*5a30*/  F2F.F64.F32 R18, R0 ;  /* 0x0000000000127310 */ /* 0x0000620000201800 */
[----:B------:R-:W-:Y:S05]  /*5a40*/  BRA `(.L_x_2652) ;  /* 0x0000049000007947 */ /* 0x000fea0003800000 */
.L_x_2665:
        /* <DEDUP_REMOVED lines=21> */
.L_x_2674:
[----:B------:R-:W-:Y:S05]  /*5ba0*/  BSYNC B1 ;  /* 0x0000000000017941 */ /* 0x000fea0003800000 */
.L_x_2673:
[----:B------:R-:W-:Y:S01]  /*5bb0*/  LEA R3, R0, 0x37800000, 0x17 ;  /* 0x3780000000037811 */ /* 0x000fe200078eb8ff */
[----:B------:R-:W-:-:S05]  /*5bc0*/  IMAD.SHL.U32 R0, R2, 0x200000, RZ ;  /* 0x0020000002007824 */ /* 0x000fca00078e00ff */
[----:B------:R-:W-:Y:S02]  /*5bd0*/  LOP3.LUT R0, R3, R0, R4, 0xfe, !PT ;  /* 0x0000000003007212 */ /* 0x000fe400078efe04 */
.L_x_2672:
[----:B------:R-:W-:Y:S05]  /*5be0*/  BSYNC B0 ;  /* 0x0000000000007941 */ /* 0x000fea0003800000 */
.L_x_2671:
[----:B------:R-:W-:-:S04]  /*5bf0*/  FMUL.FTZ R0, R0, 1 ;  /* 0x3f80000000007820 */ /* 0x000fc80000410000 */
[----:B------:R0:W1:Y:S01]  /*5c00*/  F2F.F64.F32 R18, R0 ;  /* 0x0000000000127310 */ /* 0x0000620000201800 */
[----:B------:R-:W-:Y:S05]  /*5c10*/  BRA `(.L_x_2652) ;  /* 0x000002c000007947 */ /* 0x000fea0003800000 */
.L_x_2664:
        /* <DEDUP_REMOVED lines=14> */
.L_x_2678:
[----:B------:R-:W-:Y:S05]  /*5d00*/  BSYNC B0 ;  /* 0x0000000000007941 */ /* 0x000fea0003800000 */
.L_x_2677:
[----:B------:R-:W-:-:S04]  /*5d10*/  FMUL.FTZ R0, R0, 1 ;  /* 0x3f80000000007820 */ /* 0x000fc80000410000 */
[----:B------:R0:W1:Y:S01]  /*5d20*/  F2F.F64.F32 R18, R0 ;  /* 0x0000000000127310 */ /* 0x0000620000201800 */
[----:B------:R-:W-:Y:S05]  /*5d30*/  BRA `(.L_x_2652) ;  /* 0x000001a000007947 */ /* 0x000fea0003800000 */
.L_x_2651:
        /* <DEDUP_REMOVED lines=21> */
.L_x_2676:
[----:B------:R-:W2:Y:S02]  /*5e90*/  LDG.E.64 R18, [R2.64] ;  /* 0x0000002402127981 */ /* 0x000ea4000c1e1b00 */
[----:B--2---:R-:W0:Y:S01]  /*5ea0*/  I2F.F64.U64 R18, R18 ;  /* 0x0000001200127312 */ /* 0x004e220000301800 */
[----:B------:R-:W-:Y:S05]  /*5eb0*/  BRA `(.L_x_2652) ;  /* 0x0000002000007947 */ /* 0x000fea0003800000 */
.L_x_2675:
[----:B------:R-:W2:Y:S02]  /*5ec0*/  LDG.E R2, [R2.64] ;  /* 0x0000002402027981 */ /* 0x000ea4000c1e1900 */
[----:B--2---:R0:W1:Y:S02]  /*5ed0*/  I2F.F64.U32 R18, R2 ;  /* 0x0000000200127312 */ /* 0x0040640000201800 */
.L_x_2652:
        /* <DEDUP_REMOVED lines=17> */
.L_x_2682:
[----:B------:R-:W2:Y:S02]  /*5ff0*/  LDG.E.U8 R2, [R4.64] ;  /* 0x0000002404027981 */ /* 0x000ea4000c1e1100 */
[----:B--2---:R-:W0:Y:S01]  /*6000*/  I2F.F64.U16 R2, R2 ;  /* 0x0000000200027312 */ /* 0x004e220000101800 */
[----:B------:R-:W-:Y:S05]  /*6010*/  BRA `(.L_x_2684) ;  /* 0x00000df000007947 */ /* 0x000fea0003800000 */
.L_x_2681:
        /* <DEDUP_REMOVED lines=9> */
.L_x_2686:
[----:B------:R-:W2:Y:S02]  /*60b0*/  LDG.E R2, [R4.64] ;  /* 0x0000002404027981 */ /* 0x000ea4000c1e1900 */
[----:B--2---:R-:W0:Y:S01]  /*60c0*/  I2F.F64 R2, R2 ;  /* 0x0000000200027312 */ /* 0x004e220000201c00 */
[----:B------:R-:W-:Y:S05]  /*60d0*/  BRA `(.L_x_2684) ;  /* 0x00000d3000007947 */ /* 0x000fea0003800000 */
.L_x_2685:
[----:B------:R-:W2:Y:S02]  /*60e0*/  LDG.E.U16 R2, [R4.64] ;  /* 0x0000002404027981 */ /* 0x000ea4000c1e1500 */
[----:B--2---:R-:W0:Y:S01]  /*60f0*/  I2F.F64.S16 R2, R2 ;  /* 0x0000000200027312 */ /* 0x004e220000101c00 */
[----:B------:R-:W-:Y:S05]  /*6100*/  BRA `(.L_x_2684) ;  /* 0x00000d0000007947 */ /* 0x000fea0003800000 */
.L_x_2680:
        /* <DEDUP_REMOVED lines=10> */
.L_x_2688:
[----:B------:R-:W2:Y:S02]  /*61b0*/  LDG.E.U16 R0, [R4.64] ;  /* 0x0000002404007981 */ /* 0x000ea4000c1e1500 */
[----:B--2---:R-:W-:-:S05]  /*61c0*/  HADD2.F32 R0, -RZ, R0.H0_H0 ;  /* 0x20000000ff007230 */ /* 0x004fca0000004100 */
[----:B------:R-:W-:-:S04]  /*61d0*/  FMUL.FTZ R0, R0, 1 ;  /* 0x3f80000000007820 */ /* 0x000fc80000410000 */
[----:B------:R0:W2:Y:S01]  /*61e0*/  F2F.F64.F32 R2, R0 ;  /* 0x0000000000027310 */ /* 0x0000a20000201800 */
[----:B------:R-:W-:Y:S05]  /*61f0*/  BRA `(.L_x_2684) ;  /* 0x00000c1000007947 */ /* 0x000fea0003800000 */
.L_x_2687:
        /* <DEDUP_REMOVED lines=10> */
.L_x_2690:
[----:B------:R-:W2:Y:S02]  /*62a0*/  LDG.E.U16 R4, [R4.64] ;  /* 0x0000002404047981 */ /* 0x000ea4000c1e1500 */
[----:B--2---:R-:W-:-:S05]  /*62b0*/  HADD2.F32 R0, -RZ, R4.H0_H0 ;  /* 0x20000004ff007230 */ /* 0x004fca0000004100 */
[----:B------:R-:W-:-:S04]  /*62c0*/  FMUL.FTZ R0, R0, 1 ;  /* 0x3f80000000007820 */ /* 0x000fc80000410000 */
[----:B------:R0:W2:Y:S01]  /*62d0*/  F2F.F64.F32 R2, R0 ;  /* 0x0000000000027310 */ /* 0x0000a20000201800 */
[----:B------:R-:W-:Y:S05]  /*62e0*/  BRA `(.L_x_2684) ;  /* 0x00000b2000007947 */ /* 0x000fea0003800000 */
.L_x_2689:
[----:B------:R0:W5:Y:S01]  /*62f0*/  LDG.E.64 R2, [R4.64] ;  /* 0x0000002404027981 */ /* 0x000162000c1e1b00 */
[----:B------:R-:W-:Y:S05]  /*6300*/  BRA `(.L_x_2684) ;  /* 0x00000b0000007947 */ /* 0x000fea0003800000 */
.L_x_2679:
        /* <DEDUP_REMOVED lines=13> */
.L_x_2693:
[----:B------:R0:W5:Y:S01]  /*63e0*/  LDG.E.64 R2, [R4.64] ;  /* 0x0000002404027981 */ /* 0x000162000c1e1b00 */
[----:B------:R-:W-:Y:S05]  /*63f0*/  BRA `(.L_x_2684) ;  /* 0x00000a1000007947 */ /* 0x000fea0003800000 */
.L_x_2692:
        /* <DEDUP_REMOVED lines=28> */
.L_x_2695:
        /* <DEDUP_REMOVED lines=15> */
.L_x_2694:
[----:B------:R-:W2:Y:S02]  /*66b0*/  LDG.E.U16 R0, [R4.64] ;  /* 0x0000002404007981 */ /* 0x000ea4000c1e1500 */
[----:B--2---:R-:W-:-:S05]  /*66c0*/  PRMT R0, RZ, 0x5410, R0 ;  /* 0x00005410ff007816 */ /* 0x004fca0000000000 */
[----:B------:R-:W-:-:S04]  /*66d0*/  FMUL.FTZ R0, R0, 1 ;  /* 0x3f80000000007820 */ /* 0x000fc80000410000 */
[----:B------:R0:W2:Y:S01]  /*66e0*/  F2F.F64.F32 R2, R0 ;  /* 0x0000000000027310 */ /* 0x0000a20000201800 */
[----:B------:R-:W-:Y:S05]  /*66f0*/  BRA `(.L_x_2684) ;  /* 0x0000071000007947 */ /* 0x000fea0003800000 */
.L_x_2691:
        /* <DEDUP_REMOVED lines=11> */
.L_x_2698:
        /* <DEDUP_REMOVED lines=21> */
.L_x_2702:
[----:B------:R-:W-:Y:S05]  /*6900*/  BSYNC B1 ;  /* 0x0000000000017941 */ /* 0x000fea0003800000 */
.L_x_2701:
[----:B------:R-:W-:Y:S01]  /*6910*/  LEA R3, R0, 0x3b800000, 0x17 ;  /* 0x3b80000000037811 */ /* 0x000fe200078eb8ff */
[----:B------:R-:W-:-:S05]  /*6920*/  IMAD.SHL.U32 R0, R2, 0x100000, RZ ;  /* 0x0010000002007824 */ /* 0x000fca00078e00ff */
[----:B------:R-:W-:Y:S02]  /*6930*/  LOP3.LUT R0, R3, R0, R4, 0xfe, !PT ;  /* 0x0000000003007212 */ /* 0x000fe400078efe04 */
.L_x_2700:
[----:B------:R-:W-:Y:S05]  /*6940*/  BSYNC B0 ;  /* 0x0000000000007941 */ /* 0x000fea0003800000 */
.L_x_2699:
[----:B------:R-:W-:-:S04]  /*6950*/  FMUL.FTZ R0, R0, 1 ;  /* 0x3f80000000007820 */ /* 0x000fc80000410000 */
[----:B------:R0:W2:Y:S01]  /*6960*/  F2F.F64.F32 R2, R0 ;  /* 0x0000000000027310 */ /* 0x0000a20000201800 */
[----:B------:R-:W-:Y:S05]  /*6970*/  BRA `(.L_x_2684) ;  /* 0x0000049000007947 */ /* 0x000fea0003800000 */
.L_x_2697:
        /* <DEDUP_REMOVED lines=21> */
.L_x_2706:
[----:B------:R-:W-:Y:S05]  /*6ad0*/  BSYNC B1 ;  /* 0x0000000000017941 */ /* 0x000fea0003800000 */
.L_x_2705:
[----:B------:R-:W-:Y:S01]  /*6ae0*/  LEA R3, R0, 0x37800000, 0x17 ;  /* 0x3780000000037811 */ /* 0x000fe200078eb8ff */
[----:B------:R-:W-:-:S05]  /*6af0*/  IMAD.SHL.U32 R0, R2, 0x200000, RZ ;  /* 0x0020000002007824 */ /* 0x000fca00078e00ff */
[----:B------:R-:W-:Y:S02]  /*6b00*/  LOP3.LUT R0, R3, R0, R4, 0xfe, !PT ;  /* 0x0000000003007212 */ /* 0x000fe400078efe04 */
.L_x_2704:
[----:B------:R-:W-:Y:S05]  /*6b10*/  BSYNC B0 ;  /* 0x0000000000007941 */ /* 0x000fea0003800000 */
.L_x_2703:
[----:B------:R-:W-:-:S04]  /*6b20*/  FMUL.FTZ R0, R0, 1 ;  /* 0x3f80000000007820 */ /* 0x000fc80000410000 */
[----:B------:R0:W2:Y:S01]  /*6b30*/  F2F.F64.F32 R2, R0 ;  /* 0x0000000000027310 */ /* 0x0000a20000201800 */
[----:B------:R-:W-:Y:S05]  /*6b40*/  BRA `(.L_x_2684) ;  /* 0x000002c000007947 */ /* 0x000fea0003800000 */
.L_x_2696:
        /* <DEDUP_REMOVED lines=14> */
.L_x_2710:
[----:B------:R-:W-:Y:S05]  /*6c30*/  BSYNC B0 ;  /* 0x0000000000007941 */ /* 0x000fea0003800000 */
.L_x_2709:
[----:B------:R-:W-:-:S04]  /*6c40*/  FMUL.FTZ R0, R0, 1 ;  /* 0x3f80000000007820 */ /* 0x000fc80000410000 */
[----:B------:R0:W2:Y:S01]  /*6c50*/  F2F.F64.F32 R2, R0 ;  /* 0x0000000000027310 */ /* 0x0000a20000201800 */
[----:B------:R-:W-:Y:S05]  /*6c60*/  BRA `(.L_x_2684) ;  /* 0x000001a000007947 */ /* 0x000fea0003800000 */
.L_x_2683:
        /* <DEDUP_REMOVED lines=21> */
.L_x_2708:
[----:B------:R-:W2:Y:S02]  /*6dc0*/  LDG.E.64 R2, [R4.64] ;  /* 0x0000002404027981 */ /* 0x000ea4000c1e1b00 */
[----:B--2---:R-:W0:Y:S01]  /*6dd0*/  I2F.F64.U64 R2, R2 ;  /* 0x0000000200027312 */ /* 0x004e220000301800 */
[----:B------:R-:W-:Y:S05]  /*6de0*/  BRA `(.L_x_2684) ;  /* 0x0000002000007947 */ /* 0x000fea0003800000 */
.L_x_2707:
[----:B------:R-:W2:Y:S02]  /*6df0*/  LDG.E R2, [R4.64] ;  /* 0x0000002404027981 */ /* 0x000ea4000c1e1900 */
[----:B--2---:R-:W0:Y:S02]  /*6e00*/  I2F.F64.U32 R2, R2 ;  /* 0x0000000200027312 */ /* 0x004e240000201800 */
.L_x_2684:
        /* <DEDUP_REMOVED lines=19> */
.L_x_2714:
[----:B------:R-:W0:Y:S02]  /*6f40*/  F2I.S64.F64.TRUNC R4, R4 ;  /* 0x0000000400047311 */ /* 0x000e24000030d900 */
[----:B0-----:R-:W-:-:S05]  /*6f50*/  IMAD.MOV.U32 R3, RZ, RZ, R4 ;  /* 0x000000ffff037224 */ /* 0x001fca00078e0004 */
[----:B------:R0:W-:Y:S01]  /*6f60*/  STG.E.U8 [R16.64], R3 ;  /* 0x0000000310007986 */ /* 0x0001e2000c101124 */
[----:B------:R-:W-:Y:S05]  /*6f70*/  BRA `(.L_x_2716) ;  /* 0x00000ed000007947 */ /* 0x000fea0003800000 */
.L_x_2713:
        /* <DEDUP_REMOVED lines=9> */
.L_x_2718:
[----:B------:R-:W0:Y:S02]  /*7010*/  F2I.F64.TRUNC R5, R4 ;  /* 0x0000000400057311 */ /* 0x000e24000030d100 */
[----:B0-----:R0:W-:Y:S01]  /*7020*/  STG.E [R16.64], R5 ;  /* 0x0000000510007986 */ /* 0x0011e2000c101924 */
[----:B------:R-:W-:Y:S05]  /*7030*/  BRA `(.L_x_2716) ;  /* 0x00000e1000007947 */ /* 0x000fea0003800000 */
.L_x_2717:
[----:B------:R-:W0:Y:S02]  /*7040*/  F2I.F64.TRUNC R5, R4 ;  /* 0x0000000400057311 */ /* 0x000e24000030d100 */
[----:B0-----:R0:W-:Y:S01]  /*7050*/  STG.E.U16 [R16.64], R5 ;  /* 0x0000000510007986 */ /* 0x0011e2000c101524 */
[----:B------:R-:W-:Y:S05]  /*7060*/  BRA `(.L_x_2716) ;  /* 0x00000de000007947 */ /* 0x000fea0003800000 */
.L_x_2712:
        /* <DEDUP_REMOVED lines=11> */
.L_x_2720:
[----:B------:R-:W0:Y:S01]  /*7120*/  F2F.F32.F64 R0, R4 ;  /* 0x0000000400007310 */ /* 0x000e220000301000 */
[----:B------:R-:W0:-:S14]  /*7130*/  DSETP.GEU.AND P0, PT, |R4|, c[0x2][0x0], PT ;  /* 0x008000000400762a */ /* 0x000e1c0003f0e200 */
[----:B0-----:R-:W-:-:S05]  /*7140*/  @!P0 FMUL R0, R0, 1.175494350822287508e-38 ;  /* 0x0080000000008820 */ /* 0x001fca0000400000 */
[----:B------:R-:W-:-:S05]  /*7150*/  F2FP.PACK_AB R0, RZ, R0 ;  /* 0x00000000ff00723e */ /* 0x000fca00000000ff */
[----:B------:R0:W-:Y:S01]  /*7160*/  STG.E.U16 [R16.64], R0 ;  /* 0x0000000010007986 */ /* 0x0001e2000c101524 */
[----:B------:R-:W-:Y:S05]  /*7170*/  BRA `(.L_x_2716) ;  /* 0x00000cd000007947 */ /* 0x000fea0003800000 */
.L_x_2719:
        /* <DEDUP_REMOVED lines=12> */
.L_x_2722:
[----:B------:R-:W0:Y:S01]  /*7240*/  F2F.F32.F64 R0, R4 ;  /* 0x0000000400007310 */ /* 0x000e220000301000 */
[----:B------:R-:W0:-:S14]  /*7250*/  DSETP.GEU.AND P0, PT, |R4|, c[0x2][0x0], PT ;  /* 0x008000000400762a */ /* 0x000e1c0003f0e200 */
[----:B0-----:R-:W-:-:S05]  /*7260*/  @!P0 FMUL R0, R0, 1.175494350822287508e-38 ;  /* 0x0080000000008820 */ /* 0x001fca0000400000 */
[----:B------:R-:W-:-:S04]  /*7270*/  F2FP.PACK_AB R3, RZ, R0 ;  /* 0x00000000ff03723e */ /* 0x000fc800000000ff */
[----:B------:R-:W-:-:S05]  /*7280*/  PRMT R3, R3, 0x5410, RZ ;  /* 0x0000541003037816 */ /* 0x000fca00000000ff */
[----:B------:R0:W-:Y:S01]  /*7290*/  STG.E [R16.64], R3 ;  /* 0x0000000310007986 */ /* 0x0001e2000c101924 */
[----:B------:R-:W-:Y:S05]  /*72a0*/  BRA `(.L_x_2716) ;  /* 0x00000ba000007947 */ /* 0x000fea0003800000 */
.L_x_2721:
[----:B------:R0:W-:Y:S01]  /*72b0*/  STG.E.64 [R16.64], R4 ;  /* 0x0000000410007986 */ /* 0x0001e2000c101b24 */
[----:B------:R-:W-:Y:S05]  /*72c0*/  BRA `(.L_x_2716) ;  /* 0x00000b8000007947 */ /* 0x000fea0003800000 */
.L_x_2711:
        /* <DEDUP_REMOVED lines=12> */
.L_x_2725:
[----:B------:R-:W-:-:S05]  /*7390*/  CS2R R6, SRZ ;  /* 0x0000000000067805 */ /* 0x000fca000001ff00 */
[----:B------:R0:W-:Y:S01]  /*73a0*/  STG.E.128 [R16.64], R4 ;  /* 0x0000000410007986 */ /* 0x0001e2000c101d24 */
[----:B------:R-:W-:Y:S05]  /*73b0*/  BRA `(.L_x_2716) ;  /* 0x00000a9000007947 */ /* 0x000fea0003800000 */
.L_x_2724:
        /* <DEDUP_REMOVED lines=23> */
.L_x_2729:
[----:B------:R-:W-:Y:S05]  /*7530*/  BSYNC B0 ;  /* 0x0000000000007941 */ /* 0x000fea0003800000 */
.L_x_2728:
[----:B------:R-:W-:-:S05]  /*7540*/  LOP3.LUT R3, R0, R3, RZ, 0xfc, !PT ;  /* 0x0000000300037212 */ /* 0x000fca00078efcff */
[----:B------:R0:W-:Y:S01]  /*7550*/  STG.E.U8 [R16.64], R3 ;  /* 0x0000000310007986 */ /* 0x0001e2000c101124 */
[----:B------:R-:W-:Y:S05]  /*7560*/  BRA `(.L_x_2716) ;  /* 0x000008e000007947 */ /* 0x000fea0003800000 */
.L_x_2727:
        /* <DEDUP_REMOVED lines=15> */
.L_x_2731:
[----:B------:R-:W-:Y:S01]  /*7660*/  IMAD.MOV.U32 R0, RZ, RZ, 0x7f ;  /* 0x0000007fff007424 */ /* 0x000fe200078e00ff */
[----:B------:R-:W-:-:S04]  /*7670*/  ISETP.GT.U32.AND P0, PT, R2, 0x7f800000, PT ;  /* 0x7f8000000200780c */ /* 0x000fc80003f04070 */
[----:B------:R-:W-:-:S04]  /*7680*/  SEL R0, R0, 0x7c, P0 ;  /* 0x0000007c00007807 */ /* 0x000fc80000000000 */
.L_x_2732:
[----:B------:R-:W-:Y:S05]  /*7690*/  BSYNC B0 ;  /* 0x0000000000007941 */ /* 0x000fea0003800000 */
.L_x_2730:
[----:B------:R-:W-:-:S04]  /*76a0*/  LOP3.LUT R2, R3, 0x80000000, RZ, 0xc0, !PT ;  /* 0x8000000003027812 */ /* 0x000fc800078ec0ff */
[----:B------:R-:W-:-:S04]  /*76b0*/  SHF.R.U32.HI R3, RZ, 0x18, R2 ;  /* 0x00000018ff037819 */ /* 0x000fc80000011602 */
[----:B------:R-:W-:-:S05]  /*76c0*/  LOP3.LUT R3, R0, R3, RZ, 0xfc, !PT ;  /* 0x0000000300037212 */ /* 0x000fca00078efcff */
[----:B------:R0:W-:Y:S01]  /*76d0*/  STG.E.U8 [R16.64], R3 ;  /* 0x0000000310007986 */ /* 0x0001e2000c101124 */
[----:B------:R-:W-:Y:S05]  /*76e0*/  BRA `(.L_x_2716) ;  /* 0x0000076000007947 */ /* 0x000fea0003800000 */
.L_x_2726:
[----:B------:R-:W0:Y:S01]  /*76f0*/  F2F.F32.F64 R0, R4 ;  /* 0x0000000400007310 */ /* 0x000e220000301000 */
[----:B------:R-:W0:-:S14]  /*7700*/  DSETP.GEU.AND P0, PT, |R4|, c[0x2][0x0], PT ;  /* 0x008000000400762a */ /* 0x000e1c0003f0e200 */
[----:B0-----:R-:W-:-:S05]  /*7710*/  @!P0 FMUL R0, R0, 1.175494350822287508e-38 ;  /* 0x0080000000008820 */ /* 0x001fca0000400000 */
[----:B------:R-:W-:-:S05]  /*7720*/  F2FP.BF16.PACK_AB R0, RZ, R0 ;  /* 0x00000000ff00723e */ /* 0x000fca00000010ff */
[----:B------:R0:W-:Y:S01]  /*7730*/  STG.E.U16 [R16.64], R0 ;  /* 0x0000000010007986 */ /* 0x0001e2000c101524 */
[----:B------:R-:W-:Y:S05]  /*7740*/  BRA `(.L_x_2716) ;  /* 0x0000070000007947 */ /* 0x000fea0003800000 */
.L_x_2723:
        /* <DEDUP_REMOVED lines=11> */
.L_x_2735:
        /* <DEDUP_REMOVED lines=19> */
.L_x_2738:
[----:B------:R-:W-:-:S04]  /*7930*/  LOP3.LUT R2, R3, 0x80000000, RZ, 0xc0, !PT ;  /* 0x8000000003027812 */ /* 0x000fc800078ec0ff */
[----:B------:R-:W-:-:S04]  /*7940*/  SHF.R.U32.HI R3, RZ, 0x18, R2 ;  /* 0x00000018ff037819 */ /* 0x000fc80000011602 */
[----:B------:R-:W-:-:S04]  /*7950*/  LOP3.LUT R0, R0, R3, RZ, 0xfc, !PT ;  /* 0x0000000300007212 */ /* 0x000fc800078efcff */
[----:B------:R-:W-:Y:S02]  /*7960*/  PRMT R8, R0, 0x7610, R8 ;  /* 0x0000761000087816 */ /* 0x000fe40000000008 */
.L_x_2737:
[----:B------:R-:W-:Y:S05]  /*7970*/  BSYNC B0 ;  /* 0x0000000000007941 */ /* 0x000fea0003800000 */
.L_x_2736:
[----:B------:R0:W-:Y:S01]  /*7980*/  STG.E.U8 [R16.64], R8 ;  /* 0x0000000810007986 */ /* 0x0001e2000c101124 */
[----:B------:R-:W-:Y:S05]  /*7990*/  BRA `(.L_x_2716) ;  /* 0x000004b000007947 */ /* 0x000fea0003800000 */
.L_x_2734:
        /* <DEDUP_REMOVED lines=19> */
.L_x_2741:
[----:B------:R-:W-:-:S04]  /*7ad0*/  LOP3.LUT R2, R3, 0x80000000, RZ, 0xc0, !PT ;  /* 0x8000000003027812 */ /* 0x000fc800078ec0ff */
[----:B------:R-:W-:-:S04]  /*7ae0*/  SHF.R.U32.HI R3, RZ, 0x18, R2 ;  /* 0x00000018ff037819 */ /* 0x000fc80000011602 */
[----:B------:R-:W-:-:S04]  /*7af0*/  LOP3.LUT R0, R0, R3, RZ, 0xfc, !PT ;  /* 0x0000000300007212 */ /* 0x000fc800078efcff */
[----:B------:R-:W-:Y:S02]  /*7b00*/  PRMT R8, R0, 0x7610, R8 ;  /* 0x0000761000087816 */ /* 0x000fe40000000008 */
.L_x_2740:
[----:B------:R-:W-:Y:S05]  /*7b10*/  BSYNC B0 ;  /* 0x0000000000007941 */ /* 0x000fea0003800000 */
.L_x_2739:
[----:B------:R0:W-:Y:S01]  /*7b20*/  STG.E.U8 [R16.64], R8 ;  /* 0x0000000810007986 */ /* 0x0001e2000c101124 */
[----:B------:R-:W-:Y:S05]  /*7b30*/  BRA `(.L_x_2716) ;  /* 0x0000031000007947 */ /* 0x000fea0003800000 */
.L_x_2733:
        /* <DEDUP_REMOVED lines=24> */
.L_x_2715:
        /* <DEDUP_REMOVED lines=20> */
.L_x_2743:
[----:B------:R-:W0:Y:S02]  /*7e00*/  F2I.U64.F64.TRUNC R4, R4 ;  /* 0x0000000400047311 */ /* 0x000e24000030d800 */
[----:B0-----:R0:W-:Y:S01]  /*7e10*/  STG.E.64 [R16.64], R4 ;  /* 0x0000000410007986 */ /* 0x0011e2000c101b24 */
[----:B------:R-:W-:Y:S05]  /*7e20*/  BRA `(.L_x_2716) ;  /* 0x0000002000007947 */ /* 0x000fea0003800000 */
.L_x_2742:
[----:B------:R-:W0:Y:S02]  /*7e30*/  F2I.U32.F64.TRUNC R5, R4 ;  /* 0x0000000400057311 */ /* 0x000e24000030d000 */
[----:B0-----:R0:W-:Y:S02]  /*7e40*/  STG.E [R16.64], R5 ;  /* 0x0000000510007986 */ /* 0x0011e4000c101924 */
.L_x_2716:
        /* <DEDUP_REMOVED lines=258> */
.L_x_2744:
        /* <DEDUP_REMOVED lines=19> */
.L_x_2748:
[----:B------:R-:W2:Y:S02]  /*8fa0*/  LDG.E.U8 R2, [R2.64] ;  /* 0x0000002402027981 */ /* 0x000ea4000c1e1100 */
[----:B--2---:R0:W1:Y:S01]  /*8fb0*/  I2F.F64.U16 R18, R2 ;  /* 0x0000000200127312 */ /* 0x0040620000101800 */
[----:B------:R-:W-:Y:S05]  /*8fc0*/  BRA `(.L_x_2750) ;  /* 0x00000df000007947 */ /* 0x000fea0003800000 */
.L_x_2747:
        /* <DEDUP_REMOVED lines=9> */
.L_x_2752:
[----:B------:R-:W2:Y:S02]  /*9060*/  LDG.E R2, [R2.64] ;  /* 0x0000002402027981 */ /* 0x000ea4000c1e1900 */
[----:B--2---:R0:W1:Y:S01]  /*9070*/  I2F.F64 R18, R2 ;  /* 0x0000000200127312 */ /* 0x0040620000201c00 */
[----:B------:R-:W-:Y:S05]  /*9080*/  BRA `(.L_x_2750) ;  /* 0x00000d3000007947 */ /* 0x000fea0003800000 */
.L_x_2751:
[----:B------:R-:W2:Y:S02]  /*9090*/  LDG.E.U16 R2, [R2.64] ;  /* 0x0000002402027981 */ /* 0x000ea4000c1e1500 */
[----:B--2---:R0:W1:Y:S01]  /*90a0*/  I2F.F64.S16 R18, R2 ;  /* 0x0000000200127312 */ /* 0x0040620000101c00 */
[----:B------:R-:W-:Y:S05]  /*90b0*/  BRA `(.L_x_2750) ;  /* 0x00000d0000007947 */ /* 0x000fea0003800000 */
.L_x_2746:
        /* <DEDUP_REMOVED lines=10> */
.L_x_2754:
[----:B------:R-:W2:Y:S02]  /*9160*/  LDG.E.U16 R0, [R2.64] ;  /* 0x0000002402007981 */ /* 0x000ea4000c1e1500 */
[----:B--2---:R-:W-:-:S05]  /*9170*/  HADD2.F32 R0, -RZ, R0.H0_H0 ;  /* 0x20000000ff007230 */ /* 0x004fca0000004100 */
[----:B------:R-:W-:-:S04]  /*9180*/  FMUL.FTZ R0, R0, 1 ;  /* 0x3f80000000007820 */ /* 0x000fc80000410000 */
[----:B------:R0:W1:Y:S01]  /*9190*/  F2F.F64.F32 R18, R0 ;  /* 0x0000000000127310 */ /* 0x0000620000201800 */
[----:B------:R-:W-:Y:S05]  /*91a0*/  BRA `(.L_x_2750) ;  /* 0x00000c1000007947 */ /* 0x000fea0003800000 */
.L_x_2753:
        /* <DEDUP_REMOVED lines=10> */
.L_x_2756:
[----:B------:R-:W2:Y:S02]  /*9250*/  LDG.E.U16 R2, [R2.64] ;  /* 0x0000002402027981 */ /* 0x000ea4000c1e1500 */
[----:B--2---:R-:W-:-:S05]  /*9260*/  HADD2.F32 R0, -RZ, R2.H0_H0 ;  /* 0x20000002ff007230 */ /* 0x004fca0000004100 */
[----:B------:R-:W-:-:S04]  /*9270*/  FMUL.FTZ R0, R0, 1 ;  /* 0x3f80000000007820 */ /* 0x000fc80000410000 */
[----:B------:R0:W1:Y:S01]  /*9280*/  F2F.F64.F32 R18, R0 ;  /* 0x0000000000127310 */ /* 0x0000620000201800 */
[----:B------:R-:W-:Y:S05]  /*9290*/  BRA `(.L_x_2750) ;  /* 0x00000b2000007947 */ /* 0x000fea0003800000 */
.L_x_2755:
[----:B------:R0:W5:Y:S01]  /*92a0*/  LDG.E.64 R18, [R2.64] ;  /* 0x0000002402127981 */ /* 0x000162000c1e1b00 */
[----:B------:R-:W-:Y:S05]  /*92b0*/  BRA `(.L_x_2750) ;  /* 0x00000b0000007947 */ /* 0x000fea0003800000 */
.L_x_2745:
        /* <DEDUP_REMOVED lines=13> */
.L_x_2759:
[----:B------:R0:W5:Y:S01]  /*9390*/  LDG.E.64 R18, [R2.64] ;  /* 0x0000002402127981 */ /* 0x000162000c1e1b00 */
[----:B------:R-:W-:Y:S05]  /*93a0*/  BRA `(.L_x_2750) ;  /* 0x00000a1000007947 */ /* 0x000fea0003800000 */
.L_x_2758:
        /* <DEDUP_REMOVED lines=28> */
.L_x_2761:
        /* <DEDUP_REMOVED lines=15> */
.L_x_2760:
[----:B------:R-:W2:Y:S02]  /*9660*/  LDG.E.U16 R0, [R2.64] ;  /* 0x0000002402007981 */ /* 0x000ea4000c1e1500 */
[----:B--2---:R-:W-:-:S05]  /*9670*/  PRMT R0, RZ, 0x5410, R0 ;  /* 0x00005410ff007816 */ /* 0x004fca0000000000 */
[----:B------:R-:W-:-:S04]  /*9680*/  FMUL.FTZ R0, R0, 1 ;  /* 0x3f80000000007820 */ /* 0x000fc80000410000 */
[----:B------:R0:W1:Y:S01]  /*9690*/  F2F.F64.F32 R18, R0 ;  /* 0x0000000000127310 */ /* 0x0000620000201800 */
[----:B------:R-:W-:Y:S05]  /*96a0*/  BRA `(.L_x_2750) ;  /* 0x0000071000007947 */ /* 0x000fea0003800000 */
.L_x_2757:
        /* <DEDUP_REMOVED lines=11> */
.L_x_2764:
        /* <DEDUP_REMOVED lines=21> */
.L_x_2768:
[----:B------:R-:W-:Y:S05]  /*98b0*/  BSYNC B1 ;  /* 0x0000000000017941 */ /* 0x000fea0003800000 */
.L_x_2767:
[----:B------:R-:W-:Y:S01]  /*98c0*/  LEA R3, R0, 0x3b800000, 0x17 ;  /* 0x3b80000000037811 */ /* 0x000fe200078eb8ff */
[----:B------:R-:W-:-:S05]  /*98d0*/  IMAD.SHL.U32 R0, R2, 0x100000, RZ ;  /* 0x0010000002007824 */ /* 0x000fca00078e00ff */
[----:B------:R-:W-:Y:S02]  /*98e0*/  LOP3.LUT R0, R3, R0, R4, 0xfe, !PT ;  /* 0x0000000003007212 */ /* 0x000fe400078efe04 */
.L_x_2766:
[----:B------:R-:W-:Y:S05]  /*98f0*/  BSYNC B0 ;  /* 0x0000000000007941 */ /* 0x000fea0003800000 */
.L_x_2765:
[----:B------:R-:W-:-:S04]  /*9900*/  FMUL.FTZ R0, R0, 1 ;  /* 0x3f80000000007820 */ /* 0x000fc80000410000 */
[----:B------:R0:W1:Y:S01]  /*9910*/  F2F.F64.F32 R18, R0 ;  /* 0x0000000000127310 */ /* 0x0000620000201800 */
[----:B------:R-:W-:Y:S05]  /*9920*/  BRA `(.L_x_2750) ;  /* 0x0000049000007947 */ /* 0x000fea0003800000 */
.L_x_2763:
        /* <DEDUP_REMOVED lines=21> */
.L_x_2772:
[----:B------:R-:W-:Y:S05]  /*9a80*/  BSYNC B1 ;  /* 0x0000000000017941 */ /* 0x000fea0003800000 */
.L_x_2771:
[----:B------:R-:W-:Y:S01]  /*9a90*/  LEA R3, R0, 0x37800000, 0x17 ;  /* 0x3780000000037811 */ /* 0x000fe200078eb8ff */
[----:B------:R-:W-:-:S05]  /*9aa0*/  IMAD.SHL.U32 R0, R2, 0x200000, RZ ;  /* 0x0020000002007824 */ /* 0x000fca00078e00ff */
[----:B------:R-:W-:Y:S02]  /*9ab0*/  LOP3.LUT R0, R3, R0, R4, 0xfe, !PT ;  /* 0x0000000003007212 */ /* 0x000fe400078efe04 */
.L_x_2770:
[----:B------:R-:W-:Y:S05]  /*9ac0*/  BSYNC B0 ;  /* 0x0000000000007941 */ /* 0x000fea0003800000 */
.L_x_2769:
[----:B------:R-:W-:-:S04]  /*9ad0*/  FMUL.FTZ R0, R0, 1 ;  /* 0x3f80000000007820 */ /* 0x000fc80000410000 */
[----:B------:R0:W1:Y:S01]  /*9ae0*/  F2F.F64.F32 R18, R0 ;  /* 0x0000000000127310 */ /* 0x0000620000201800 */
[----:B------:R-:W-:Y:S05]  /*9af0*/  BRA `(.L_x_2750) ;  /* 0x000002c000007947 */ /* 0x000fea0003800000 */
.L_x_2762:
        /* <DEDUP_REMOVED lines=14> */
.L_x_2776:
[----:B------:R-:W-:Y:S05]  /*9be0*/  BSYNC B0 ;  /* 0x0000000000007941 */ /* 0x000fea0003800000 */
.L_x_2775:
[----:B------:R-:W-:-:S04]  /*9bf0*/  FMUL.FTZ R0, R0, 1 ;  /* 0x3f80000000007820 */ /* 0x000fc80000410000 */
[----:B------:R0:W1:Y:S01]  /*9c00*/  F2F.F64.F32 R18, R0 ;  /* 0x0000000000127310 */ /* 0x0000620000201800 */
[----:B------:R-:W-:Y:S05]  /*9c10*/  BRA `(.L_x_2750) ;  /* 0x000001a000007947 */ /* 0x000fea0003800000 */
.L_x_2749:
        /* <DEDUP_REMOVED lines=21> */
.L_x_2774:
[----:B------:R-:W2:Y:S02]  /*9d70*/  LDG.E.64 R18, [R2.64] ;  /* 0x0000002402127981 */ /* 0x000ea4000c1e1b00 */
[----:B--2---:R-:W0:Y:S01]  /*9d80*/  I2F.F64.U64 R18, R18 ;  /* 0x0000001200127312 */ /* 0x004e220000301800 */
[----:B------:R-:W-:Y:S05]  /*9d90*/  BRA `(.L_x_2750) ;  /* 0x0000002000007947 */ /* 0x000fea0003800000 */
.L_x_2773:
[----:B------:R-:W2:Y:S02]  /*9da0*/  LDG.E R2, [R2.64] ;  /* 0x0000002402027981 */ /* 0x000ea4000c1e1900 */
[----:B--2---:R0:W1:Y:S02]  /*9db0*/  I2F.F64.U32 R18, R2 ;  /* 0x0000000200127312 */ /* 0x0040640000201800 */
.L_x_2750:
        /* <DEDUP_REMOVED lines=17> */
.L_x_2780:
[----:B------:R-:W2:Y:S02]  /*9ed0*/  LDG.E.U8 R2, [R4.64] ;  /* 0x0000002404027981 */ /* 0x000ea4000c1e1100 */
[----:B--2---:R-:W0:Y:S01]  /*9ee0*/  I2F.F64.U16 R2, R2 ;  /* 0x0000000200027312 */ /* 0x004e220000101800 */
[----:B------:R-:W-:Y:S05]  /*9ef0*/  BRA `(.L_x_2782) ;  /* 0x00000df000007947 */ /* 0x000fea0003800000 */
.L_x_2779:
        /* <DEDUP_REMOVED lines=9> */
.L_x_2784:
[----:B------:R-:W2:Y:S02]  /*9f90*/  LDG.E R2, [R4.64] ;  /* 0x0000002404027981 */ /* 0x000ea4000c1e1900 */
[----:B--2---:R-:W0:Y:S01]  /*9fa0*/  I2F.F64 R2, R2 ;  /* 0x0000000200027312 */ /* 0x004e220000201c00 */
[----:B------:R-:W-:Y:S05]  /*9fb0*/  BRA `(.L_x_2782) ;  /* 0x00000d3000007947 */ /* 0x000fea0003800000 */
.L_x_2783:
[----:B------:R-:W2:Y:S02]  /*9fc0*/  LDG.E.U16 R2, [R4.64] ;  /* 0x0000002404027981 */ /* 0x000ea4000c1e1500 */
[----:B--2---:R-:W0:Y:S01]  /*9fd0*/  I2F.F64.S16 R2, R2 ;  /* 0x0000000200027312 */ /* 0x004e220000101c00 */
[----:B------:R-:W-:Y:S05]  /*9fe0*/  BRA `(.L_x_2782) ;  /* 0x00000d0000007947 */ /* 0x000fea0003800000 */
.L_x_2778:
        /* <DEDUP_REMOVED lines=10> */
.L_x_2786:
[----:B------:R-:W2:Y:S02]  /*a090*/  LDG.E.U16 R0, [R4.64] ;  /* 0x0000002404007981 */ /* 0x000ea4000c1e1500 */
[----:B--2---:R-:W-:-:S05]  /*a0a0*/  HADD2.F32 R0, -RZ, R0.H0_H0 ;  /* 0x20000000ff007230 */ /* 0x004fca0000004100 */
[----:B------:R-:W-:-:S04]  /*a0b0*/  FMUL.FTZ R0, R0, 1 ;  /* 0x3f80000000007820 */ /* 0x000fc80000410000 */
[----:B------:R0:W2:Y:S01]  /*a0c0*/  F2F.F64.F32 R2, R0 ;  /* 0x0000000000027310 */ /* 0x0000a20000201800 */
[----:B------:R-:W-:Y:S05]  /*a0d0*/  BRA `(.L_x_2782) ;  /* 0x00000c1000007947 */ /* 0x000fea0003800000 */
.L_x_2785:
        /* <DEDUP_REMOVED lines=10> */
.L_x_2788:
[----:B------:R-:W2:Y:S02]  /*a180*/  LDG.E.U16 R4, [R4.64] ;  /* 0x0000002404047981 */ /* 0x000ea4000c1e1500 */
[----:B--2---:R-:W-:-:S05]  /*a190*/  HADD2.F32 R0, -RZ, R4.H0_H0 ;  /* 0x20000004ff007230 */ /* 0x004fca0000004100 */
[----:B------:R-:W-:-:S04]  /*a1a0*/  FMUL.FTZ R0, R0, 1 ;  /* 0x3f80000000007820 */ /* 0x000fc80000410000 */
[----:B------:R0:W2:Y:S01]  /*a1b0*/  F2F.F64.F32 R2, R0 ;  /* 0x0000000000027310 */ /* 0x0000a20000201800 */
[----:B------:R-:W-:Y:S05]  /*a1c0*/  BRA `(.L_x_2782) ;  /* 0x00000b2000007947 */ /* 0x000fea0003800000 */
.L_x_2787:
[----:B------:R0:W5:Y:S01]  /*a1d0*/  LDG.E.64 R2, [R4.64] ;  /* 0x0000002404027981 */ /* 0x000162000c1e1b00 */
[----:B------:R-:W-:Y:S05]  /*a1e0*/  BRA `(.L_x_2782) ;  /* 0x00000b0000007947 */ /* 0x000fea0003800000 */
.L_x_2777:
        /* <DEDUP_REMOVED lines=13> */
.L_x_2791:
[----:B------:R0:W5:Y:S01]  /*a2c0*/  LDG.E.64 R2, [R4.64] ;  /* 0x0000002404027981 */ /* 0x000162000c1e1b00 */
[----:B------:R-:W-:Y:S05]  /*a2d0*/  BRA `(.L_x_2782) ;  /* 0x00000a1000007947 */ /* 0x000fea0003800000 */
.L_x_2790:
        /* <DEDUP_REMOVED lines=28> */
.L_x_2793:
        /* <DEDUP_REMOVED lines=15> */
.L_x_2792:
[----:B------:R-:W2:Y:S02]  /*a590*/  LDG.E.U16 R0, [R4.64] ;  /* 0x0000002404007981 */ /* 0x000ea4000c1e1500 */
[----:B--2---:R-:W-:-:S05]  /*a5a0*/  PRMT R0, RZ, 0x5410, R0 ;  /* 0x00005410ff007816 */ /* 0x004fca0000000000 */
[----:B------:R-:W-:-:S04]  /*a5b0*/  FMUL.FTZ R0, R0, 1 ;  /* 0x3f80000000007820 */ /* 0x000fc80000410000 */
[----:B------:R0:W2:Y:S01]  /*a5c0*/  F2F.F64.F32 R2, R0 ;  /* 0x0000000000027310 */ /* 0x0000a20000201800 */
[----:B------:R-:W-:Y:S05]  /*a5d0*/  BRA `(.L_x_2782) ;  /* 0x0000071000007947 */ /* 0x000fea0003800000 */
.L_x_2789:
        /* <DEDUP_REMOVED lines=11> */
.L_x_2796:
        /* <DEDUP_REMOVED lines=21> */
.L_x_2800:
[----:B------:R-:W-:Y:S05]  /*a7e0*/  BSYNC B1 ;  /* 0x0000000000017941 */ /* 0x000fea0003800000 */
.L_x_2799:
[----:B------:R-:W-:Y:S01]  /*a7f0*/  LEA R3, R0, 0x3b800000, 0x17 ;  /* 0x3b80000000037811 */ /* 0x000fe200078eb8ff */
[----:B------:R-:W-:-:S05]  /*a800*/  IMAD.SHL.U32 R0, R2, 0x100000, RZ ;  /* 0x0010000002007824 */ /* 0x000fca00078e00ff */
[----:B------:R-:W-:Y:S02]  /*a810*/  LOP3.LUT R0, R3, R0, R4, 0xfe, !PT ;  /* 0x0000000003007212 */ /* 0x000fe400078efe04 */
.L_x_2798:
[----:B------:R-:W-:Y:S05]  /*a820*/  BSYNC B0 ;  /* 0x0000000000007941 */ /* 0x000fea0003800000 */
.L_x_2797:
[----:B------:R-:W-:-:S04]  /*a830*/  FMUL.FTZ R0, R0, 1 ;  /* 0x3f80000000007820 */ /* 0x000fc80000410000 */
[----:B------:R0:W2:Y:S01]  /*a840*/  F2F.F64.F32 R2, R0 ;  /* 0x0000000000027310 */ /* 0x0000a20000201800 */
[----:B------:R-:W-:Y:S05]  /*a850*/  BRA `(.L_x_2782) ;  /* 0x0000049000007947 */ /* 0x000fea0003800000 */
.L_x_2795:
        /* <DEDUP_REMOVED lines=21> */
.L_x_2804:
[----:B------:R-:W-:Y:S05]  /*a9b0*/  BSYNC B1 ;  /* 0x0000000000017941 */ /* 0x000fea0003800000 */
.L_x_2803:
[----:B------:R-:W-:Y:S01]  /*a9c0*/  LEA R3, R0, 0x37800000, 0x17 ;  /* 0x3780000000037811 */ /* 0x000fe200078eb8ff */
[----:B------:R-:W-:-:S05]  /*a9d0*/  IMAD.SHL.U32 R0, R2, 0x200000, RZ ;  /* 0x0020000002007824 */ /* 0x000fca00078e00ff */
[----:B------:R-:W-:Y:S02]  /*a9e0*/  LOP3.LUT R0, R3, R0, R4, 0xfe, !PT ;  /* 0x0000000003007212 */ /* 0x000fe400078efe04 */
.L_x_2802:
[----:B------:R-:W-:Y:S05]  /*a9f0*/  BSYNC B0 ;  /* 0x0000000000007941 */ /* 0x000fea0003800000 */
.L_x_2801:
[----:B------:R-:W-:-:S04]  /*aa00*/  FMUL.FTZ R0, R0, 1 ;  /* 0x3f80000000007820 */ /* 0x000fc80000410000 */
[----:B------:R0:W2:Y:S01]  /*aa10*/  F2F.F64.F32 R2, R0 ;  /* 0x0000000000027310 */ /* 0x0000a20000201800 */
[----:B------:R-:W-:Y:S05]  /*aa20*/  BRA `(.L_x_2782) ;  /* 0x000002c000007947 */ /* 0x000fea0003800000 */
.L_x_2794:
        /* <DEDUP_REMOVED lines=14> */
.L_x_2808:
[----:B------:R-:W-:Y:S05]  /*ab10*/  BSYNC B0 ;  /* 0x0000000000007941 */ /* 0x000fea0003800000 */
.L_x_2807:
[----:B------:R-:W-:-:S04]  /*ab20*/  FMUL.FTZ R0, R0, 1 ;  /* 0x3f80000000007820 */ /* 0x000fc80000410000 */
[----:B------:R0:W2:Y:S01]  /*ab30*/  F2F.F64.F32 R2, R0 ;  /* 0x0000000000027310 */ /* 0x0000a20000201800 */
[----:B------:R-:W-:Y:S05]  /*ab40*/  BRA `(.L_x_2782) ;  /* 0x000001a000007947 */ /* 0x000fea0003800000 */
.L_x_2781:
        /* <DEDUP_REMOVED lines=21> */
.L_x_2806:
[----:B------:R-:W2:Y:S02]  /*aca0*/  LDG.E.64 R2, [R4.64] ;  /* 0x0000002404027981 */ /* 0x000ea4000c1e1b00 */
[----:B--2---:R-:W0:Y:S01]  /*acb0*/  I2F.F64.U64 R2, R2 ;  /* 0x0000000200027312 */ /* 0x004e220000301800 */
[----:B------:R-:W-:Y:S05]  /*acc0*/  BRA `(.L_x_2782) ;  /* 0x0000002000007947 */ /* 0x000fea0003800000 */
.L_x_2805:
[----:B------:R-:W2:Y:S02]  /*acd0*/  LDG.E R2, [R4.64] ;  /* 0x0000002404027981 */ /* 0x000ea4000c1e1900 */
[----:B--2---:R-:W0:Y:S02]  /*ace0*/  I2F.F64.U32 R2, R2 ;  /* 0x0000000200027312 */ /* 0x004e240000201800 */
.L_x_2782:
        /* <DEDUP_REMOVED lines=19> */
.L_x_2812:
[----:B------:R-:W0:Y:S02]  /*ae20*/  F2I.S64.F64.TRUNC R4, R4 ;  /* 0x0000000400047311 */ /* 0x000e24000030d900 */
[----:B0-----:R-:W-:-:S05]  /*ae30*/  IMAD.MOV.U32 R3, RZ, RZ, R4 ;  /* 0x000000ffff037224 */ /* 0x001fca00078e0004 */
[----:B------:R0:W-:Y:S01]  /*ae40*/  STG.E.U8 [R16.64], R3 ;  /* 0x0000000310007986 */ /* 0x0001e2000c101124 */
[----:B------:R-:W-:Y:S05]  /*ae50*/  BRA `(.L_x_2814) ;  /* 0x00000ed000007947 */ /* 0x000fea0003800000 */
.L_x_2811:
        /* <DEDUP_REMOVED lines=9> */
.L_x_2816:
[----:B------:R-:W0:Y:S02]  /*aef0*/  F2I.F64.TRUNC R5, R4 ;  /* 0x0000000400057311 */ /* 0x000e24000030d100 */
[----:B0-----:R0:W-:Y:S01]  /*af00*/  STG.E [R16.64], R5 ;  /* 0x0000000510007986 */ /* 0x0011e2000c101924 */
[----:B------:R-:W-:Y:S05]  /*af10*/  BRA `(.L_x_2814) ;  /* 0x00000e1000007947 */ /* 0x000fea0003800000 */
.L_x_2815:
[----:B------:R-:W0:Y:S02]  /*af20*/  F2I.F64.TRUNC R5, R4 ;  /* 0x0000000400057311 */ /* 0x000e24000030d100 */
[----:B0-----:R0:W-:Y:S01]  /*af30*/  STG.E.U16 [R16.64], R5 ;  /* 0x0000000510007986 */ /* 0x0011e2000c101524 */
[----:B------:R-:W-:Y:S05]  /*af40*/  BRA `(.L_x_2814) ;  /* 0x00000de000007947 */ /* 0x000fea0003800000 */
.L_x_2810:
        /* <DEDUP_REMOVED lines=11> */
.L_x_2818:
[----:B------:R-:W0:Y:S01]  /*b000*/  F2F.F32.F64 R0, R4 ;  /* 0x0000000400007310 */ /* 0x000e220000301000 */
[----:B------:R-:W0:-:S14]  /*b010*/  DSETP.GEU.AND P0, PT, |R4|, c[0x2][0x0], PT ;  /* 0x008000000400762a */ /* 0x000e1c0003f0e200 */
[----:B0-----:R-:W-:-:S05]  /*b020*/  @!P0 FMUL R0, R0, 1.175494350822287508e-38 ;  /* 0x0080000000008820 */ /* 0x001fca0000400000 */
[----:B------:R-:W-:-:S05]  /*b030*/  F2FP.PACK_AB R0, RZ, R0 ;  /* 0x00000000ff00723e */ /* 0x000fca00000000ff */
[----:B------:R0:W-:Y:S01]  /*b040*/  STG.E.U16 [R16.64], R0 ;  /* 0x0000000010007986 */ /* 0x0001e2000c101524 */
[----:B------:R-:W-:Y:S05]  /*b050*/  BRA `(.L_x_2814) ;  /* 0x00000cd000007947 */ /* 0x000fea0003800000 */
.L_x_2817:
        /* <DEDUP_REMOVED lines=12> */
.L_x_2820:
[----:B------:R-:W0:Y:S01]  /*b120*/  F2F.F32.F64 R0, R4 ;  /* 0x0000000400007310 */ /* 0x000e220000301000 */
[----:B------:R-:W0:-:S14]  /*b130*/  DSETP.GEU.AND P0, PT, |R4|, c[0x2][0x0], PT ;  /* 0x008000000400762a */ /* 0x000e1c0003f0e200 */
[----:B0-----:R-:W-:-:S05]  /*b140*/  @!P0 FMUL R0, R0, 1.175494350822287508e-38 ;  /* 0x0080000000008820 */ /* 0x001fca0000400000 */
[----:B------:R-:W-:-:S04]  /*b150*/  F2FP.PACK_AB R3, RZ, R0 ;  /* 0x00000000ff03723e */ /* 0x000fc800000000ff */
[----:B------:R-:W-:-:S05]  /*b160*/  PRMT R3, R3, 0x5410, RZ ;  /* 0x0000541003037816 */ /* 0x000fca00000000ff */
[----:B------:R0:W-:Y:S01]  /*b170*/  STG.E [R16.64], R3 ;  /* 0x0000000310007986 */ /* 0x0001e2000c101924 */
[----:B------:R-:W-:Y:S05]  /*b180*/  BRA `(.L_x_2814) ;  /* 0x00000ba000007947 */ /* 0x000fea0003800000 */
.L_x_2819:
[----:B------:R0:W-:Y:S01]  /*b190*/  STG.E.64 [R16.64], R4 ;  /* 0x0000000410007986 */ /* 0x0001e2000c101b24 */
[----:B------:R-:W-:Y:S05]  /*b1a0*/  BRA `(.L_x_2814) ;  /* 0x00000b8000007947 */ /* 0x000fea0003800000 */
.L_x_2809:
        /* <DEDUP_REMOVED lines=12> */
.L_x_2823:
[----:B------:R-:W-:-:S05]  /*b270*/  CS2R R6, SRZ ;  /* 0x0000000000067805 */ /* 0x000fca000001ff00 */
[----:B------:R0:W-:Y:S01]  /*b280*/  STG.E.128 [R16.64], R4 ;  /* 0x0000000410007986 */ /* 0x0001e2000c101d24 */
[----:B------:R-:W-:Y:S05]  /*b290*/  BRA `(.L_x_2814) ;  /* 0x00000a9000007947 */ /* 0x000fea0003800000 */
.L_x_2822:
        /* <DEDUP_REMOVED lines=23> */
.L_x_2827:
[----:B------:R-:W-:Y:S05]  /*b410*/  BSYNC B0 ;  /* 0x0000000000007941 */ /* 0x000fea0003800000 */
.L_x_2826:
[----:B------:R-:W-:-:S05]  /*b420*/  LOP3.LUT R3, R0, R3, RZ, 0xfc, !PT ;  /* 0x0000000300037212 */ /* 0x000fca00078efcff */
[----:B------:R0:W-:Y:S01]  /*b430*/  STG.E.U8 [R16.64], R3 ;  /* 0x0000000310007986 */ /* 0x0001e2000c101124 */
[----:B------:R-:W-:Y:S05]  /*b440*/  BRA `(.L_x_2814) ;  /* 0x000008e000007947 */ /* 0x000fea0003800000 */
.L_x_2825:
        /* <DEDUP_REMOVED lines=15> */
.L_x_2829:
[----:B------:R-:W-:Y:S01]  /*b540*/  IMAD.MOV.U32 R0, RZ, RZ, 0x7f ;  /* 0x0000007fff007424 */ /* 0x000fe200078e00ff */
[----:B------:R-:W-:-:S04]  /*b550*/  ISETP.GT.U32.AND P0, PT, R2, 0x7f800000, PT ;  /* 0x7f8000000200780c */ /* 0x000fc80003f04070 */
[----:B------:R-:W-:-:S04]  /*b560*/  SEL R0, R0, 0x7c, P0 ;  /* 0x0000007c00007807 */ /* 0x000fc80000000000 */
.L_x_2830:
[----:B------:R-:W-:Y:S05]  /*b570*/  BSYNC B0 ;  /* 0x0000000000007941 */ /* 0x000fea0003800000 */
.L_x_2828:
[----:B------:R-:W-:-:S04]  /*b580*/  LOP3.LUT R2, R3, 0x80000000, RZ, 0xc0, !PT ;  /* 0x8000000003027812 */ /* 0x000fc800078ec0ff */
[----:B------:R-:W-:-:S04]  /*b590*/  SHF.R.U32.HI R3, RZ, 0x18, R2 ;  /* 0x00000018ff037819 */ /* 0x000fc80000011602 */
[----:B------:R-:W-:-:S05]  /*b5a0*/  LOP3.LUT R3, R0, R3, RZ, 0xfc, !PT ;  /* 0x0000000300037212 */ /* 0x000fca00078efcff */
[----:B------:R0:W-:Y:S01]  /*b5b0*/  STG.E.U8 [R16.64], R3 ;  /* 0x0000000310007986 */ /* 0x0001e2000c101124 */
[----:B------:R-:W-:Y:S05]  /*b5c0*/  BRA `(.L_x_2814) ;  /* 0x0000076000007947 */ /* 0x000fea0003800000 */
.L_x_2824:
[----:B------:R-:W0:Y:S01]  /*b5d0*/  F2F.F32.F64 R0, R4 ;  /* 0x0000000400007310 */ /* 0x000e220000301000 */
[----:B------:R-:W0:-:S14]  /*b5e0*/  DSETP.GEU.AND P0, PT, |R4|, c[0x2][0x0], PT ;  /* 0x008000000400762a */ /* 0x000e1c0003f0e200 */
[----:B0-----:R-:W-:-:S05]  /*b5f0*/  @!P0 FMUL R0, R0, 1.175494350822287508e-38 ;  /* 0x0080000000008820 */ /* 0x001fca0000400000 */
[----:B------:R-:W-:-:S05]  /*b600*/  F2FP.BF16.PACK_AB R0, RZ, R0 ;  /* 0x00000000ff00723e */ /* 0x000fca00000010ff */
[----:B------:R0:W-:Y:S01]  /*b610*/  STG.E.U16 [R16.64], R0 ;  /* 0x0000000010007986 */ /* 0x0001e2000c101524 */
[----:B------:R-:W-:Y:S05]  /*b620*/  BRA `(.L_x_2814) ;  /* 0x0000070000007947 */ /* 0x000fea0003800000 */
.L_x_2821:
        /* <DEDUP_REMOVED lines=11> */
.L_x_2833:
        /* <DEDUP_REMOVED lines=19> */
.L_x_2836:
[----:B------:R-:W-:-:S04]  /*b810*/  LOP3.LUT R2, R3, 0x80000000, RZ, 0xc0, !PT ;  /* 0x8000000003027812 */ /* 0x000fc800078ec0ff */
[----:B------:R-:W-:-:S04]  /*b820*/  SHF.R.U32.HI R3, RZ, 0x18, R2 ;  /* 0x00000018ff037819 */ /* 0x000fc80000011602 */
[----:B------:R-:W-:-:S04]  /*b830*/  LOP3.LUT R0, R0, R3, RZ, 0xfc, !PT ;  /* 0x0000000300007212 */ /* 0x000fc800078efcff */
[----:B------:R-:W-:Y:S02]  /*b840*/  PRMT R8, R0, 0x7610, R8 ;  /* 0x0000761000087816 */ /* 0x000fe40000000008 */
.L_x_2835:
[----:B------:R-:W-:Y:S05]  /*b850*/  BSYNC B0 ;  /* 0x0000000000007941 */ /* 0x000fea0003800000 */
.L_x_2834:
[----:B------:R0:W-:Y:S01]  /*b860*/  STG.E.U8 [R16.64], R8 ;  /* 0x0000000810007986 */ /* 0x0001e2000c101124 */
[----:B------:R-:W-:Y:S05]  /*b870*/  BRA `(.L_x_2814) ;  /* 0x000004b000007947 */ /* 0x000fea0003800000 */
.L_x_2832:
        /* <DEDUP_REMOVED lines=19> */
.L_x_2839:
[----:B------:R-:W-:-:S04]  /*b9b0*/  LOP3.LUT R2, R3, 0x80000000, RZ, 0xc0, !PT ;  /* 0x8000000003027812 */ /* 0x000fc800078ec0ff */
[----:B------:R-:W-:-:S04]  /*b9c0*/  SHF.R.U32.HI R3, RZ, 0x18, R2 ;  /* 0x00000018ff037819 */ /* 0x000fc80000011602 */
[----:B------:R-:W-:-:S04]  /*b9d0*/  LOP3.LUT R0, R0, R3, RZ, 0xfc, !PT ;  /* 0x0000000300007212 */ /* 0x000fc800078efcff */
[----:B------:R-:W-:Y:S02]  /*b9e0*/  PRMT R8, R0, 0x7610, R8 ;  /* 0x0000761000087816 */ /* 0x000fe40000000008 */
.L_x_2838:
[----:B------:R-:W-:Y:S05]  /*b9f0*/  BSYNC B0 ;  /* 0x0000000000007941 */ /* 0x000fea0003800000 */
.L_x_2837:
[----:B------:R0:W-:Y:S01]  /*ba00*/  STG.E.U8 [R16.64], R8 ;  /* 0x0000000810007986 */ /* 0x0001e2000c101124 */
[----:B------:R-:W-:Y:S05]  /*ba10*/  BRA `(.L_x_2814) ;  /* 0x0000031000007947 */ /* 0x000fea0003800000 */
.L_x_2831:
        /* <DEDUP_REMOVED lines=24> */
.L_x_2813:
        /* <DEDUP_REMOVED lines=20> */
.L_x_2841:
[----:B------:R-:W0:Y:S02]  /*bce0*/  F2I.U64.F64.TRUNC R4, R4 ;  /* 0x0000000400047311 */ /* 0x000e24000030d800 */
[----:B0-----:R0:W-:Y:S01]  /*bcf0*/  STG.E.64 [R16.64], R4 ;  /* 0x0000000410007986 */ /* 0x0011e2000c101b24 */
[----:B------:R-:W-:Y:S05]  /*bd00*/  BRA `(.L_x_2814) ;  /* 0x0000002000007947 */ /* 0x000fea0003800000 */
.L_x_2840:
[----:B------:R-:W0:Y:S02]  /*bd10*/  F2I.U32.F64.TRUNC R5, R4 ;  /* 0x0000000400057311 */ /* 0x000e24000030d000 */
[----:B0-----:R0:W-:Y:S02]  /*bd20*/  STG.E [R16.64], R5 ;  /* 0x0000000510007986 */ /* 0x0011e4000c101924 */
.L_x_2814:
[----:B------:R-:W-:Y:S02]  /*bd30*/  IADD3 R23, R23, 0x80, RZ ;  /* 0x0000008017177810 */ /* 0x000fe40007ffe0ff */
.L_x_2645:
[----:B------:R-:W-:Y:S05]  /*bd40*/  BSYNC B6 ;  /* 0x0000000000067941 */ /* 0x000fea0003800000 */
.L_x_2644:
        /* <DEDUP_REMOVED lines=257> */
.L_x_2842:
        /* <DEDUP_REMOVED lines=19> */
.L_x_2846:
[----:B------:R-:W2:Y:S02]  /*ce90*/  LDG.E.U8 R2, [R2.64] ;  /* 0x0000002402027981 */ /* 0x000ea4000c1e1100 */
[----:B--2---:R0:W1:Y:S01]  /*cea0*/  I2F.F64.U16 R18, R2 ;  /* 0x0000000200127312 */ /* 0x0040620000101800 */
[----:B------:R-:W-:Y:S05]  /*ceb0*/  BRA `(.L_x_2848) ;  /* 0x00000df000007947 */ /* 0x000fea0003800000 */
.L_x_2845:
        /* <DEDUP_REMOVED lines=9> */
.L_x_2850:
[----:B------:R-:W2:Y:S02]  /*cf50*/  LDG.E R2, [R2.64] ;  /* 0x0000002402027981 */ /* 0x000ea4000c1e1900 */
[----:B--2---:R0:W1:Y:S01]  /*cf60*/  I2F.F64 R18, R2 ;  /* 0x0000000200127312 */ /* 0x0040620000201c00 */
[----:B------:R-:W-:Y:S05]  /*cf70*/  BRA `(.L_x_2848) ;  /* 0x00000d3000007947 */ /* 0x000fea0003800000 */
.L_x_2849:
[----:B------:R-:W2:Y:S02]  /*cf80*/  LDG.E.U16 R2, [R2.64] ;  /* 0x0000002402027981 */ /* 0x000ea4000c1e1500 */
[----:B--2---:R0:W1:Y:S01]  /*cf90*/  I2F.F64.S16 R18, R2 ;  /* 0x0000000200127312 */ /* 0x0040620000101c00 */
[----:B------:R-:W-:Y:S05]  /*cfa0*/  BRA `(.L_x_2848) ;  /* 0x00000d0000007947 */ /* 0x000fea0003800000 */
.L_x_2844:
        /* <DEDUP_REMOVED lines=10> */
.L_x_2852:
[----:B------:R-:W2:Y:S02]  /*d050*/  LDG.E.U16 R0, [R2.64] ;  /* 0x0000002402007981 */ /* 0x000ea4000c1e1500 */
[----:B--2---:R-:W-:-:S05]  /*d060*/  HADD2.F32 R0, -RZ, R0.H0_H0 ;  /* 0x20000000ff007230 */ /* 0x004fca0000004100 */
[----:B------:R-:W-:-:S04]  /*d070*/  FMUL.FTZ R0, R0, 1 ;  /* 0x3f80000000007820 */ /* 0x000fc80000410000 */
[----:B------:R0:W1:Y:S01]  /*d080*/  F2F.F64.F32 R18, R0 ;  /* 0x0000000000127310 */ /* 0x0000620000201800 */
[----:B------:R-:W-:Y:S05]  /*d090*/  BRA `(.L_x_2848) ;  /* 0x00000c1000007947 */ /* 0x000fea0003800000 */
.L_x_2851:
        /* <DEDUP_REMOVED lines=10> */
.L_x_2854:
[----:B------:R-:W2:Y:S02]  /*d140*/  LDG.E.U16 R2, [R2.64] ;  /* 0x0000002402027981 */ /* 0x000ea4000c1e1500 */
[----:B--2---:R-:W-:-:S05]  /*d150*/  HADD2.F32 R0, -RZ, R2.H0_H0 ;  /* 0x20000002ff007230 */ /* 0x004fca0000004100 */
[----:B------:R-:W-:-:S04]  /*d160*/  FMUL.FTZ R0, R0, 1 ;  /* 0x3f80000000007820 */ /* 0x000fc80000410000 */
[----:B------:R0:W1:Y:S01]  /*d170*/  F2F.F64.F32 R18, R0 ;  /* 0x0000000000127310 */ /* 0x0000620000201800 */
[----:B------:R-:W-:Y:S05]  /*d180*/  BRA `(.L_x_2848) ;  /* 0x00000b2000007947 */ /* 0x000fea0003800000 */
.L_x_2853:
[----:B------:R0:W5:Y:S01]  /*d190*/  LDG.E.64 R18, [R2.64] ;  /* 0x0000002402127981 */ /* 0x000162000c1e1b00 */
[----:B------:R-:W-:Y:S05]  /*d1a0*/  BRA `(.L_x_2848) ;  /* 0x00000b0000007947 */ /* 0x000fea0003800000 */
.L_x_2843:
        /* <DEDUP_REMOVED lines=13> */
.L_x_2857:
[----:B------:R0:W5:Y:S01]  /*d280*/  LDG.E.64 R18, [R2.64] ;  /* 0x0000002402127981 */ /* 0x000162000c1e1b00 */
[----:B------:R-:W-:Y:S05]  /*d290*/  BRA `(.L_x_2848) ;  /* 0x00000a1000007947 */ /* 0x000fea0003800000 */
.L_x_2856:
        /* <DEDUP_REMOVED lines=28> */
.L_x_2859:
        /* <DEDUP_REMOVED lines=15> */
.L_x_2858:
[----:B------:R-:W2:Y:S02]  /*d550*/  LDG.E.U16 R0, [R2.64] ;  /* 0x0000002402007981 */ /* 0x000ea4000c1e1500 */
[----:B--2---:R-:W-:-:S05]  /*d560*/  PRMT R0, RZ, 0x5410, R0 ;  /* 0x00005410ff007816 */ /* 0x004fca0000000000 */
[----:B------:R-:W-:-:S04]  /*d570*/  FMUL.FTZ R0, R0, 1 ;  /* 0x3f80000000007820 */ /* 0x000fc80000410000 */
[----:B------:R0:W1:Y:S01]  /*d580*/  F2F.F64.F32 R18, R0 ;  /* 0x0000000000127310 */ /* 0x0000620000201800 */
[----:B------:R-:W-:Y:S05]  /*d590*/  BRA `(.L_x_2848) ;  /* 0x0000071000007947 */ /* 0x000fea0003800000 */
.L_x_2855:
        /* <DEDUP_REMOVED lines=11> */
.L_x_2862:
        /* <DEDUP_REMOVED lines=21> */
.L_x_2866:
[----:B------:R-:W-:Y:S05]  /*d7a0*/  BSYNC B1 ;  /* 0x0000000000017941 */ /* 0x000fea0003800000 */
.L_x_2865:
[----:B------:R-:W-:Y:S01]  /*d7b0*/  LEA R3, R0, 0x3b800000, 0x17 ;  /* 0x3b80000000037811 */ /* 0x000fe200078eb8ff */
[----:B------:R-:W-:-:S05]  /*d7c0*/  IMAD.SHL.U32 R0, R2, 0x100000, RZ ;  /* 0x0010000002007824 */ /* 0x000fca00078e00ff */
[----:B------:R-:W-:Y:S02]  /*d7d0*/  LOP3.LUT R0, R3, R0, R4, 0xfe, !PT ;  /* 0x0000000003007212 */ /* 0x000fe400078efe04 */
.L_x_2864:
[----:B------:R-:W-:Y:S05]  /*d7e0*/  BSYNC B0 ;  /* 0x0000000000007941 */ /* 0x000fea0003800000 */
.L_x_2863:
[----:B------:R-:W-:-:S04]  /*d7f0*/  FMUL.FTZ R0, R0, 1 ;  /* 0x3f80000000007820 */ /* 0x000fc80000410000 */
[----:B------:R0:W1:Y:S01]  /*d800*/  F2F.F64.F32 R18, R0 ;  /* 0x0000000000127310 */ /* 0x0000620000201800 */
[----:B------:R-:W-:Y:S05]  /*d810*/  BRA `(.L_x_2848) ;  /* 0x0000049000007947 */ /* 0x000fea0003800000 */
.L_x_2861:
        /* <DEDUP_REMOVED lines=21> */
.L_x_2870:
[----:B------:R-:W-:Y:S05]  /*d970*/  BSYNC B1 ;  /* 0x0000000000017941 */ /* 0x000fea0003800000 */
.L_x_2869:
[----:B------:R-:W-:Y:S01]  /*d980*/  LEA R3, R0, 0x37800000, 0x17 ;  /* 0x3780000000037811 */ /* 0x000fe200078eb8ff */
[----:B------:R-:W-:-:S05]  /*d990*/  IMAD.SHL.U32 R0, R2, 0x200000, RZ ;  /* 0x0020000002007824 */ /* 0x000fca00078e00ff */
[----:B------:R-:W-:Y:S02]  /*d9a0*/  LOP3.LUT R0, R3, R0, R4, 0xfe, !PT ;  /* 0x0000000003007212 */ /* 0x000fe400078efe04 */
.L_x_2868:
[----:B------:R-:W-:Y:S05]  /*d9b0*/  BSYNC B0 ;  /* 0x0000000000007941 */ /* 0x000fea0003800000 */
.L_x_2867:
[----:B------:R-:W-:-:S04]  /*d9c0*/  FMUL.FTZ R0, R0, 1 ;  /* 0x3f80000000007820 */ /* 0x000fc80000410000 */
[----:B------:R0:W1:Y:S01]  /*d9d0*/  F2F.F64.F32 R18, R0 ;  /* 0x0000000000127310 */ /* 0x0000620000201800 */
[----:B------:R-:W-:Y:S05]  /*d9e0*/  BRA `(.L_x_2848) ;  /* 0x000002c000007947 */ /* 0x000fea0003800000 */
.L_x_2860:
        /* <DEDUP_REMOVED lines=14> */
.L_x_2874:
[----:B------:R-:W-:Y:S05]  /*dad0*/  BSYNC B0 ;  /* 0x0000000000007941 */ /* 0x000fea0003800000 */
.L_x_2873:
[----:B------:R-:W-:-:S04]  /*dae0*/  FMUL.FTZ R0, R0, 1 ;  /* 0x3f80000000007820 */ /* 0x000fc80000410000 */
[----:B------:R0:W1:Y:S01]  /*daf0*/  F2F.F64.F32 R18, R0 ;  /* 0x0000000000127310 */ /* 0x0000620000201800 */
[----:B------:R-:W-:Y:S05]  /*db00*/  BRA `(.L_x_2848) ;  /* 0x000001a000007947 */ /* 0x000fea0003800000 */
.L_x_2847:
        /* <DEDUP_REMOVED lines=21> */
.L_x_2872:
[----:B------:R-:W2:Y:S02]  /*dc60*/  LDG.E.64 R18, [R2.64] ;  /* 0x0000002402127981 */ /* 0x000ea4000c1e1b00 */
[----:B--2---:R-:W0:Y:S01]  /*dc70*/  I2F.F64.U64 R18, R18 ;  /* 0x0000001200127312 */ /* 0x004e220000301800 */
[----:B------:R-:W-:Y:S05]  /*dc80*/  BRA `(.L_x_2848) ;  /* 0x0000002000007947 */ /* 0x000fea0003800000 */
.L_x_2871:
[----:B------:R-:W2:Y:S02]  /*dc90*/  LDG.E R2, [R2.64] ;  /* 0x0000002402027981 */ /* 0x000ea4000c1e1900 */
[----:B--2---:R0:W1:Y:S02]  /*dca0*/  I2F.F64.U32 R18, R2 ;  /* 0x0000000200127312 */ /* 0x0040640000201800 */
.L_x_2848:
        /* <DEDUP_REMOVED lines=17> */
.L_x_2878:
[----:B------:R-:W2:Y:S02]  /*ddc0*/  LDG.E.U8 R2, [R22.64] ;  /* 0x0000002416027981 */ /* 0x000ea4000c1e1100 */
[----:B--2---:R-:W0:Y:S01]  /*ddd0*/  I2F.F64.U16 R2, R2 ;  /* 0x0000000200027312 */ /* 0x004e220000101800 */
[----:B------:R-:W-:Y:S05]  /*dde0*/  BRA `(.L_x_2880) ;  /* 0x00000df000007947 */ /* 0x000fea0003800000 */
.L_x_2877:
        /* <DEDUP_REMOVED lines=9> */
.L_x_2882:
[----:B------:R-:W2:Y:S02]  /*de80*/  LDG.E R2, [R22.64] ;  /* 0x0000002416027981 */ /* 0x000ea4000c1e1900 */
[----:B--2---:R-:W0:Y:S01]  /*de90*/  I2F.F64 R2, R2 ;  /* 0x0000000200027312 */ /* 0x004e220000201c00 */
[----:B------:R-:W-:Y:S05]  /*dea0*/  BRA `(.L_x_2880) ;  /* 0x00000d3000007947 */ /* 0x000fea0003800000 */
.L_x_2881:
[----:B------:R-:W2:Y:S02]  /*deb0*/  LDG.E.U16 R2, [R22.64] ;  /* 0x0000002416027981 */ /* 0x000ea4000c1e1500 */
[----:B--2---:R-:W0:Y:S01]  /*dec0*/  I2F.F64.S16 R2, R2 ;  /* 0x0000000200027312 */ /* 0x004e220000101c00 */
[----:B------:R-:W-:Y:S05]  /*ded0*/  BRA `(.L_x_2880) ;  /* 0x00000d0000007947 */ /* 0x000fea0003800000 */
.L_x_2876:
        /* <DEDUP_REMOVED lines=10> */
.L_x_2884:
[----:B------:R-:W2:Y:S02]  /*df80*/  LDG.E.U16 R0, [R22.64] ;  /* 0x0000002416007981 */ /* 0x000ea4000c1e1500 */
[----:B--2---:R-:W-:-:S05]  /*df90*/  HADD2.F32 R0, -RZ, R0.H0_H0 ;  /* 0x20000000ff007230 */ /* 0x004fca0000004100 */
[----:B------:R-:W-:-:S04]  /*dfa0*/  FMUL.FTZ R0, R0, 1 ;  /* 0x3f80000000007820 */ /* 0x000fc80000410000 */
[----:B------:R0:W2:Y:S01]  /*dfb0*/  F2F.F64.F32 R2, R0 ;  /* 0x0000000000027310 */ /* 0x0000a20000201800 */
[----:B------:R-:W-:Y:S05]  /*dfc0*/  BRA `(.L_x_2880) ;  /* 0x00000c1000007947 */ /* 0x000fea0003800000 */
.L_x_2883:
        /* <DEDUP_REMOVED lines=10> */
.L_x_2886:
[----:B------:R-:W2:Y:S02]  /*e070*/  LDG.E.U16 R22, [R22.64] ;  /* 0x0000002416167981 */ /* 0x000ea4000c1e1500 */
[----:B--2---:R-:W-:-:S05]  /*e080*/  HADD2.F32 R0, -RZ, R22.H0_H0 ;  /* 0x20000016ff007230 */ /* 0x004fca0000004100 */
[----:B------:R-:W-:-:S04]  /*e090*/  FMUL.FTZ R0, R0, 1 ;  /* 0x3f80000000007820 */ /* 0x000fc80000410000 */
[----:B------:R0:W2:Y:S01]  /*e0a0*/  F2F.F64.F32 R2, R0 ;  /* 0x0000000000027310 */ /* 0x0000a20000201800 */
[----:B------:R-:W-:Y:S05]  /*e0b0*/  BRA `(.L_x_2880) ;  /* 0x00000b2000007947 */ /* 0x000fea0003800000 */
.L_x_2885:
[----:B------:R0:W5:Y:S01]  /*e0c0*/  LDG.E.64 R2, [R22.64] ;  /* 0x0000002416027981 */ /* 0x000162000c1e1b00 */
[----:B------:R-:W-:Y:S05]  /*e0d0*/  BRA `(.L_x_2880) ;  /* 0x00000b0000007947 */ /* 0x000fea0003800000 */
.L_x_2875:
        /* <DEDUP_REMOVED lines=13> */
.L_x_2889:
[----:B------:R0:W5:Y:S01]  /*e1b0*/  LDG.E.64 R2, [R22.64] ;  /* 0x0000002416027981 */ /* 0x000162000c1e1b00 */
[----:B------:R-:W-:Y:S05]  /*e1c0*/  BRA `(.L_x_2880) ;  /* 0x00000a1000007947 */ /* 0x000fea0003800000 */
.L_x_2888:
        /* <DEDUP_REMOVED lines=28> */
.L_x_2891:
        /* <DEDUP_REMOVED lines=15> */
.L_x_2890:
[----:B------:R-:W2:Y:S02]  /*e480*/  LDG.E.U16 R0, [R22.64] ;  /* 0x0000002416007981 */ /* 0x000ea4000c1e1500 */
[----:B--2---:R-:W-:-:S05]  /*e490*/  PRMT R0, RZ, 0x5410, R0 ;  /* 0x00005410ff007816 */ /* 0x004fca0000000000 */
[----:B------:R-:W-:-:S04]  /*e4a0*/  FMUL.FTZ R0, R0, 1 ;  /* 0x3f80000000007820 */ /* 0x000fc80000410000 */
[----:B------:R0:W2:Y:S01]  /*e4b0*/  F2F.F64.F32 R2, R0 ;  /* 0x0000000000027310 */ /* 0x0000a20000201800 */
[----:B------:R-:W-:Y:S05]  /*e4c0*/  BRA `(.L_x_2880) ;  /* 0x0000071000007947 */ /* 0x000fea0003800000 */
.L_x_2887:
        /* <DEDUP_REMOVED lines=11> */
.L_x_2894:
        /* <DEDUP_REMOVED lines=21> */
.L_x_2898:
[----:B------:R-:W-:Y:S05]  /*e6d0*/  BSYNC B1 ;  /* 0x0000000000017941 */ /* 0x000fea0003800000 */
.L_x_2897:
[----:B------:R-:W-:Y:S01]  /*e6e0*/  LEA R3, R0, 0x3b800000, 0x17 ;  /* 0x3b80000000037811 */ /* 0x000fe200078eb8ff */
[----:B------:R-:W-:-:S05]  /*e6f0*/  IMAD.SHL.U32 R0, R2, 0x100000, RZ ;  /* 0x0010000002007824 */ /* 0x000fca00078e00ff */
[----:B------:R-:W-:Y:S02]  /*e700*/  LOP3.LUT R0, R3, R0, R4, 0xfe, !PT ;  /* 0x0000000003007212 */ /* 0x000fe400078efe04 */
.L_x_2896:
[----:B------:R-:W-:Y:S05]  /*e710*/  BSYNC B0 ;  /* 0x0000000000007941 */ /* 0x000fea0003800000 */
.L_x_2895:
[----:B------:R-:W-:-:S04]  /*e720*/  FMUL.FTZ R0, R0, 1 ;  /* 0x3f80000000007820 */ /* 0x000fc80000410000 */
[----:B------:R0:W2:Y:S01]  /*e730*/  F2F.F64.F32 R2, R0 ;  /* 0x0000000000027310 */ /* 0x0000a20000201800 */
[----:B------:R-:W-:Y:S05]  /*e740*/  BRA `(.L_x_2880) ;  /* 0x0000049000007947 */ /* 0x000fea0003800000 */
.L_x_2893:
        /* <DEDUP_REMOVED lines=21> */
.L_x_2902:
[----:B------:R-:W-:Y:S05]  /*e8a0*/  BSYNC B1 ;  /* 0x0000000000017941 */ /* 0x000fea0003800000 */
.L_x_2901:
[----:B------:R-:W-:Y:S01]  /*e8b0*/  LEA R3, R0, 0x37800000, 0x17 ;  /* 0x3780000000037811 */ /* 0x000fe200078eb8ff */
[----:B------:R-:W-:-:S05]  /*e8c0*/  IMAD.SHL.U32 R0, R2, 0x200000, RZ ;  /* 0x0020000002007824 */ /* 0x000fca00078e00ff */
[----:B------:R-:W-:Y:S02]  /*e8d0*/  LOP3.LUT R0, R3, R0, R4, 0xfe, !PT ;  /* 0x0000000003007212 */ /* 0x000fe400078efe04 */
.L_x_2900:
[----:B------:R-:W-:Y:S05]  /*e8e0*/  BSYNC B0 ;  /* 0x0000000000007941 */ /* 0x000fea0003800000 */
.L_x_2899:
[----:B------:R-:W-:-:S04]  /*e8f0*/  FMUL.FTZ R0, R0, 1 ;  /* 0x3f80000000007820 */ /* 0x000fc80000410000 */
[----:B------:R0:W2:Y:S01]  /*e900*/  F2F.F64.F32 R2, R0 ;  /* 0x0000000000027310 */ /* 0x0000a20000201800 */
[----:B------:R-:W-:Y:S05]  /*e910*/  BRA `(.L_x_2880) ;  /* 0x000002c000007947 */ /* 0x000fea0003800000 */
.L_x_2892:
        /* <DEDUP_REMOVED lines=14> */
.L_x_2906:
[----:B------:R-:W-:Y:S05]  /*ea00*/  BSYNC B0 ;  /* 0x0000000000007941 */ /* 0x000fea0003800000 */
.L_x_2905:
[----:B------:R-:W-:-:S04]  /*ea10*/  FMUL.FTZ R0, R0, 1 ;  /* 0x3f80000000007820 */ /* 0x000fc80000410000 */
[----:B------:R0:W2:Y:S01]  /*ea20*/  F2F.F64.F32 R2, R0 ;  /* 0x0000000000027310 */ /* 0x0000a20000201800 */
[----:B------:R-:W-:Y:S05]  /*ea30*/  BRA `(.L_x_2880) ;  /* 0x000001a000007947 */ /* 0x000fea0003800000 */
.L_x_2879:
        /* <DEDUP_REMOVED lines=21> */
.L_x_2904:
[----:B------:R-:W2:Y:S02]  /*eb90*/  LDG.E.64 R2, [R22.64] ;  /* 0x0000002416027981 */ /* 0x000ea4000c1e1b00 */
[----:B--2---:R-:W0:Y:S01]  /*eba0*/  I2F.F64.U64 R2, R2 ;  /* 0x0000000200027312 */ /* 0x004e220000301800 */
[----:B------:R-:W-:Y:S05]  /*ebb0*/  BRA `(.L_x_2880) ;  /* 0x0000002000007947 */ /* 0x000fea0003800000 */
.L_x_2903:
[----:B------:R-:W2:Y:S02]  /*ebc0*/  LDG.E R2, [R22.64] ;  /* 0x0000002416027981 */ /* 0x000ea4000c1e1900 */
[----:B--2---:R-:W0:Y:S02]  /*ebd0*/  I2F.F64.U32 R2, R2 ;  /* 0x0000000200027312 */ /* 0x004e240000201800 */
.L_x_2880:
        /* <DEDUP_REMOVED lines=17> */
[----:B0-----:R-:W-:Y:S01]  /*ecf0*/  STG.E.U8 [R16.64], R5 ;  /* 0x0000000510007986 */ /* 0x001fe2000c101124 */
[----:B------:R-:W-:Y:S05]  /*ed00*/  EXIT ;  /* 0x000000000000794d */ /* 0x000fea0003800000 */
.L_x_2910:
[----:B------:R-:W0:Y:S02]  /*ed10*/  F2I.S64.F64.TRUNC R4, R4 ;  /* 0x0000000400047311 */ /* 0x000e24000030d900 */
[----:B0-----:R-:W-:-:S05]  /*ed20*/  IMAD.MOV.U32 R3, RZ, RZ, R4 ;  /* 0x000000ffff037224 */ /* 0x001fca00078e0004 */
[----:B------:R-:W-:Y:S01]  /*ed30*/  STG.E.U8 [R16.64], R3 ;  /* 0x0000000310007986 */ /* 0x000fe2000c101124 */
[----:B------:R-:W-:Y:S05]  /*ed40*/  EXIT ;  /* 0x000000000000794d */ /* 0x000fea0003800000 */
.L_x_2909:
[----:B------:R-:W-:-:S13]  /*ed50*/  ISETP.NE.AND P0, PT, R0, 0x2, PT ;  /* 0x000000020000780c */ /* 0x000fda0003f05270 */
[----:B------:R-:W-:Y:S05]  /*ed60*/  @!P0 BRA `(.L_x_2912) ;  /* 0x000000a000008947 */ /* 0x000fea0003800000 */
[----:B------:R-:W-:-:S13]  /*ed70*/  ISETP.NE.AND P0, PT, R0, 0x3, PT ;  /* 0x000000030000780c */ /* 0x000fda0003f05270 */
[----:B------:R-:W-:Y:S05]  /*ed80*/  @!P0 BRA `(.L_x_2913) ;  /* 0x0000005000008947 */ /* 0x000fea0003800000 */
[----:B------:R-:W-:-:S13]  /*ed90*/  ISETP.NE.AND P0, PT, R0, 0x4, PT ;  /* 0x000000040000780c */ /* 0x000fda0003f05270 */
[----:B------:R-:W-:Y:S05]  /*eda0*/  @P0 BRA `(.L_x_2911) ;  /* 0x00000ce000000947 */ /* 0x000fea0003800000 */
[----:B------:R-:W0:Y:S02]  /*edb0*/  F2I.S64.F64.TRUNC R4, R4 ;  /* 0x0000000400047311 */ /* 0x000e24000030d900 */
[----:B0-----:R-:W-:Y:S01]  /*edc0*/  STG.E.64 [R16.64], R4 ;  /* 0x0000000410007986 */ /* 0x001fe2000c101b24 */
[----:B------:R-:W-:Y:S05]  /*edd0*/  EXIT ;  /* 0x000000000000794d */ /* 0x000fea0003800000 */
.L_x_2913:
[----:B------:R-:W0:Y:S02]  /*ede0*/  F2I.F64.TRUNC R5, R4 ;  /* 0x0000000400057311 */ /* 0x000e24000030d100 */
[----:B0-----:R-:W-:Y:S01]  /*edf0*/  STG.E [R16.64], R5 ;  /* 0x0000000510007986 */ /* 0x001fe2000c101924 */
[----:B------:R-:W-:Y:S05]  /*ee00*/  EXIT ;  /* 0x000000000000794d */ /* 0x000fea0003800000 */
.L_x_2912:
[----:B------:R-:W0:Y:S02]  /*ee10*/  F2I.F64.TRUNC R5, R4 ;  /* 0x0000000400057311 */ /* 0x000e24000030d100 */
[----:B0-----:R-:W-:Y:S01]  /*ee20*/  STG.E.U16 [R16.64], R5 ;  /* 0x0000000510007986 */ /* 0x001fe2000c101524 */
[----:B------:R-:W-:Y:S05]  /*ee30*/  EXIT ;  /* 0x000000000000794d */ /* 0x000fea0003800000 */
.L_x_2908:
        /* <DEDUP_REMOVED lines=9> */
[----:B------:R-:W-:Y:S01]  /*eed0*/  STG.E [R16.64], R3 ;  /* 0x0000000310007986 */ /* 0x000fe2000c101924 */
[----:B------:R-:W-:Y:S05]  /*eee0*/  EXIT ;  /* 0x000000000000794d */ /* 0x000fea0003800000 */
.L_x_2915:
[----:B------:R-:W0:Y:S01]  /*eef0*/  F2F.F32.F64 R0, R4 ;  /* 0x0000000400007310 */ /* 0x000e220000301000 */
[----:B------:R-:W0:-:S14]  /*ef00*/  DSETP.GEU.AND P0, PT, |R4|, c[0x2][0x0], PT ;  /* 0x008000000400762a */ /* 0x000e1c0003f0e200 */
[----:B0-----:R-:W-:-:S05]  /*ef10*/  @!P0 FMUL R0, R0, 1.175494350822287508e-38 ;  /* 0x0080000000008820 */ /* 0x001fca0000400000 */
[----:B------:R-:W-:-:S05]  /*ef20*/  F2FP.PACK_AB R0, RZ, R0 ;  /* 0x00000000ff00723e */ /* 0x000fca00000000ff */
[----:B------:R-:W-:Y:S01]  /*ef30*/  STG.E.U16 [R16.64], R0 ;  /* 0x0000000010007986 */ /* 0x000fe2000c101524 */
[----:B------:R-:W-:Y:S05]  /*ef40*/  EXIT ;  /* 0x000000000000794d */ /* 0x000fea0003800000 */
.L_x_2914:
        /* <DEDUP_REMOVED lines=10> */
[----:B------:R-:W-:Y:S01]  /*eff0*/  STG.E.64 [R16.64], R2 ;  /* 0x0000000210007986 */ /* 0x000fe2000c101b24 */
[----:B------:R-:W-:Y:S05]  /*f000*/  EXIT ;  /* 0x000000000000794d */ /* 0x000fea0003800000 */
.L_x_2917:
[----:B------:R-:W0:Y:S01]  /*f010*/  F2F.F32.F64 R0, R4 ;  /* 0x0000000400007310 */ /* 0x000e220000301000 */
[----:B------:R-:W0:-:S14]  /*f020*/  DSETP.GEU.AND P0, PT, |R4|, c[0x2][0x0], PT ;  /* 0x008000000400762a */ /* 0x000e1c0003f0e200 */
[----:B0-----:R-:W-:-:S05]  /*f030*/  @!P0 FMUL R0, R0, 1.175494350822287508e-38 ;  /* 0x0080000000008820 */ /* 0x001fca0000400000 */
[----:B------:R-:W-:-:S04]  /*f040*/  F2FP.PACK_AB R3, RZ, R0 ;  /* 0x00000000ff03723e */ /* 0x000fc800000000ff */
[----:B------:R-:W-:-:S05]  /*f050*/  PRMT R3, R3, 0x5410, RZ ;  /* 0x0000541003037816 */ /* 0x000fca00000000ff */
[----:B------:R-:W-:Y:S01]  /*f060*/  STG.E [R16.64], R3 ;  /* 0x0000000310007986 */ /* 0x000fe2000c101924 */
[----:B------:R-:W-:Y:S05]  /*f070*/  EXIT ;  /* 0x000000000000794d */ /* 0x000fea0003800000 */
.L_x_2916:
[----:B------:R-:W-:Y:S01]  /*f080*/  STG.E.64 [R16.64], R4 ;  /* 0x0000000410007986 */ /* 0x000fe2000c101b24 */
[----:B------:R-:W-:Y:S05]  /*f090*/  EXIT ;  /* 0x000000000000794d */ /* 0x000fea0003800000 */
.L_x_2907:
        /* <DEDUP_REMOVED lines=10> */
[----:B------:R-:W-:Y:S01]  /*f140*/  STG.E.U8 [R16.64], R3 ;  /* 0x0000000310007986 */ /* 0x000fe2000c101124 */
[----:B------:R-:W-:Y:S05]  /*f150*/  EXIT ;  /* 0x000000000000794d */ /* 0x000fea0003800000 */
.L_x_2920:
[----:B------:R-:W-:-:S05]  /*f160*/  CS2R R6, SRZ ;  /* 0x0000000000067805 */ /* 0x000fca000001ff00 */
[----:B------:R-:W-:Y:S01]  /*f170*/  STG.E.128 [R16.64], R4 ;  /* 0x0000000410007986 */ /* 0x000fe2000c101d24 */
[----:B------:R-:W-:Y:S05]  /*f180*/  EXIT ;  /* 0x000000000000794d */ /* 0x000fea0003800000 */
.L_x_2919:
        /* <DEDUP_REMOVED lines=23> */
.L_x_2924:
[----:B------:R-:W-:Y:S05]  /*f300*/  BSYNC B0 ;  /* 0x0000000000007941 */ /* 0x000fea0003800000 */
.L_x_2923:
[----:B------:R-:W-:-:S05]  /*f310*/  LOP3.LUT R3, R0, R3, RZ, 0xfc, !PT ;  /* 0x0000000300037212 */ /* 0x000fca00078efcff */
[----:B------:R-:W-:Y:S01]  /*f320*/  STG.E.U8 [R16.64], R3 ;  /* 0x0000000310007986 */ /* 0x000fe2000c101124 */
[----:B------:R-:W-:Y:S05]  /*f330*/  EXIT ;  /* 0x000000000000794d */ /* 0x000fea0003800000 */
.L_x_2922:
        /* <DEDUP_REMOVED lines=15> */
.L_x_2926:
[----:B------:R-:W-:Y:S01]  /*f430*/  IMAD.MOV.U32 R0, RZ, RZ, 0x7f ;  /* 0x0000007fff007424 */ /* 0x000fe200078e00ff */
[----:B------:R-:W-:-:S04]  /*f440*/  ISETP.GT.U32.AND P0, PT, R2, 0x7f800000, PT ;  /* 0x7f8000000200780c */ /* 0x000fc80003f04070 */
[----:B------:R-:W-:-:S04]  /*f450*/  SEL R0, R0, 0x7c, P0 ;  /* 0x0000007c00007807 */ /* 0x000fc80000000000 */
.L_x_2927:
[----:B------:R-:W-:Y:S05]  /*f460*/  BSYNC B0 ;  /* 0x0000000000007941 */ /* 0x000fea0003800000 */
.L_x_2925:
[----:B------:R-:W-:-:S04]  /*f470*/  LOP3.LUT R2, R3, 0x80000000, RZ, 0xc0, !PT ;  /* 0x8000000003027812 */ /* 0x000fc800078ec0ff */
[----:B------:R-:W-:-:S04]  /*f480*/  SHF.R.U32.HI R3, RZ, 0x18, R2 ;  /* 0x00000018ff037819 */ /* 0x000fc80000011602 */
[----:B------:R-:W-:-:S05]  /*f490*/  LOP3.LUT R3, R0, R3, RZ, 0xfc, !PT ;  /* 0x0000000300037212 */ /* 0x000fca00078efcff */
[----:B------:R-:W-:Y:S01]  /*f4a0*/  STG.E.U8 [R16.64], R3 ;  /* 0x0000000310007986 */ /* 0x000fe2000c101124 */
[----:B------:R-:W-:Y:S05]  /*f4b0*/  EXIT ;  /* 0x000000000000794d */ /* 0x000fea0003800000 */
.L_x_2921:
[----:B------:R-:W0:Y:S01]  /*f4c0*/  F2F.F32.F64 R0, R4 ;  /* 0x0000000400007310 */ /* 0x000e220000301000 */
[----:B------:R-:W0:-:S14]  /*f4d0*/  DSETP.GEU.AND P0, PT, |R4|, c[0x2][0x0], PT ;  /* 0x008000000400762a */ /* 0x000e1c0003f0e200 */
[----:B0-----:R-:W-:-:S05]  /*f4e0*/  @!P0 FMUL R0, R0, 1.175494350822287508e-38 ;  /* 0x0080000000008820 */ /* 0x001fca0000400000 */
[----:B------:R-:W-:-:S05]  /*f4f0*/  F2FP.BF16.PACK_AB R0, RZ, R0 ;  /* 0x00000000ff00723e */ /* 0x000fca00000010ff */
[----:B------:R-:W-:Y:S01]  /*f500*/  STG.E.U16 [R16.64], R0 ;  /* 0x0000000010007986 */ /* 0x000fe2000c101524 */
[----:B------:R-:W-:Y:S05]  /*f510*/  EXIT ;  /* 0x000000000000794d */ /* 0x000fea0003800000 */
.L_x_2918:
        /* <DEDUP_REMOVED lines=9> */
[----:B0-----:R-:W-:Y:S01]  /*f5b0*/  STG.E.U16 [R16.64], R5 ;  /* 0x0000000510007986 */ /* 0x001fe2000c101524 */
[----:B------:R-:W-:Y:S05]  /*f5c0*/  EXIT ;  /* 0x000000000000794d */ /* 0x000fea0003800000 */
.L_x_2930:
        /* <DEDUP_REMOVED lines=19> */
.L_x_2933:
[----:B------:R-:W-:-:S04]  /*f700*/  LOP3.LUT R2, R3, 0x80000000, RZ, 0xc0, !PT ;  /* 0x8000000003027812 */ /* 0x000fc800078ec0ff */
[----:B------:R-:W-:-:S04]  /*f710*/  SHF.R.U32.HI R3, RZ, 0x18, R2 ;  /* 0x00000018ff037819 */ /* 0x000fc80000011602 */
[----:B------:R-:W-:-:S04]  /*f720*/  LOP3.LUT R0, R0, R3, RZ, 0xfc, !PT ;  /* 0x0000000300007212 */ /* 0x000fc800078efcff */
[----:B------:R-:W-:Y:S02]  /*f730*/  PRMT R8, R0, 0x7610, R8 ;  /* 0x0000761000087816 */ /* 0x000fe40000000008 */
.L_x_2932:
[----:B------:R-:W-:Y:S05]  /*f740*/  BSYNC B0 ;  /* 0x0000000000007941 */ /* 0x000fea0003800000 */
.L_x_2931:
[----:B------:R-:W-:Y:S01]  /*f750*/  STG.E.U8 [R16.64], R8 ;  /* 0x0000000810007986 */ /* 0x000fe2000c101124 */
[----:B------:R-:W-:Y:S05]  /*f760*/  EXIT ;  /* 0x000000000000794d */ /* 0x000fea0003800000 */
.L_x_2929:
        /* <DEDUP_REMOVED lines=19> */
.L_x_2936:
[----:B------:R-:W-:-:S04]  /*f8a0*/  LOP3.LUT R2, R3, 0x80000000, RZ, 0xc0, !PT ;  /* 0x8000000003027812 */ /* 0x000fc800078ec0ff */
[----:B------:R-:W-:-:S04]  /*f8b0*/  SHF.R.U32.HI R3, RZ, 0x18, R2 ;  /* 0x00000018ff037819 */ /* 0x000fc80000011602 */
[----:B------:R-:W-:-:S04]  /*f8c0*/  LOP3.LUT R0, R0, R3, RZ, 0xfc, !PT ;  /* 0x0000000300007212 */ /* 0x000fc800078efcff */
[----:B------:R-:W-:Y:S02]  /*f8d0*/  PRMT R8, R0, 0x7610, R8 ;  /* 0x0000761000087816 */ /* 0x000fe40000000008 */
.L_x_2935:
[----:B------:R-:W-:Y:S05]  /*f8e0*/  BSYNC B0 ;  /* 0x0000000000007941 */ /* 0x000fea0003800000 */
.L_x_2934:
[----:B------:R-:W-:Y:S01]  /*f8f0*/  STG.E.U8 [R16.64], R8 ;  /* 0x0000000810007986 */ /* 0x000fe2000c101124 */
[----:B------:R-:W-:Y:S05]  /*f900*/  EXIT ;  /* 0x000000000000794d */ /* 0x000fea0003800000 */
.L_x_2928:
        /* <DEDUP_REMOVED lines=24> */
.L_x_2911:
        /* <DEDUP_REMOVED lines=20> */
.L_x_2938:
[----:B------:R-:W0:Y:S02]  /*fbd0*/  F2I.U64.F64.TRUNC R4, R4 ;  /* 0x0000000400047311 */ /* 0x000e24000030d800 */
[----:B0-----:R-:W-:Y:S01]  /*fbe0*/  STG.E.64 [R16.64], R4 ;  /* 0x0000000410007986 */ /* 0x001fe2000c101b24 */
[----:B------:R-:W-:Y:S05]  /*fbf0*/  EXIT ;  /* 0x000000000000794d */ /* 0x000fea0003800000 */
.L_x_2937:
[----:B------:R-:W0:Y:S02]  /*fc00*/  F2I.U32.F64.TRUNC R5, R4 ;  /* 0x0000000400057311 */ /* 0x000e24000030d000 */
[----:B0-----:R-:W-:Y:S01]  /*fc10*/  STG.E [R16.64], R5 ;  /* 0x0000000510007986 */ /* 0x001fe2000c101924 */
[----:B------:R-:W-:Y:S05]  /*fc20*/  EXIT ;  /* 0x000000000000794d */ /* 0x000fea0003800000 */
.L_x_2939:
        /* <DEDUP_REMOVED lines=13> */
.L_x_3394:


//--------------------- .text._ZN2at6native27unrolled_elementwise_kernelIZZZNS0_12prelu_kernelERNS_14TensorIteratorEENKUlvE_clEvENKUlvE_clEvEUlddE_St5arrayIPcLm3EELi4E23TrivialOffsetCalculatorILi2EjESA_ILi1EjENS0_6memory12LoadWithCastILi2EEENSD_13StoreWithCastILi1EEEEEviT_T0_T2_T3_T4_T5_ --------------------------
	.section	.text._ZN2at6native27unrolled_elementwise_kernelIZZZNS0_12prelu_kernelERNS_14TensorIteratorEENKUlvE_clEvENKUlvE_clEvEUlddE_St5arrayIPcLm3EELi4E23TrivialOffsetCalculatorILi2EjESA_ILi1EjENS0_6memory12LoadWithCastILi2EEENSD_13StoreWithCastILi1EEEEEviT_T0_T2_T3_T4_T5_,"ax",@progbits
	.sectioninfo	@"SHI_REGISTERS=40"
	.align	128
        .global         _ZN2at6native27unrolled_elementwise_kernelIZZZNS0_12prelu_kernelERNS_14TensorIteratorEENKUlvE_clEvENKUlvE_clEvEUlddE_St5arrayIPcLm3EELi4E23TrivialOffsetCalculatorILi2EjESA_ILi1EjENS0_6memory12LoadWithCastILi2EEENSD_13StoreWithCastILi1EEEEEviT_T0_T2_T3_T4_T5_
        .type           _ZN2at6native27unrolled_elementwise_kernelIZZZNS0_12prelu_kernelERNS_14TensorIteratorEENKUlvE_clEvENKUlvE_clEvEUlddE_St5arrayIPcLm3EELi4E23TrivialOffsetCalculatorILi2EjESA_ILi1EjENS0_6memory12LoadWithCastILi2EEENSD_13StoreWithCastILi1EEEEEviT_T0_T2_T3_T4_T5_,@function
        .size           _ZN2at6native27unrolled_elementwise_kernelIZZZNS0_12prelu_kernelERNS_14TensorIteratorEENKUlvE_clEvENKUlvE_clEvEUlddE_St5arrayIPcLm3EELi4E23TrivialOffsetCalculatorILi2EjESA_ILi1EjENS0_6memory12LoadWithCastILi2EEENSD_13StoreWithCastILi1EEEEEviT_T0_T2_T3_T4_T5_,(.L_x_3395 - _ZN2at6native27unrolled_elementwise_kernelIZZZNS0_12prelu_kernelERNS_14TensorIteratorEENKUlvE_clEvENKUlvE_clEvEUlddE_St5arrayIPcLm3EELi4E23TrivialOffsetCalculatorILi2EjESA_ILi1EjENS0_6memory12LoadWithCastILi2EEENSD_13StoreWithCastILi1EEEEEviT_T0_T2_T3_T4_T5_)
        .other          _ZN2at6native27unrolled_elementwise_kernelIZZZNS0_12prelu_kernelERNS_14TensorIteratorEENKUlvE_clEvENKUlvE_clEvEUlddE_St5arrayIPcLm3EELi4E23TrivialOffsetCalculatorILi2EjESA_ILi1EjENS0_6memory12LoadWithCastILi2EEENSD_13StoreWithCastILi1EEEEEviT_T0_T2_T3_T4_T5_,@"STO_CUDA_ENTRY STV_DEFAULT"
_ZN2at6native27unrolled_elementwise_kernelIZZZNS0_12prelu_kernelERNS_14TensorIteratorEENKUlvE_clEvENKUlvE_clEvEUlddE_St5arrayIPcLm3EELi4E23TrivialOffsetCalculatorILi2EjESA_ILi1EjENS0_6memory12LoadWithCastILi2EEENSD_13StoreWithCastILi1EEEEEviT_T0_T2_T3_T4_T5_:
.text._ZN2at6native27unrolled_elementwise_kernelIZZZNS0_12prelu_kernelERNS_14TensorIteratorEENKUlvE_clEvENKUlvE_clEvEUlddE_St5arrayIPcLm3EELi4E23TrivialOffsetCalculatorILi2EjESA_ILi1EjENS0_6memory12LoadWithCastILi2EEENSD_13StoreWithCastILi1EEEEEviT_T0_T2_T3_T4_T5_:
[----:B------:R-:W-:Y:S02]  /*0000*/  IMAD.MOV.U32 R1, RZ, RZ, c[0x0][0x28] ;  /* 0x00000a00ff017624 */ /* 0x000fe400078e00ff */
[----:B------:R-:W0:Y:S01]  /*0010*/  S2R R32, SR_CTAID.X ;  /* 0x0000000000207919 */ /* 0x000e220000002500 */
[----:B------:R-:W-:Y:S01]  /*0020*/  IMAD.MOV.U32 R3, RZ, RZ, -0x200 ;  /* 0xfffffe00ff037424 */ /* 0x000fe200078e00ff */
[----:B------:R-:W1:Y:S01]  /*0030*/  LDC.U8 R37, c[0x0][0x184] ;  /* 0x00006100ff257b82 */ /* 0x000e620000000000 */
[----:B------:R-:W-:Y:S01]  /*0040*/  ULDC.64 UR36, c[0x0][0x118] ;  /* 0x0000460000247ab9 */ /* 0x000fe20000000a00 */
[----:B------:R-:W2:Y:S01]  /*0050*/  S2R R33, SR_TID.X ;  /* 0x0000000000217919 */ /* 0x000ea20000002100 */
[----:B------:R-:W-:Y:S01]  /*0060*/  BSSY B6, `(.L_x_2940) ;  /* 0x00001f2000067945 */ /* 0x000fe20003800000 */
[----:B------:R-:W-:Y:S01]  /*0070*/  CS2R R26, SRZ ;  /* 0x00000000001a7805 */ /* 0x000fe2000001ff00 */
[----:B------:R-:W-:Y:S01]  /*0080*/  CS2R R24, SRZ ;  /* 0x0000000000187805 */ /* 0x000fe2000001ff00 */
[----:B------:R-:W-:Y:S02]  /*0090*/  CS2R R34, SRZ ;  /* 0x0000000000227805 */ /* 0x000fe4000001ff00 */
[----:B------:R-:W3:Y:S01]  /*00a0*/  LDC.U8 R36, c[0x0][0x185] ;  /* 0x00006140ff247b82 */ /* 0x000ee20000000000 */
        /* <DEDUP_REMOVED lines=21> */
.L_x_2945:
[----:B------:R-:W2:Y:S02]  /*0200*/  LDG.E.U8 R4, [R4.64] ;  /* 0x0000002404047981 */ /* 0x000ea4000c1e1100 */
[----:B--2---:R0:W1:Y:S01]  /*0210*/  I2F.F64.U16 R24, R4 ;  /* 0x0000000400187312 */ /* 0x0040620000101800 */
[----:B------:R-:W-:Y:S05]  /*0220*/  BRA `(.L_x_2947) ;  /* 0x00000e0000007947 */ /* 0x000fea0003800000 */
.L_x_2944:
        /* <DEDUP_REMOVED lines=9> */
.L_x_2949:
[----:B------:R-:W2:Y:S02]  /*02c0*/  LDG.E R4, [R4.64] ;  /* 0x0000002404047981 */ /* 0x000ea4000c1e1900 */
[----:B--2---:R0:W1:Y:S01]  /*02d0*/  I2F.F64 R24, R4 ;  /* 0x0000000400187312 */ /* 0x0040620000201c00 */
[----:B------:R-:W-:Y:S05]  /*02e0*/  BRA `(.L_x_2947) ;  /* 0x00000d4000007947 */ /* 0x000fea0003800000 */
.L_x_2948:
[----:B------:R-:W2:Y:S02]  /*02f0*/  LDG.E.U16 R4, [R4.64] ;  /* 0x0000002404047981 */ /* 0x000ea4000c1e1500 */
[----:B--2---:R0:W1:Y:S01]  /*0300*/  I2F.F64.S16 R24, R4 ;  /* 0x0000000400187312 */ /* 0x0040620000101c00 */
[----:B------:R-:W-:Y:S05]  /*0310*/  BRA `(.L_x_2947) ;  /* 0x00000d1000007947 */ /* 0x000fea0003800000 */
.L_x_2943:
        /* <DEDUP_REMOVED lines=10> */
.L_x_2951:
[----:B------:R-:W2:Y:S02]  /*03c0*/  LDG.E.U16 R0, [R4.64] ;  /* 0x0000002404007981 */ /* 0x000ea4000c1e1500 */
[----:B--2---:R-:W-:-:S05]  /*03d0*/  HADD2.F32 R0, -RZ, R0.H0_H0 ;  /* 0x20000000ff007230 */ /* 0x004fca0000004100 */
[----:B------:R-:W-:-:S04]  /*03e0*/  FMUL.FTZ R0, R0, 1 ;  /* 0x3f80000000007820 */ /* 0x000fc80000410000 */
[----:B------:R0:W1:Y:S01]  /*03f0*/  F2F.F64.F32 R24, R0 ;  /* 0x0000000000187310 */ /* 0x0000620000201800 */
[----:B------:R-:W-:Y:S05]  /*0400*/  BRA `(.L_x_2947) ;  /* 0x00000c2000007947 */ /* 0x000fea0003800000 */
.L_x_2950:
        /* <DEDUP_REMOVED lines=10> */
.L_x_2953:
[----:B------:R-:W2:Y:S02]  /*04b0*/  LDG.E.U16 R4, [R4.64] ;  /* 0x0000002404047981 */ /* 0x000ea4000c1e1500 */
[----:B--2---:R-:W-:-:S05]  /*04c0*/  HADD2.F32 R0, -RZ, R4.H0_H0 ;  /* 0x20000004ff007230 */ /* 0x004fca0000004100 */
[----:B------:R-:W-:-:S04]  /*04d0*/  FMUL.FTZ R0, R0, 1 ;  /* 0x3f80000000007820 */ /* 0x000fc80000410000 */
[----:B------:R0:W1:Y:S01]  /*04e0*/  F2F.F64.F32 R24, R0 ;  /* 0x0000000000187310 */ /* 0x0000620000201800 */
[----:B------:R-:W-:Y:S05]  /*04f0*/  BRA `(.L_x_2947) ;  /* 0x00000b3000007947 */ /* 0x000fea0003800000 */
.L_x_2952:
[----:B------:R0:W5:Y:S01]  /*0500*/  LDG.E.64 R24, [R4.64] ;  /* 0x0000002404187981 */ /* 0x000162000c1e1b00 */
[----:B------:R-:W-:Y:S05]  /*0510*/  BRA `(.L_x_2947) ;  /* 0x00000b1000007947 */ /* 0x000fea0003800000 */
.L_x_2942:
        /* <DEDUP_REMOVED lines=13> */
.L_x_2956:
[----:B------:R0:W5:Y:S01]  /*05f0*/  LDG.E.64 R24, [R4.64] ;  /* 0x0000002404187981 */ /* 0x000162000c1e1b00 */
[----:B------:R-:W-:Y:S05]  /*0600*/  BRA `(.L_x_2947) ;  /* 0x00000a2000007947 */ /* 0x000fea0003800000 */
.L_x_2955:
        /* <DEDUP_REMOVED lines=28> */
.L_x_2958:
        /* <DEDUP_REMOVED lines=12> */
[----:B------:R-:W-:-:S05]  /*0890*/  LOP3.LUT R0, R3, 0x80000000, R0, 0xf8, !PT ;  /* 0x8000000003007812 */ /* 0x000fca00078ef800 */
[----:B------:R-:W-:-:S04]  /*08a0*/  FMUL.FTZ R0, R0, 1 ;  /* 0x3f80000000007820 */ /* 0x000fc80000410000 */
[----:B------:R0:W1:Y:S01]  /*08b0*/  F2F.F64.F32 R24, R0 ;  /* 0x0000000000187310 */ /* 0x0000620000201800 */
[----:B------:R-:W-:Y:S05]  /*08c0*/  BRA `(.L_x_2947) ;  /* 0x0000076000007947 */ /* 0x000fea0003800000 */
.L_x_2957:
[----:B------:R-:W2:Y:S02]  /*08d0*/  LDG.E.U16 R0, [R4.64] ;  /* 0x0000002404007981 */ /* 0x000ea4000c1e1500 */
[----:B--2---:R-:W-:-:S05]  /*08e0*/  PRMT R0, RZ, 0x5410, R0 ;  /* 0x00005410ff007816 */ /* 0x004fca0000000000 */
[----:B------:R-:W-:-:S04]  /*08f0*/  FMUL.FTZ R0, R0, 1 ;  /* 0x3f80000000007820 */ /* 0x000fc80000410000 */
[----:B------:R0:W1:Y:S01]  /*0900*/  F2F.F64.F32 R24, R0 ;  /* 0x0000000000187310 */ /* 0x0000620000201800 */
[----:B------:R-:W-:Y:S05]  /*0910*/  BRA `(.L_x_2947) ;  /* 0x0000071000007947 */ /* 0x000fea0003800000 */
.L_x_2954:
        /* <DEDUP_REMOVED lines=11> */
.L_x_2961:
        /* <DEDUP_REMOVED lines=21> */
.L_x_2965:
[----:B------:R-:W-:Y:S05]  /*0b20*/  BSYNC B1 ;  /* 0x0000000000017941 */ /* 0x000fea0003800000 */
.L_x_2964:
[----:B------:R-:W-:Y:S01]  /*0b30*/  LEA R5, R0, 0x3b800000, 0x17 ;  /* 0x3b80000000057811 */ /* 0x000fe200078eb8ff */
[----:B------:R-:W-:-:S05]  /*0b40*/  IMAD.SHL.U32 R0, R3, 0x100000, RZ ;  /* 0x0010000003007824 */ /* 0x000fca00078e00ff */
[----:B------:R-:W-:Y:S02]  /*0b50*/  LOP3.LUT R0, R5, R0, R6, 0xfe, !PT ;  /* 0x0000000005007212 */ /* 0x000fe400078efe06 */
.L_x_2963:
[----:B------:R-:W-:Y:S05]  /*0b60*/  BSYNC B0 ;  /* 0x0000000000007941 */ /* 0x000fea0003800000 */
.L_x_2962:
[----:B------:R-:W-:-:S04]  /*0b70*/  FMUL.FTZ R0, R0, 1 ;  /* 0x3f80000000007820 */ /* 0x000fc80000410000 */
[----:B------:R0:W1:Y:S01]  /*0b80*/  F2F.F64.F32 R24, R0 ;  /* 0x0000000000187310 */ /* 0x0000620000201800 */
[----:B------:R-:W-:Y:S05]  /*0b90*/  BRA `(.L_x_2947) ;  /* 0x0000049000007947 */ /* 0x000fea0003800000 */
.L_x_2960:
        /* <DEDUP_REMOVED lines=21> */
.L_x_2969:
[----:B------:R-:W-:Y:S05]  /*0cf0*/  BSYNC B1 ;  /* 0x0000000000017941 */ /* 0x000fea0003800000 */
.L_x_2968:
[----:B------:R-:W-:Y:S01]  /*0d00*/  LEA R5, R0, 0x37800000, 0x17 ;  /* 0x3780000000057811 */ /* 0x000fe200078eb8ff */
[----:B------:R-:W-:-:S05]  /*0d10*/  IMAD.SHL.U32 R0, R3, 0x200000, RZ ;  /* 0x0020000003007824 */ /* 0x000fca00078e00ff */
[----:B------:R-:W-:Y:S02]  /*0d20*/  LOP3.LUT R0, R5, R0, R6, 0xfe, !PT ;  /* 0x0000000005007212 */ /* 0x000fe400078efe06 */
.L_x_2967:
[----:B------:R-:W-:Y:S05]  /*0d30*/  BSYNC B0 ;  /* 0x0000000000007941 */ /* 0x000fea0003800000 */
.L_x_2966:
[----:B------:R-:W-:-:S04]  /*0d40*/  FMUL.FTZ R0, R0, 1 ;  /* 0x3f80000000007820 */ /* 0x000fc80000410000 */
[----:B------:R0:W1:Y:S01]  /*0d50*/  F2F.F64.F32 R24, R0 ;  /* 0x0000000000187310 */ /* 0x0000620000201800 */
[----:B------:R-:W-:Y:S05]  /*0d60*/  BRA `(.L_x_2947) ;  /* 0x000002c000007947 */ /* 0x000fea0003800000 */
.L_x_2959:
        /* <DEDUP_REMOVED lines=14> */
.L_x_2973:
[----:B------:R-:W-:Y:S05]  /*0e50*/  BSYNC B0 ;  /* 0x0000000000007941 */ /* 0x000fea0003800000 */
.L_x_2972:
[----:B------:R-:W-:-:S04]  /*0e60*/  FMUL.FTZ R0, R0, 1 ;  /* 0x3f80000000007820 */ /* 0x000fc80000410000 */
[----:B------:R0:W1:Y:S01]  /*0e70*/  F2F.F64.F32 R24, R0 ;  /* 0x0000000000187310 */ /* 0x0000620000201800 */
[----:B------:R-:W-:Y:S05]  /*0e80*/  BRA `(.L_x_2947) ;  /* 0x000001a000007947 */ /* 0x000fea0003800000 */
.L_x_2946:
        /* <DEDUP_REMOVED lines=21> */
.L_x_2971:
[----:B------:R-:W2:Y:S02]  /*0fe0*/  LDG.E.64 R24, [R4.64] ;  /* 0x0000002404187981 */ /* 0x000ea4000c1e1b00 */
[----:B--2---:R-:W0:Y:S01]  /*0ff0*/  I2F.F64.U64 R24, R24 ;  /* 0x0000001800187312 */ /* 0x004e220000301800 */
[----:B------:R-:W-:Y:S05]  /*1000*/  BRA `(.L_x_2947) ;  /* 0x0000002000007947 */ /* 0x000fea0003800000 */
.L_x_2970:
[----:B------:R-:W2:Y:S02]  /*1010*/  LDG.E R4, [R4.64] ;  /* 0x0000002404047981 */ /* 0x000ea4000c1e1900 */
[----:B--2---:R0:W1:Y:S02]  /*1020*/  I2F.F64.U32 R24, R4 ;  /* 0x0000000400187312 */ /* 0x0040640000201800 */
.L_x_2947:
[----:B0-----:R-:W-:Y:S01]  /*1030*/  PRMT R0, R36, 0x9910, RZ ;  /* 0x0000991024007816 */ /* 0x001fe200000000ff */
[----:B------:R-:W-:-:S03]  /*1040*/  IMAD R4, R33, c[0x0][0x18c], RZ ;  /* 0x0000630021047a24 */ /* 0x000fc600078e02ff */
        /* <DEDUP_REMOVED lines=13> */
[----:B--2---:R0:W2:Y:S01]  /*1120*/  I2F.F64.S16 R34, R4 ;  /* 0x0000000400227312 */ /* 0x0040a20000101c00 */
[----:B------:R-:W-:Y:S05]  /*1130*/  BRA `(.L_x_2979) ;  /* 0x00000e2000007947 */ /* 0x000fea0003800000 */
.L_x_2977:
[----:B------:R-:W2:Y:S02]  /*1140*/  LDG.E.U8 R4, [R4.64] ;  /* 0x0000002404047981 */ /* 0x000ea4000c1e1100 */
[----:B--2---:R0:W2:Y:S01]  /*1150*/  I2F.F64.U16 R34, R4 ;  /* 0x0000000400227312 */ /* 0x0040a20000101800 */
[----:B------:R-:W-:Y:S05]  /*1160*/  BRA `(.L_x_2979) ;  /* 0x00000df000007947 */ /* 0x000fea0003800000 */
.L_x_2976:
        /* <DEDUP_REMOVED lines=9> */
.L_x_2981:
[----:B------:R-:W2:Y:S02]  /*1200*/  LDG.E R4, [R4.64] ;  /* 0x0000002404047981 */ /* 0x000ea4000c1e1900 */
[----:B--2---:R0:W2:Y:S01]  /*1210*/  I2F.F64 R34, R4 ;  /* 0x0000000400227312 */ /* 0x0040a20000201c00 */
[----:B------:R-:W-:Y:S05]  /*1220*/  BRA `(.L_x_2979) ;  /* 0x00000d3000007947 */ /* 0x000fea0003800000 */
.L_x_2980:
[----:B------:R-:W2:Y:S02]  /*1230*/  LDG.E.U16 R4, [R4.64] ;  /* 0x0000002404047981 */ /* 0x000ea4000c1e1500 */
[----:B--2---:R0:W2:Y:S01]  /*1240*/  I2F.F64.S16 R34, R4 ;  /* 0x0000000400227312 */ /* 0x0040a20000101c00 */
[----:B------:R-:W-:Y:S05]  /*1250*/  BRA `(.L_x_2979) ;  /* 0x00000d0000007947 */ /* 0x000fea0003800000 */
.L_x_2975:
        /* <DEDUP_REMOVED lines=10> */
.L_x_2983:
[----:B------:R-:W2:Y:S02]  /*1300*/  LDG.E.U16 R0, [R4.64] ;  /* 0x0000002404007981 */ /* 0x000ea4000c1e1500 */
[----:B--2---:R-:W-:-:S05]  /*1310*/  HADD2.F32 R0, -RZ, R0.H0_H0 ;  /* 0x20000000ff007230 */ /* 0x004fca0000004100 */
[----:B------:R-:W-:-:S04]  /*1320*/  FMUL.FTZ R0, R0, 1 ;  /* 0x3f80000000007820 */ /* 0x000fc80000410000 */
[----:B------:R0:W2:Y:S01]  /*1330*/  F2F.F64.F32 R34, R0 ;  /* 0x0000000000227310 */ /* 0x0000a20000201800 */
[----:B------:R-:W-:Y:S05]  /*1340*/  BRA `(.L_x_2979) ;  /* 0x00000c1000007947 */ /* 0x000fea0003800000 */
.L_x_2982:
        /* <DEDUP_REMOVED lines=10> */
.L_x_2985:
[----:B------:R-:W2:Y:S02]  /*13f0*/  LDG.E.U16 R4, [R4.64] ;  /* 0x0000002404047981 */ /* 0x000ea4000c1e1500 */
[----:B--2---:R-:W-:-:S05]  /*1400*/  HADD2.F32 R0, -RZ, R4.H0_H0 ;  /* 0x20000004ff007230 */ /* 0x004fca0000004100 */
[----:B------:R-:W-:-:S04]  /*1410*/  FMUL.FTZ R0, R0, 1 ;  /* 0x3f80000000007820 */ /* 0x000fc80000410000 */
[----:B------:R0:W2:Y:S01]  /*1420*/  F2F.F64.F32 R34, R0 ;  /* 0x0000000000227310 */ /* 0x0000a20000201800 */
[----:B------:R-:W-:Y:S05]  /*1430*/  BRA `(.L_x_2979) ;  /* 0x00000b2000007947 */ /* 0x000fea0003800000 */
.L_x_2984:
[----:B------:R0:W5:Y:S01]  /*1440*/  LDG.E.64 R34, [R4.64] ;  /* 0x0000002404227981 */ /* 0x000162000c1e1b00 */
[----:B------:R-:W-:Y:S05]  /*1450*/  BRA `(.L_x_2979) ;  /* 0x00000b0000007947 */ /* 0x000fea0003800000 */
.L_x_2974:
        /* <DEDUP_REMOVED lines=13> */
.L_x_2988:
[----:B------:R0:W5:Y:S01]  /*1530*/  LDG.E.64 R34, [R4.64] ;  /* 0x0000002404227981 */ /* 0x000162000c1e1b00 */
[----:B------:R-:W-:Y:S05]  /*1540*/  BRA `(.L_x_2979) ;  /* 0x00000a1000007947 */ /* 0x000fea0003800000 */
.L_x_2987:
        /* <DEDUP_REMOVED lines=26> */
[----:B------:R0:W2:Y:S01]  /*16f0*/  F2F.F64.F32 R34, R7 ;  /* 0x0000000700227310 */ /* 0x0000a20000201800 */
[----:B------:R-:W-:Y:S05]  /*1700*/  BRA `(.L_x_2979) ;  /* 0x0000085000007947 */ /* 0x000fea0003800000 */
.L_x_2990:
        /* <DEDUP_REMOVED lines=13> */
[----:B------:R0:W2:Y:S01]  /*17e0*/  F2F.F64.F32 R34, R0 ;  /* 0x0000000000227310 */ /* 0x0000a20000201800 */
[----:B------:R-:W-:Y:S05]  /*17f0*/  BRA `(.L_x_2979) ;  /* 0x0000076000007947 */ /* 0x000fea0003800000 */
.L_x_2989:
[----:B------:R-:W2:Y:S02]  /*1800*/  LDG.E.U16 R0, [R4.64] ;  /* 0x0000002404007981 */ /* 0x000ea4000c1e1500 */
[----:B--2---:R-:W-:-:S05]  /*1810*/  PRMT R0, RZ, 0x5410, R0 ;  /* 0x00005410ff007816 */ /* 0x004fca0000000000 */
[----:B------:R-:W-:-:S04]  /*1820*/  FMUL.FTZ R0, R0, 1 ;  /* 0x3f80000000007820 */ /* 0x000fc80000410000 */
[----:B------:R0:W2:Y:S01]  /*1830*/  F2F.F64.F32 R34, R0 ;  /* 0x0000000000227310 */ /* 0x0000a20000201800 */
[----:B------:R-:W-:Y:S05]  /*1840*/  BRA `(.L_x_2979) ;  /* 0x0000071000007947 */ /* 0x000fea0003800000 */
.L_x_2986:
        /* <DEDUP_REMOVED lines=9> */
[----:B--2---:R0:W2:Y:S01]  /*18e0*/  I2F.F64.U16 R34, R4 ;  /* 0x0000000400227312 */ /* 0x0040a20000101800 */
[----:B------:R-:W-:Y:S05]  /*18f0*/  BRA `(.L_x_2979) ;  /* 0x0000066000007947 */ /* 0x000fea0003800000 */
.L_x_2993:
        /* <DEDUP_REMOVED lines=21> */
.L_x_2997:
[----:B------:R-:W-:Y:S05]  /*1a50*/  BSYNC B1 ;  /* 0x0000000000017941 */ /* 0x000fea0003800000 */
.L_x_2996:
[----:B------:R-:W-:Y:S01]  /*1a60*/  LEA R5, R0, 0x3b800000, 0x17 ;  /* 0x3b80000000057811 */ /* 0x000fe200078eb8ff */
[----:B------:R-:W-:-:S05]  /*1a70*/  IMAD.SHL.U32 R0, R3, 0x100000, RZ ;  /* 0x0010000003007824 */ /* 0x000fca00078e00ff */
[----:B------:R-:W-:Y:S02]  /*1a80*/  LOP3.LUT R0, R5, R0, R6, 0xfe, !PT ;  /* 0x0000000005007212 */ /* 0x000fe400078efe06 */
.L_x_2995:
[----:B------:R-:W-:Y:S05]  /*1a90*/  BSYNC B0 ;  /* 0x0000000000007941 */ /* 0x000fea0003800000 */
.L_x_2994:
[----:B------:R-:W-:-:S04]  /*1aa0*/  FMUL.FTZ R0, R0, 1 ;  /* 0x3f80000000007820 */ /* 0x000fc80000410000 */
[----:B------:R0:W2:Y:S01]  /*1ab0*/  F2F.F64.F32 R34, R0 ;  /* 0x0000000000227310 */ /* 0x0000a20000201800 */
[----:B------:R-:W-:Y:S05]  /*1ac0*/  BRA `(.L_x_2979) ;  /* 0x0000049000007947 */ /* 0x000fea0003800000 */
.L_x_2992:
        /* <DEDUP_REMOVED lines=21> */
.L_x_3001:
[----:B------:R-:W-:Y:S05]  /*1c20*/  BSYNC B1 ;  /* 0x0000000000017941 */ /* 0x000fea0003800000 */
.L_x_3000:
[----:B------:R-:W-:Y:S01]  /*1c30*/  LEA R5, R0, 0x37800000, 0x17 ;  /* 0x3780000000057811 */ /* 0x000fe200078eb8ff */
[----:B------:R-:W-:-:S05]  /*1c40*/  IMAD.SHL.U32 R0, R3, 0x200000, RZ ;  /* 0x0020000003007824 */ /* 0x000fca00078e00ff */
[----:B------:R-:W-:Y:S02]  /*1c50*/  LOP3.LUT R0, R5, R0, R6, 0xfe, !PT ;  /* 0x0000000005007212 */ /* 0x000fe400078efe06 */
.L_x_2999:
[----:B------:R-:W-:Y:S05]  /*1c60*/  BSYNC B0 ;  /* 0x0000000000007941 */ /* 0x000fea0003800000 */
.L_x_2998:
[----:B------:R-:W-:-:S04]  /*1c70*/  FMUL.FTZ R0, R0, 1 ;  /* 0x3f80000000007820 */ /* 0x000fc80000410000 */
[----:B------:R0:W2:Y:S01]  /*1c80*/  F2F.F64.F32 R34, R0 ;  /* 0x0000000000227310 */ /* 0x0000a20000201800 */
[----:B------:R-:W-:Y:S05]  /*1c90*/  BRA `(.L_x_2979) ;  /* 0x000002c000007947 */ /* 0x000fea0003800000 */
.L_x_2991:
        /* <DEDUP_REMOVED lines=14> */
.L_x_3005:
[----:B------:R-:W-:Y:S05]  /*1d80*/  BSYNC B0 ;  /* 0x0000000000007941 */ /* 0x000fea0003800000 */
.L_x_3004:
[----:B------:R-:W-:-:S04]  /*1d90*/  FMUL.FTZ R0, R0, 1 ;  /* 0x3f80000000007820 */ /* 0x000fc80000410000 */
[----:B------:R0:W2:Y:S01]  /*1da0*/  F2F.F64.F32 R34, R0 ;  /* 0x0000000000227310 */ /* 0x0000a20000201800 */
[----:B------:R-:W-:Y:S05]  /*1db0*/  BRA `(.L_x_2979) ;  /* 0x000001a000007947 */ /* 0x000fea0003800000 */
.L_x_2978:
        /* <DEDUP_REMOVED lines=21> */
.L_x_3003:
[----:B------:R-:W2:Y:S02]  /*1f10*/  LDG.E.64 R34, [R4.64] ;  /* 0x0000002404227981 */ /* 0x000ea4000c1e1b00 */
[----:B--2---:R-:W0:Y:S01]  /*1f20*/  I2F.F64.U64 R34, R34 ;  /* 0x0000002200227312 */ /* 0x004e220000301800 */
[----:B------:R-:W-:Y:S05]  /*1f30*/  BRA `(.L_x_2979) ;  /* 0x0000002000007947 */ /* 0x000fea0003800000 */
.L_x_3002:
[----:B------:R-:W2:Y:S02]  /*1f40*/  LDG.E R4, [R4.64] ;  /* 0x0000002404047981 */ /* 0x000ea4000c1e1900 */
[----:B--2---:R0:W2:Y:S02]  /*1f50*/  I2F.F64.U32 R34, R4 ;  /* 0x0000000400227312 */ /* 0x0040a40000201800 */
.L_x_2979:
[----:B------:R-:W3:Y:S02]  /*1f60*/  S2R R33, SR_TID.X ;  /* 0x0000000000217919 */ /* 0x000ee40000002100 */
[----:B---3--:R-:W-:Y:S02]  /*1f70*/  IADD3 R33, R33, 0x80, RZ ;  /* 0x0000008021217810 */ /* 0x008fe40007ffe0ff */
.L_x_2941:
[----:B-1-3--:R-:W-:Y:S05]  /*1f80*/  BSYNC B6 ;  /* 0x0000000000067941 */ /* 0x00afea0003800000 */
.L_x_2940:
[----:B------:R-:W-:Y:S01]  /*1f90*/  ISETP.GE.AND P0, PT, R33, R2, PT ;  /* 0x000000022100720c */ /* 0x000fe20003f06270 */
[----:B------:R-:W-:Y:S01]  /*1fa0*/  BSSY B6, `(.L_x_3006) ;  /* 0x00001eb000067945 */ /* 0x000fe20003800000 */
[----:B------:R-:W-:-:S11]  /*1fb0*/  CS2R R30, SRZ ;  /* 0x00000000001e7805 */ /* 0x000fd6000001ff00 */
[----:B------:R-:W-:Y:S05]  /*1fc0*/  @P0 BRA `(.L_x_3007) ;  /* 0x00001e8000000947 */ /* 0x000fea0003800000 */
        /* <DEDUP_REMOVED lines=16> */
[----:B---3--:R0:W1:Y:S01]  /*20d0*/  I2F.F64.S16 R26, R4 ;  /* 0x00000004001a7312 */ /* 0x0080620000101c00 */
[----:B------:R-:W-:Y:S05]  /*20e0*/  BRA `(.L_x_3013) ;  /* 0x00000e2000007947 */ /* 0x000fea0003800000 */
.L_x_3011:
[----:B------:R-:W3:Y:S02]  /*20f0*/  LDG.E.U8 R4, [R4.64] ;  /* 0x0000002404047981 */ /* 0x000ee4000c1e1100 */
[----:B---3--:R0:W1:Y:S01]  /*2100*/  I2F.F64.U16 R26, R4 ;  /* 0x00000004001a7312 */ /* 0x0080620000101800 */
[----:B------:R-:W-:Y:S05]  /*2110*/  BRA `(.L_x_3013) ;  /* 0x00000df000007947 */ /* 0x000fea0003800000 */
.L_x_3010:
[----:B------:R-:W-:-:S13]  /*2120*/  ISETP.NE.AND P0, PT, R0, 0x2, PT ;  /* 0x000000020000780c */ /* 0x000fda0003f05270 */
[----:B------:R-:W-:Y:S05]  /*2130*/  @!P0 BRA `(.L_x_3014) ;  /* 0x000000a000008947 */ /* 0x000fea0003800000 */
[----:B------:R-:W-:-:S13]  /*2140*/  ISETP.NE.AND P0, PT, R0, 0x3, PT ;  /* 0x000000030000780c */ /* 0x000fda0003f05270 */
[----:B------:R-:W-:Y:S05]  /*2150*/  @!P0 BRA `(.L_x_3015) ;  /* 0x0000005000008947 */ /* 0x000fea0003800000 */
[----:B------:R-:W-:-:S13]  /*2160*/  ISETP.NE.AND P0, PT, R0, 0x4, PT ;  /* 0x000000040000780c */ /* 0x000fda0003f05270 */
[----:B------:R-:W-:Y:S05]  /*2170*/  @P0 BRA `(.L_x_3012) ;  /* 0x00000bf000000947 */ /* 0x000fea0003800000 */
[----:B------:R-:W3:Y:S02]  /*2180*/  LDG.E.64 R26, [R4.64] ;  /* 0x00000024041a7981 */ /* 0x000ee4000c1e1b00 */
[----:B---3--:R-:W0:Y:S01]  /*2190*/  I2F.F64.S64 R26, R26 ;  /* 0x0000001a001a7312 */ /* 0x008e220000301c00 */
[----:B------:R-:W-:Y:S05]  /*21a0*/  BRA `(.L_x_3013) ;  /* 0x00000d6000007947 */ /* 0x000fea0003800000 */
.L_x_3015:
[----:B------:R-:W3:Y:S02]  /*21b0*/  LDG.E R4, [R4.64] ;  /* 0x0000002404047981 */ /* 0x000ee4000c1e1900 */
[----:B---3--:R0:W1:Y:S01]  /*21c0*/  I2F.F64 R26, R4 ;  /* 0x00000004001a7312 */ /* 0x0080620000201c00 */
[----:B------:R-:W-:Y:S05]  /*21d0*/  BRA `(.L_x_3013) ;  /* 0x00000d3000007947 */ /* 0x000fea0003800000 */
.L_x_3014:
[----:B------:R-:W3:Y:S02]  /*21e0*/  LDG.E.U16 R4, [R4.64] ;  /* 0x0000002404047981 */ /* 0x000ee4000c1e1500 */
[----:B---3--:R0:W1:Y:S01]  /*21f0*/  I2F.F64.S16 R26, R4 ;  /* 0x00000004001a7312 */ /* 0x0080620000101c00 */
[----:B------:R-:W-:Y:S05]  /*2200*/  BRA `(.L_x_3013) ;  /* 0x00000d0000007947 */ /* 0x000fea0003800000 */
.L_x_3009:
[----:B------:R-:W-:-:S13]  /*2210*/  ISETP.GT.AND P0, PT, R0, 0x6, PT ;  /* 0x000000060000780c */ /* 0x000fda0003f04270 */
[----:B------:R-:W-:Y:S05]  /*2220*/  @P0 BRA `(.L_x_3016) ;  /* 0x000000d000000947 */ /* 0x000fea0003800000 */
[----:B------:R-:W-:-:S13]  /*2230*/  ISETP.NE.AND P0, PT, R0, 0x5, PT ;  /* 0x000000050000780c */ /* 0x000fda0003f05270 */
[----:B------:R-:W-:Y:S05]  /*2240*/  @!P0 BRA `(.L_x_3017) ;  /* 0x0000006000008947 */ /* 0x000fea0003800000 */
[----:B------:R-:W-:-:S13]  /*2250*/  ISETP.NE.AND P0, PT, R0, 0x6, PT ;  /* 0x000000060000780c */ /* 0x000fda0003f05270 */
[----:B------:R-:W-:Y:S05]  /*2260*/  @P0 BRA `(.L_x_3012) ;  /* 0x00000b0000000947 */ /* 0x000fea0003800000 */
[----:B------:R-:W3:Y:S02]  /*2270*/  LDG.E R26, [R4.64] ;  /* 0x00000024041a7981 */ /* 0x000ee4000c1e1900 */
[----:B---3--:R-:W-:-:S06]  /*2280*/  FMUL.FTZ R26, R26, 1 ;  /* 0x3f8000001a1a7820 */ /* 0x008fcc0000410000 */
[----:B------:R-:W0:Y:S01]  /*2290*/  F2F.F64.F32 R26, R26 ;  /* 0x0000001a001a7310 */ /* 0x000e220000201800 */
[----:B------:R-:W-:Y:S05]  /*22a0*/  BRA `(.L_x_3013) ;  /* 0x00000c6000007947 */ /* 0x000fea0003800000 */
.L_x_3017:
[----:B------:R-:W3:Y:S02]  /*22b0*/  LDG.E.U16 R0, [R4.64] ;  /* 0x0000002404007981 */ /* 0x000ee4000c1e1500 */
[----:B---3--:R-:W-:-:S05]  /*22c0*/  HADD2.F32 R0, -RZ, R0.H0_H0 ;  /* 0x20000000ff007230 */ /* 0x008fca0000004100 */
[----:B------:R-:W-:-:S04]  /*22d0*/  FMUL.FTZ R0, R0, 1 ;  /* 0x3f80000000007820 */ /* 0x000fc80000410000 */
[----:B------:R0:W1:Y:S01]  /*22e0*/  F2F.F64.F32 R26, R0 ;  /* 0x00000000001a7310 */ /* 0x0000620000201800 */
[----:B------:R-:W-:Y:S05]  /*22f0*/  BRA `(.L_x_3013) ;  /* 0x00000c1000007947 */ /* 0x000fea0003800000 */
.L_x_3016:
[----:B------:R-:W-:-:S13]  /*2300*/  ISETP.NE.AND P0, PT, R0, 0x7, PT ;  /* 0x000000070000780c */ /* 0x000fda0003f05270 */
[----:B------:R-:W-:Y:S05]  /*2310*/  @!P0 BRA `(.L_x_3018) ;  /* 0x000000d000008947 */ /* 0x000fea0003800000 */
        /* <DEDUP_REMOVED lines=8> */
.L_x_3019:
[----:B------:R-:W3:Y:S02]  /*23a0*/  LDG.E.U16 R4, [R4.64] ;  /* 0x0000002404047981 */ /* 0x000ee4000c1e1500 */
[----:B---3--:R-:W-:-:S05]  /*23b0*/  HADD2.F32 R0, -RZ, R4.H0_H0 ;  /* 0x20000004ff007230 */ /* 0x008fca0000004100 */
[----:B------:R-:W-:-:S04]  /*23c0*/  FMUL.FTZ R0, R0, 1 ;  /* 0x3f80000000007820 */ /* 0x000fc80000410000 */
[----:B------:R0:W1:Y:S01]  /*23d0*/  F2F.F64.F32 R26, R0 ;  /* 0x00000000001a7310 */ /* 0x0000620000201800 */
[----:B------:R-:W-:Y:S05]  /*23e0*/  BRA `(.L_x_3013) ;  /* 0x00000b2000007947 */ /* 0x000fea0003800000 */
.L_x_3018:
[----:B------:R0:W5:Y:S01]  /*23f0*/  LDG.E.64 R26, [R4.64] ;  /* 0x00000024041a7981 */ /* 0x000162000c1e1b00 */
[----:B------:R-:W-:Y:S05]  /*2400*/  BRA `(.L_x_3013) ;  /* 0x00000b0000007947 */ /* 0x000fea0003800000 */
.L_x_3008:
        /* <DEDUP_REMOVED lines=8> */
[----:B------:R-:W3:Y:S01]  /*2490*/  LDG.E.U8 R4, [R4.64] ;  /* 0x0000002404047981 */ /* 0x000ee2000c1e1100 */
[----:B------:R-:W-:Y:S01]  /*24a0*/  IMAD.MOV.U32 R26, RZ, RZ, RZ ;  /* 0x000000ffff1a7224 */ /* 0x000fe200078e00ff */
[----:B---3--:R-:W-:-:S04]  /*24b0*/  ISETP.NE.AND P0, PT, R4, RZ, PT ;  /* 0x000000ff0400720c */ /* 0x008fc80003f05270 */
[----:B------:R-:W-:Y:S01]  /*24c0*/  FSEL R27, RZ, 1.875, !P0 ;  /* 0x3ff00000ff1b7808 */ /* 0x000fe20004000000 */
[----:B------:R-:W-:Y:S05]  /*24d0*/  BRA `(.L_x_3013) ;  /* 0x00000a3000007947 */ /* 0x000fea0003800000 */
.L_x_3022:
[----:B------:R0:W5:Y:S01]  /*24e0*/  LDG.E.64 R26, [R4.64] ;  /* 0x00000024041a7981 */ /* 0x000162000c1e1b00 */
[----:B------:R-:W-:Y:S05]  /*24f0*/  BRA `(.L_x_3013) ;  /* 0x00000a1000007947 */ /* 0x000fea0003800000 */
.L_x_3021:
        /* <DEDUP_REMOVED lines=28> */
.L_x_3024:
        /* <DEDUP_REMOVED lines=15> */
.L_x_3023:
[----:B------:R-:W3:Y:S02]  /*27b0*/  LDG.E.U16 R0, [R4.64] ;  /* 0x0000002404007981 */ /* 0x000ee4000c1e1500 */
[----:B---3--:R-:W-:-:S05]  /*27c0*/  PRMT R0, RZ, 0x5410, R0 ;  /* 0x00005410ff007816 */ /* 0x008fca0000000000 */
[----:B------:R-:W-:-:S04]  /*27d0*/  FMUL.FTZ R0, R0, 1 ;  /* 0x3f80000000007820 */ /* 0x000fc80000410000 */
[----:B------:R0:W1:Y:S01]  /*27e0*/  F2F.F64.F32 R26, R0 ;  /* 0x00000000001a7310 */ /* 0x0000620000201800 */
[----:B------:R-:W-:Y:S05]  /*27f0*/  BRA `(.L_x_3013) ;  /* 0x0000071000007947 */ /* 0x000fea0003800000 */
.L_x_3020:
        /* <DEDUP_REMOVED lines=9> */
[----:B---3--:R0:W1:Y:S01]  /*2890*/  I2F.F64.U16 R26, R4 ;  /* 0x00000004001a7312 */ /* 0x0080620000101800 */
[----:B------:R-:W-:Y:S05]  /*28a0*/  BRA `(.L_x_3013) ;  /* 0x0000066000007947 */ /* 0x000fea0003800000 */
.L_x_3027:
[----:B------:R-:W3:Y:S01]  /*28b0*/  LDG.E.U8 R3, [R4.64] ;  /* 0x0000002404037981 */ /* 0x000ee2000c1e1100 */
[----:B------:R-:W-:Y:S01]  /*28c0*/  BSSY B0, `(.L_x_3028) ;  /* 0x0000018000007945 */ /* 0x000fe20003800000 */
        /* <DEDUP_REMOVED lines=19> */
.L_x_3031:
[----:B------:R-:W-:Y:S05]  /*2a00*/  BSYNC B1 ;  /* 0x0000000000017941 */ /* 0x000fea0003800000 */
.L_x_3030:
[----:B------:R-:W-:Y:S01]  /*2a10*/  LEA R5, R0, 0x3b800000, 0x17 ;  /* 0x3b80000000057811 */ /* 0x000fe200078eb8ff */
[----:B------:R-:W-:-:S05]  /*2a20*/  IMAD.SHL.U32 R0, R3, 0x100000, RZ ;  /* 0x0010000003007824 */ /* 0x000fca00078e00ff */
[----:B------:R-:W-:Y:S02]  /*2a30*/  LOP3.LUT R0, R5, R0, R6, 0xfe, !PT ;  /* 0x0000000005007212 */ /* 0x000fe400078efe06 */
.L_x_3029:
[----:B------:R-:W-:Y:S05]  /*2a40*/  BSYNC B0 ;  /* 0x0000000000007941 */ /* 0x000fea0003800000 */
.L_x_3028:
[----:B------:R-:W-:-:S04]  /*2a50*/  FMUL.FTZ R0, R0, 1 ;  /* 0x3f80000000007820 */ /* 0x000fc80000410000 */
[----:B------:R0:W1:Y:S01]  /*2a60*/  F2F.F64.F32 R26, R0 ;  /* 0x00000000001a7310 */ /* 0x0000620000201800 */
[----:B------:R-:W-:Y:S05]  /*2a70*/  BRA `(.L_x_3013) ;  /* 0x0000049000007947 */ /* 0x000fea0003800000 */
.L_x_3026:
        /* <DEDUP_REMOVED lines=21> */
.L_x_3035:
[----:B------:R-:W-:Y:S05]  /*2bd0*/  BSYNC B1 ;  /* 0x0000000000017941 */ /* 0x000fea0003800000 */
.L_x_3034:
[----:B------:R-:W-:Y:S01]  /*2be0*/  LEA R5, R0, 0x37800000, 0x17 ;  /* 0x3780000000057811 */ /* 0x000fe200078eb8ff */
[----:B------:R-:W-:-:S05]  /*2bf0*/  IMAD.SHL.U32 R0, R3, 0x200000, RZ ;  /* 0x0020000003007824 */ /* 0x000fca00078e00ff */
[----:B------:R-:W-:Y:S02]  /*2c00*/  LOP3.LUT R0, R5, R0, R6, 0xfe, !PT ;  /* 0x0000000005007212 */ /* 0x000fe400078efe06 */
.L_x_3033:
[----:B------:R-:W-:Y:S05]  /*2c10*/  BSYNC B0 ;  /* 0x0000000000007941 */ /* 0x000fea0003800000 */
.L_x_3032:
[----:B------:R-:W-:-:S04]  /*2c20*/  FMUL.FTZ R0, R0, 1 ;  /* 0x3f80000000007820 */ /* 0x000fc80000410000 */
[----:B------:R0:W1:Y:S01]  /*2c30*/  F2F.F64.F32 R26, R0 ;  /* 0x00000000001a7310 */ /* 0x0000620000201800 */
[----:B------:R-:W-:Y:S05]  /*2c40*/  BRA `(.L_x_3013) ;  /* 0x000002c000007947 */ /* 0x000fea0003800000 */
.L_x_3025:
[----:B------:R-:W-:-:S13]  /*2c50*/  ISETP.NE.AND P0, PT, R0, 0x1c, PT ;  /* 0x0000001c0000780c */ /* 0x000fda0003f05270 */
[----:B------:R-:W-:Y:S05]  /*2c60*/  @!P0 BRA `(.L_x_3036) ;  /* 0x0000028000008947 */ /* 0x000fea0003800000 */
[----:B------:R-:W-:-:S13]  /*2c70*/  ISETP.NE.AND P0, PT, R0, 0x1d, PT ;  /* 0x0000001d0000780c */ /* 0x000fda0003f05270 */
[----:B------:R-:W-:Y:S05]  /*2c80*/  @!P0 BRA `(.L_x_3037) ;  /* 0x0000023000008947 */ /* 0x000fea0003800000 */
[----:B------:R-:W-:-:S13]  /*2c90*/  ISETP.NE.AND P0, PT, R0, 0x2c, PT ;  /* 0x0000002c0000780c */ /* 0x000fda0003f05270 */
[----:B------:R-:W-:Y:S05]  /*2ca0*/  @P0 BRA `(.L_x_3012) ;  /* 0x000000c000000947 */ /* 0x000fea0003800000 */
[----:B------:R-:W3:Y:S01]  /*2cb0*/  LDG.E.U8 R4, [R4.64] ;  /* 0x0000002404047981 */ /* 0x000ee2000c1e1100 */
[----:B------:R-:W-:Y:S01]  /*2cc0*/  BSSY B0, `(.L_x_3038) ;  /* 0x0000007000007945 */ /* 0x000fe20003800000 */
[----:B------:R-:W-:Y:S01]  /*2cd0*/  IMAD.MOV.U32 R0, RZ, RZ, 0x400000 ;  /* 0x00400000ff007424 */ /* 0x000fe200078e00ff */
[----:B---3--:R-:W-:-:S13]  /*2ce0*/  ISETP.NE.AND P0, PT, R4, RZ, PT ;  /* 0x000000ff0400720c */ /* 0x008fda0003f05270 */
[----:B------:R-:W-:Y:S05]  /*2cf0*/  @!P0 BRA `(.L_x_3039) ;  /* 0x0000003000008947 */ /* 0x000fea0003800000 */
[----:B------:R-:W-:-:S13]  /*2d00*/  ISETP.NE.AND P0, PT, R4, 0xff, PT ;  /* 0x000000ff0400780c */ /* 0x000fda0003f05270 */
[----:B------:R-:W-:Y:S02]  /*2d10*/  @!P0 IMAD.MOV.U32 R0, RZ, RZ, 0x7f800001 ;  /* 0x7f800001ff008424 */ /* 0x000fe400078e00ff */
[----:B------:R-:W-:Y:S02]  /*2d20*/  @P0 IMAD.SHL.U32 R0, R4, 0x800000, RZ ;  /* 0x0080000004000824 */ /* 0x000fe400078e00ff */
.L_x_3039:
[----:B------:R-:W-:Y:S05]  /*2d30*/  BSYNC B0 ;  /* 0x0000000000007941 */ /* 0x000fea0003800000 */
.L_x_3038:
[----:B------:R-:W-:-:S04]  /*2d40*/  FMUL.FTZ R0, R0, 1 ;  /* 0x3f80000000007820 */ /* 0x000fc80000410000 */
[----:B------:R0:W1:Y:S01]  /*2d50*/  F2F.F64.F32 R26, R0 ;  /* 0x00000000001a7310 */ /* 0x0000620000201800 */
[----:B------:R-:W-:Y:S05]  /*2d60*/  BRA `(.L_x_3013) ;  /* 0x000001a000007947 */ /* 0x000fea0003800000 */
.L_x_3012:
        /* <DEDUP_REMOVED lines=18> */
[----:B0-2--5:R-:W-:Y:S05]  /*2e90*/  CALL.ABS.NOINC R14 ;  /* 0x000000000e007343 */ /* 0x025fea0003c00000 */
[----:B------:R-:W-:Y:S01]  /*2ea0*/  CS2R R26, SRZ ;  /* 0x00000000001a7805 */ /* 0x000fe2000001ff00 */
[----:B------:R-:W-:Y:S05]  /*2eb0*/  BRA `(.L_x_3013) ;  /* 0x0000005000007947 */ /* 0x000fea0003800000 */
.L_x_3037:
[----:B------:R-:W3:Y:S02]  /*2ec0*/  LDG.E.64 R26, [R4.64] ;  /* 0x00000024041a7981 */ /* 0x000ee4000c1e1b00 */
[----:B---3--:R-:W0:Y:S01]  /*2ed0*/  I2F.F64.U64 R26, R26 ;  /* 0x0000001a001a7312 */ /* 0x008e220000301800 */
[----:B------:R-:W-:Y:S05]  /*2ee0*/  BRA `(.L_x_3013) ;  /* 0x0000002000007947 */ /* 0x000fea0003800000 */
.L_x_3036:
[----:B------:R-:W3:Y:S02]  /*2ef0*/  LDG.E R4, [R4.64] ;  /* 0x0000002404047981 */ /* 0x000ee4000c1e1900 */
[----:B---3--:R0:W1:Y:S02]  /*2f00*/  I2F.F64.U32 R26, R4 ;  /* 0x00000004001a7312 */ /* 0x0080640000201800 */
.L_x_3013:
        /* <DEDUP_REMOVED lines=15> */
[----:B---3--:R0:W3:Y:S01]  /*3000*/  I2F.F64.S16 R30, R4 ;  /* 0x00000004001e7312 */ /* 0x0080e20000101c00 */
[----:B------:R-:W-:Y:S05]  /*3010*/  BRA `(.L_x_3045) ;  /* 0x00000e2000007947 */ /* 0x000fea0003800000 */
.L_x_3043:
[----:B------:R-:W3:Y:S02]  /*3020*/  LDG.E.U8 R4, [R4.64] ;  /* 0x0000002404047981 */ /* 0x000ee4000c1e1100 */
[----:B---3--:R0:W3:Y:S01]  /*3030*/  I2F.F64.U16 R30, R4 ;  /* 0x00000004001e7312 */ /* 0x0080e20000101800 */
[----:B------:R-:W-:Y:S05]  /*3040*/  BRA `(.L_x_3045) ;  /* 0x00000df000007947 */ /* 0x000fea0003800000 */
.L_x_3042:
        /* <DEDUP_REMOVED lines=9> */
.L_x_3047:
[----:B------:R-:W3:Y:S02]  /*30e0*/  LDG.E R4, [R4.64] ;  /* 0x0000002404047981 */ /* 0x000ee4000c1e1900 */
[----:B---3--:R0:W3:Y:S01]  /*30f0*/  I2F.F64 R30, R4 ;  /* 0x00000004001e7312 */ /* 0x0080e20000201c00 */
[----:B------:R-:W-:Y:S05]  /*3100*/  BRA `(.L_x_3045) ;  /* 0x00000d3000007947 */ /* 0x000fea0003800000 */
.L_x_3046:
[----:B------:R-:W3:Y:S02]  /*3110*/  LDG.E.U16 R4, [R4.64] ;  /* 0x0000002404047981 */ /* 0x000ee4000c1e1500 */
[----:B---3--:R0:W3:Y:S01]  /*3120*/  I2F.F64.S16 R30, R4 ;  /* 0x00000004001e7312 */ /* 0x0080e20000101c00 */
[----:B------:R-:W-:Y:S05]  /*3130*/  BRA `(.L_x_3045) ;  /* 0x00000d0000007947 */ /* 0x000fea0003800000 */
.L_x_3041:
        /* <DEDUP_REMOVED lines=10> */
.L_x_3049:
[----:B------:R-:W3:Y:S02]  /*31e0*/  LDG.E.U16 R0, [R4.64] ;  /* 0x0000002404007981 */ /* 0x000ee4000c1e1500 */
[----:B---3--:R-:W-:-:S05]  /*31f0*/  HADD2.F32 R0, -RZ, R0.H0_H0 ;  /* 0x20000000ff007230 */ /* 0x008fca0000004100 */
[----:B------:R-:W-:-:S04]  /*3200*/  FMUL.FTZ R0, R0, 1 ;  /* 0x3f80000000007820 */ /* 0x000fc80000410000 */
[----:B------:R0:W3:Y:S01]  /*3210*/  F2F.F64.F32 R30, R0 ;  /* 0x00000000001e7310 */ /* 0x0000e20000201800 */
[----:B------:R-:W-:Y:S05]  /*3220*/  BRA `(.L_x_3045) ;  /* 0x00000c1000007947 */ /* 0x000fea0003800000 */
.L_x_3048:
        /* <DEDUP_REMOVED lines=10> */
.L_x_3051:
[----:B------:R-:W3:Y:S02]  /*32d0*/  LDG.E.U16 R4, [R4.64] ;  /* 0x0000002404047981 */ /* 0x000ee4000c1e1500 */
[----:B---3--:R-:W-:-:S05]  /*32e0*/  HADD2.F32 R0, -RZ, R4.H0_H0 ;  /* 0x20000004ff007230 */ /* 0x008fca0000004100 */
[----:B------:R-:W-:-:S04]  /*32f0*/  FMUL.FTZ R0, R0, 1 ;  /* 0x3f80000000007820 */ /* 0x000fc80000410000 */
[----:B------:R0:W3:Y:S01]  /*3300*/  F2F.F64.F32 R30, R0 ;  /* 0x00000000001e7310 */ /* 0x0000e20000201800 */
[----:B------:R-:W-:Y:S05]  /*3310*/  BRA `(.L_x_3045) ;  /* 0x00000b2000007947 */ /* 0x000fea0003800000 */
.L_x_3050:
[----:B------:R0:W5:Y:S01]  /*3320*/  LDG.E.64 R30, [R4.64] ;  /* 0x00000024041e7981 */ /* 0x000162000c1e1b00 */
[----:B------:R-:W-:Y:S05]  /*3330*/  BRA `(.L_x_3045) ;  /* 0x00000b0000007947 */ /* 0x000fea0003800000 */
.L_x_3040:
        /* <DEDUP_REMOVED lines=13> */
.L_x_3054:
[----:B------:R0:W5:Y:S01]  /*3410*/  LDG.E.64 R30, [R4.64] ;  /* 0x00000024041e7981 */ /* 0x000162000c1e1b00 */
[----:B------:R-:W-:Y:S05]  /*3420*/  BRA `(.L_x_3045) ;  /* 0x00000a1000007947 */ /* 0x000fea0003800000 */
.L_x_3053:
        /* <DEDUP_REMOVED lines=26> */
[----:B------:R0:W3:Y:S01]  /*35d0*/  F2F.F64.F32 R30, R7 ;  /* 0x00000007001e7310 */ /* 0x0000e20000201800 */
[----:B------:R-:W-:Y:S05]  /*35e0*/  BRA `(.L_x_3045) ;  /* 0x0000085000007947 */ /* 0x000fea0003800000 */
.L_x_3056:
        /* <DEDUP_REMOVED lines=13> */
[----:B------:R0:W3:Y:S01]  /*36c0*/  F2F.F64.F32 R30, R0 ;  /* 0x00000000001e7310 */ /* 0x0000e20000201800 */
[----:B------:R-:W-:Y:S05]  /*36d0*/  BRA `(.L_x_3045) ;  /* 0x0000076000007947 */ /* 0x000fea0003800000 */
.L_x_3055:
[----:B------:R-:W3:Y:S02]  /*36e0*/  LDG.E.U16 R0, [R4.64] ;  /* 0x0000002404007981 */ /* 0x000ee4000c1e1500 */
[----:B---3--:R-:W-:-:S05]  /*36f0*/  PRMT R0, RZ, 0x5410, R0 ;  /* 0x00005410ff007816 */ /* 0x008fca0000000000 */
[----:B------:R-:W-:-:S04]  /*3700*/  FMUL.FTZ R0, R0, 1 ;  /* 0x3f80000000007820 */ /* 0x000fc80000410000 */
[----:B------:R0:W3:Y:S01]  /*3710*/  F2F.F64.F32 R30, R0 ;  /* 0x00000000001e7310 */ /* 0x0000e20000201800 */
[----:B------:R-:W-:Y:S05]  /*3720*/  BRA `(.L_x_3045) ;  /* 0x0000071000007947 */ /* 0x000fea0003800000 */
.L_x_3052:
        /* <DEDUP_REMOVED lines=9> */
[----:B---3--:R0:W3:Y:S01]  /*37c0*/  I2F.F64.U16 R30, R4 ;  /* 0x00000004001e7312 */ /* 0x0080e20000101800 */
[----:B------:R-:W-:Y:S05]  /*37d0*/  BRA `(.L_x_3045) ;  /* 0x0000066000007947 */ /* 0x000fea0003800000 */
.L_x_3059:
        /* <DEDUP_REMOVED lines=21> */
.L_x_3063:
[----:B------:R-:W-:Y:S05]  /*3930*/  BSYNC B1 ;  /* 0x0000000000017941 */ /* 0x000fea0003800000 */
.L_x_3062:
[----:B------:R-:W-:Y:S01]  /*3940*/  LEA R5, R0, 0x3b800000, 0x17 ;  /* 0x3b80000000057811 */ /* 0x000fe200078eb8ff */
[----:B------:R-:W-:-:S05]  /*3950*/  IMAD.SHL.U32 R0, R3, 0x100000, RZ ;  /* 0x0010000003007824 */ /* 0x000fca00078e00ff */
[----:B------:R-:W-:Y:S02]  /*3960*/  LOP3.LUT R0, R5, R0, R6, 0xfe, !PT ;  /* 0x0000000005007212 */ /* 0x000fe400078efe06 */
.L_x_3061:
[----:B------:R-:W-:Y:S05]  /*3970*/  BSYNC B0 ;  /* 0x0000000000007941 */ /* 0x000fea0003800000 */
.L_x_3060:
[----:B------:R-:W-:-:S04]  /*3980*/  FMUL.FTZ R0, R0, 1 ;  /* 0x3f80000000007820 */ /* 0x000fc80000410000 */
[----:B------:R0:W3:Y:S01]  /*3990*/  F2F.F64.F32 R30, R0 ;  /* 0x00000000001e7310 */ /* 0x0000e20000201800 */
[----:B------:R-:W-:Y:S05]  /*39a0*/  BRA `(.L_x_3045) ;  /* 0x0000049000007947 */ /* 0x000fea0003800000 */
.L_x_3058:
        /* <DEDUP_REMOVED lines=21> */
.L_x_3067:
[----:B------:R-:W-:Y:S05]  /*3b00*/  BSYNC B1 ;  /* 0x0000000000017941 */ /* 0x000fea0003800000 */
.L_x_3066:
[----:B------:R-:W-:Y:S01]  /*3b10*/  LEA R5, R0, 0x37800000, 0x17 ;  /* 0x3780000000057811 */ /* 0x000fe200078eb8ff */
[----:B------:R-:W-:-:S05]  /*3b20*/  IMAD.SHL.U32 R0, R3, 0x200000, RZ ;  /* 0x0020000003007824 */ /* 0x000fca00078e00ff */
[----:B------:R-:W-:Y:S02]  /*3b30*/  LOP3.LUT R0, R5, R0, R6, 0xfe, !PT ;  /* 0x0000000005007212 */ /* 0x000fe400078efe06 */
.L_x_3065:
[----:B------:R-:W-:Y:S05]  /*3b40*/  BSYNC B0 ;  /* 0x0000000000007941 */ /* 0x000fea0003800000 */
.L_x_3064:
[----:B------:R-:W-:-:S04]  /*3b50*/  FMUL.FTZ R0, R0, 1 ;  /* 0x3f80000000007820 */ /* 0x000fc80000410000 */
[----:B------:R0:W3:Y:S01]  /*3b60*/  F2F.F64.F32 R30, R0 ;  /* 0x00000000001e7310 */ /* 0x0000e20000201800 */
[----:B------:R-:W-:Y:S05]  /*3b70*/  BRA `(.L_x_3045) ;  /* 0x000002c000007947 */ /* 0x000fea0003800000 */
.L_x_3057:
        /* <DEDUP_REMOVED lines=14> */
.L_x_3071:
[----:B------:R-:W-:Y:S05]  /*3c60*/  BSYNC B0 ;  /* 0x0000000000007941 */ /* 0x000fea0003800000 */
.L_x_3070:
[----:B------:R-:W-:-:S04]  /*3c70*/  FMUL.FTZ R0, R0, 1 ;  /* 0x3f80000000007820 */ /* 0x000fc80000410000 */
[----:B------:R0:W3:Y:S01]  /*3c80*/  F2F.F64.F32 R30, R0 ;  /* 0x00000000001e7310 */ /* 0x0000e20000201800 */
[----:B------:R-:W-:Y:S05]  /*3c90*/  BRA `(.L_x_3045) ;  /* 0x000001a000007947 */ /* 0x000fea0003800000 */
.L_x_3044:
        /* <DEDUP_REMOVED lines=18> */
[----:B012--5:R-:W-:Y:S05]  /*3dc0*/  CALL.ABS.NOINC R14 ;  /* 0x000000000e007343 */ /* 0x027fea0003c00000 */
[----:B------:R-:W-:Y:S01]  /*3dd0*/  CS2R R30, SRZ ;  /* 0x00000000001e7805 */ /* 0x000fe2000001ff00 */
[----:B------:R-:W-:Y:S05]  /*3de0*/  BRA `(.L_x_3045) ;  /* 0x0000005000007947 */ /* 0x000fea0003800000 */
.L_x_3069:
[----:B------:R-:W3:Y:S02]  /*3df0*/  LDG.E.64 R30, [R4.64] ;  /* 0x00000024041e7981 */ /* 0x000ee4000c1e1b00 */
[----:B---3--:R-:W0:Y:S01]  /*3e00*/  I2F.F64.U64 R30, R30 ;  /* 0x0000001e001e7312 */ /* 0x008e220000301800 */
[----:B------:R-:W-:Y:S05]  /*3e10*/  BRA `(.L_x_3045) ;  /* 0x0000002000007947 */ /* 0x000fea0003800000 */
.L_x_3068:
[----:B------:R-:W3:Y:S02]  /*3e20*/  LDG.E R4, [R4.64] ;  /* 0x0000002404047981 */ /* 0x000ee4000c1e1900 */
[----:B---3--:R0:W3:Y:S02]  /*3e30*/  I2F.F64.U32 R30, R4 ;  /* 0x00000004001e7312 */ /* 0x0080e40000201800 */
.L_x_3045:
[----:B------:R-:W-:-:S03]  /*3e40*/  IADD3 R33, R33, 0x80, RZ ;  /* 0x0000008021217810 */ /* 0x000fc60007ffe0ff */
.L_x_3007:
[----:B------:R-:W-:Y:S05]  /*3e50*/  BSYNC B6 ;  /* 0x0000000000067941 */ /* 0x000fea0003800000 */
.L_x_3006:
[----:B------:R-:W-:Y:S01]  /*3e60*/  ISETP.GE.AND P0, PT, R33, R2, PT ;  /* 0x000000022100720c */ /* 0x000fe20003f06270 */
[----:B------:R-:W-:Y:S01]  /*3e70*/  BSSY B6, `(.L_x_3072) ;  /* 0x00001ed000067945 */ /* 0x000fe20003800000 */
[----:B------:R-:W-:Y:S01]  /*3e80*/  CS2R R22, SRZ ;  /* 0x0000000000167805 */ /* 0x000fe2000001ff00 */
[----:B------:R-:W-:Y:S01]  /*3e90*/  CS2R R16, SRZ ;  /* 0x0000000000107805 */ /* 0x000fe2000001ff00 */
[----:B------:R-:W-:-:S09]  /*3ea0*/  CS2R R28, SRZ ;  /* 0x00000000001c7805 */ /* 0x000fd2000001ff00 */
        /* <DEDUP_REMOVED lines=17> */
[----:B----4-:R0:W4:Y:S01]  /*3fc0*/  I2F.F64.S16 R16, R4 ;  /* 0x0000000400107312 */ /* 0x0101220000101c00 */
[----:B------:R-:W-:Y:S05]  /*3fd0*/  BRA `(.L_x_3079) ;  /* 0x00000e2000007947 */ /* 0x000fea0003800000 */
.L_x_3077:
[----:B------:R-:W4:Y:S02]  /*3fe0*/  LDG.E.U8 R4, [R4.64] ;  /* 0x0000002404047981 */ /* 0x000f24000c1e1100 */
[----:B----4-:R0:W4:Y:S01]  /*3ff0*/  I2F.F64.U16 R16, R4 ;  /* 0x0000000400107312 */ /* 0x0101220000101800 */
[----:B------:R-:W-:Y:S05]  /*4000*/  BRA `(.L_x_3079) ;  /* 0x00000df000007947 */ /* 0x000fea0003800000 */
.L_x_3076:
[----:B------:R-:W-:-:S13]  /*4010*/  ISETP.NE.AND P0, PT, R0, 0x2, PT ;  /* 0x000000020000780c */ /* 0x000fda0003f05270 */
[----:B------:R-:W-:Y:S05]  /*4020*/  @!P0 BRA `(.L_x_3080) ;  /* 0x000000a000008947 */ /* 0x000fea0003800000 */
[----:B------:R-:W-:-:S13]  /*4030*/  ISETP.NE.AND P0, PT, R0, 0x3, PT ;  /* 0x000000030000780c */ /* 0x000fda0003f05270 */
[----:B------:R-:W-:Y:S05]  /*4040*/  @!P0 BRA `(.L_x_3081) ;  /* 0x0000005000008947 */ /* 0x000fea0003800000 */
[----:B------:R-:W-:-:S13]  /*4050*/  ISETP.NE.AND P0, PT, R0, 0x4, PT ;  /* 0x000000040000780c */ /* 0x000fda0003f05270 */
[----:B------:R-:W-:Y:S05]  /*4060*/  @P0 BRA `(.L_x_3078) ;  /* 0x00000bf000000947 */ /* 0x000fea0003800000 */
[----:B------:R-:W4:Y:S02]  /*4070*/  LDG.E.64 R16, [R4.64] ;  /* 0x0000002404107981 */ /* 0x000f24000c1e1b00 */
[----:B----4-:R-:W0:Y:S01]  /*4080*/  I2F.F64.S64 R16, R16 ;  /* 0x0000001000107312 */ /* 0x010e220000301c00 */
[----:B------:R-:W-:Y:S05]  /*4090*/  BRA `(.L_x_3079) ;  /* 0x00000d6000007947 */ /* 0x000fea0003800000 */
.L_x_3081:
[----:B------:R-:W4:Y:S02]  /*40a0*/  LDG.E R4, [R4.64] ;  /* 0x0000002404047981 */ /* 0x000f24000c1e1900 */
[----:B----4-:R0:W4:Y:S01]  /*40b0*/  I2F.F64 R16, R4 ;  /* 0x0000000400107312 */ /* 0x0101220000201c00 */
[----:B------:R-:W-:Y:S05]  /*40c0*/  BRA `(.L_x_3079) ;  /* 0x00000d3000007947 */ /* 0x000fea0003800000 */
.L_x_3080:
[----:B------:R-:W4:Y:S02]  /*40d0*/  LDG.E.U16 R4, [R4.64] ;  /* 0x0000002404047981 */ /* 0x000f24000c1e1500 */
[----:B----4-:R0:W4:Y:S01]  /*40e0*/  I2F.F64.S16 R16, R4 ;  /* 0x0000000400107312 */ /* 0x0101220000101c00 */
[----:B------:R-:W-:Y:S05]  /*40f0*/  BRA `(.L_x_3079) ;  /* 0x00000d0000007947 */ /* 0x000fea0003800000 */
.L_x_3075:
[----:B------:R-:W-:-:S13]  /*4100*/  ISETP.GT.AND P0, PT, R0, 0x6, PT ;  /* 0x000000060000780c */ /* 0x000fda0003f04270 */
[----:B------:R-:W-:Y:S05]  /*4110*/  @P0 BRA `(.L_x_3082) ;  /* 0x000000d000000947 */ /* 0x000fea0003800000 */
[----:B------:R-:W-:-:S13]  /*4120*/  ISETP.NE.AND P0, PT, R0, 0x5, PT ;  /* 0x000000050000780c */ /* 0x000fda0003f05270 */
[----:B------:R-:W-:Y:S05]  /*4130*/  @!P0 BRA `(.L_x_3083) ;  /* 0x0000006000008947 */ /* 0x000fea0003800000 */
[----:B------:R-:W-:-:S13]  /*4140*/  ISETP.NE.AND P0, PT, R0, 0x6, PT ;  /* 0x000000060000780c */ /* 0x000fda0003f05270 */
[----:B------:R-:W-:Y:S05]  /*4150*/  @P0 BRA `(.L_x_3078) ;  /* 0x00000b0000000947 */ /* 0x000fea0003800000 */
[----:B------:R-:W4:Y:S02]  /*4160*/  LDG.E R16, [R4.64] ;  /* 0x0000002404107981 */ /* 0x000f24000c1e1900 */
[----:B----4-:R-:W-:-:S06]  /*4170*/  FMUL.FTZ R16, R16, 1 ;  /* 0x3f80000010107820 */ /* 0x010fcc0000410000 */
[----:B------:R-:W0:Y:S01]  /*4180*/  F2F.F64.F32 R16, R16 ;  /* 0x0000001000107310 */ /* 0x000e220000201800 */
[----:B------:R-:W-:Y:S05]  /*4190*/  BRA `(.L_x_3079) ;  /* 0x00000c6000007947 */ /* 0x000fea0003800000 */
.L_x_3083:
[----:B------:R-:W4:Y:S02]  /*41a0*/  LDG.E.U16 R0, [R4.64] ;  /* 0x0000002404007981 */ /* 0x000f24000c1e1500 */
[----:B----4-:R-:W-:-:S05]  /*41b0*/  HADD2.F32 R0, -RZ, R0.H0_H0 ;  /* 0x20000000ff007230 */ /* 0x010fca0000004100 */
[----:B------:R-:W-:-:S04]  /*41c0*/  FMUL.FTZ R0, R0, 1 ;  /* 0x3f80000000007820 */ /* 0x000fc80000410000 */
[----:B------:R0:W4:Y:S01]  /*41d0*/  F2F.F64.F32 R16, R0 ;  /* 0x0000000000107310 */ /* 0x0001220000201800 */
[----:B------:R-:W-:Y:S05]  /*41e0*/  BRA `(.L_x_3079) ;  /* 0x00000c1000007947 */ /* 0x000fea0003800000 */
.L_x_3082:
[----:B------:R-:W-:-:S13]  /*41f0*/  ISETP.NE.AND P0, PT, R0, 0x7, PT ;  /* 0x000000070000780c */ /* 0x000fda0003f05270 */
[----:B------:R-:W-:Y:S05]  /*4200*/  @!P0 BRA `(.L_x_3084) ;  /* 0x000000d000008947 */ /* 0x000fea0003800000 */
        /* <DEDUP_REMOVED lines=8> */
.L_x_3085:
[----:B------:R-:W4:Y:S02]  /*4290*/  LDG.E.U16 R4, [R4.64] ;  /* 0x0000002404047981 */ /* 0x000f24000c1e1500 */
[----:B----4-:R-:W-:-:S05]  /*42a0*/  HADD2.F32 R0, -RZ, R4.H0_H0 ;  /* 0x20000004ff007230 */ /* 0x010fca0000004100 */
[----:B------:R-:W-:-:S04]  /*42b0*/  FMUL.FTZ R0, R0, 1 ;  /* 0x3f80000000007820 */ /* 0x000fc80000410000 */
[----:B------:R0:W4:Y:S01]  /*42c0*/  F2F.F64.F32 R16, R0 ;  /* 0x0000000000107310 */ /* 0x0001220000201800 */
[----:B------:R-:W-:Y:S05]  /*42d0*/  BRA `(.L_x_3079) ;  /* 0x00000b2000007947 */ /* 0x000fea0003800000 */
.L_x_3084:
[----:B------:R0:W5:Y:S01]  /*42e0*/  LDG.E.64 R16, [R4.64] ;  /* 0x0000002404107981 */ /* 0x000162000c1e1b00 */
[----:B------:R-:W-:Y:S05]  /*42f0*/  BRA `(.L_x_3079) ;  /* 0x00000b0000007947 */ /* 0x000fea0003800000 */
.L_x_3074:
        /* <DEDUP_REMOVED lines=8> */
[----:B------:R-:W4:Y:S01]  /*4380*/  LDG.E.U8 R4, [R4.64] ;  /* 0x0000002404047981 */ /* 0x000f22000c1e1100 */
[----:B------:R-:W-:Y:S01]  /*4390*/  IMAD.MOV.U32 R16, RZ, RZ, RZ ;  /* 0x000000ffff107224 */ /* 0x000fe200078e00ff */
[----:B----4-:R-:W-:-:S04]  /*43a0*/  ISETP.NE.AND P0, PT, R4, RZ, PT ;  /* 0x000000ff0400720c */ /* 0x010fc80003f05270 */
[----:B------:R-:W-:Y:S01]  /*43b0*/  FSEL R17, RZ, 1.875, !P0 ;  /* 0x3ff00000ff117808 */ /* 0x000fe20004000000 */
[----:B------:R-:W-:Y:S05]  /*43c0*/  BRA `(.L_x_3079) ;  /* 0x00000a3000007947 */ /* 0x000fea0003800000 */
.L_x_3088:
[----:B------:R0:W5:Y:S01]  /*43d0*/  LDG.E.64 R16, [R4.64] ;  /* 0x0000002404107981 */ /* 0x000162000c1e1b00 */
[----:B------:R-:W-:Y:S05]  /*43e0*/  BRA `(.L_x_3079) ;  /* 0x00000a1000007947 */ /* 0x000fea0003800000 */
.L_x_3087:
        /* <DEDUP_REMOVED lines=26> */
[----:B------:R0:W4:Y:S01]  /*4590*/  F2F.F64.F32 R16, R7 ;  /* 0x0000000700107310 */ /* 0x0001220000201800 */
[----:B------:R-:W-:Y:S05]  /*45a0*/  BRA `(.L_x_3079) ;  /* 0x0000085000007947 */ /* 0x000fea0003800000 */
.L_x_3090:
        /* <DEDUP_REMOVED lines=13> */
[----:B------:R0:W4:Y:S01]  /*4680*/  F2F.F64.F32 R16, R0 ;  /* 0x0000000000107310 */ /* 0x0001220000201800 */
[----:B------:R-:W-:Y:S05]  /*4690*/  BRA `(.L_x_3079) ;  /* 0x0000076000007947 */ /* 0x000fea0003800000 */
.L_x_3089:
[----:B------:R-:W4:Y:S02]  /*46a0*/  LDG.E.U16 R0, [R4.64] ;  /* 0x0000002404007981 */ /* 0x000f24000c1e1500 */
[----:B----4-:R-:W-:-:S05]  /*46b0*/  PRMT R0, RZ, 0x5410, R0 ;  /* 0x00005410ff007816 */ /* 0x010fca0000000000 */
[----:B------:R-:W-:-:S04]  /*46c0*/  FMUL.FTZ R0, R0, 1 ;  /* 0x3f80000000007820 */ /* 0x000fc80000410000 */
[----:B------:R0:W4:Y:S01]  /*46d0*/  F2F.F64.F32 R16, R0 ;  /* 0x0000000000107310 */ /* 0x0001220000201800 */
[----:B------:R-:W-:Y:S05]  /*46e0*/  BRA `(.L_x_3079) ;  /* 0x0000071000007947 */ /* 0x000fea0003800000 */
.L_x_3086:
        /* <DEDUP_REMOVED lines=9> */
[----:B----4-:R0:W4:Y:S01]  /*4780*/  I2F.F64.U16 R16, R4 ;  /* 0x0000000400107312 */ /* 0x0101220000101800 */
[----:B------:R-:W-:Y:S05]  /*4790*/  BRA `(.L_x_3079) ;  /* 0x0000066000007947 */ /* 0x000fea0003800000 */
.L_x_3093:
[----:B------:R-:W4:Y:S01]  /*47a0*/  LDG.E.U8 R3, [R4.64] ;  /* 0x0000002404037981 */ /* 0x000f22000c1e1100 */
[----:B------:R-:W-:Y:S01]  /*47b0*/  BSSY B0, `(.L_x_3094) ;  /* 0x0000018000007945 */ /* 0x000fe20003800000 */
        /* <DEDUP_REMOVED lines=19> */
.L_x_3097:
[----:B------:R-:W-:Y:S05]  /*48f0*/  BSYNC B1 ;  /* 0x0000000000017941 */ /* 0x000fea0003800000 */
.L_x_3096:
[----:B------:R-:W-:Y:S01]  /*4900*/  LEA R5, R0, 0x3b800000, 0x17 ;  /* 0x3b80000000057811 */ /* 0x000fe200078eb8ff */
[----:B------:R-:W-:-:S05]  /*4910*/  IMAD.SHL.U32 R0, R3, 0x100000, RZ ;  /* 0x0010000003007824 */ /* 0x000fca00078e00ff */
[----:B------:R-:W-:Y:S02]  /*4920*/  LOP3.LUT R0, R5, R0, R6, 0xfe, !PT ;  /* 0x0000000005007212 */ /* 0x000fe400078efe06 */
.L_x_3095:
[----:B------:R-:W-:Y:S05]  /*4930*/  BSYNC B0 ;  /* 0x0000000000007941 */ /* 0x000fea0003800000 */
.L_x_3094:
[----:B------:R-:W-:-:S04]  /*4940*/  FMUL.FTZ R0, R0, 1 ;  /* 0x3f80000000007820 */ /* 0x000fc80000410000 */
[----:B------:R0:W4:Y:S01]  /*4950*/  F2F.F64.F32 R16, R0 ;  /* 0x0000000000107310 */ /* 0x0001220000201800 */
[----:B------:R-:W-:Y:S05]  /*4960*/  BRA `(.L_x_3079) ;  /* 0x0000049000007947 */ /* 0x000fea0003800000 */
.L_x_3092:
        /* <DEDUP_REMOVED lines=21> */
.L_x_3101:
[----:B------:R-:W-:Y:S05]  /*4ac0*/  BSYNC B1 ;  /* 0x0000000000017941 */ /* 0x000fea0003800000 */
.L_x_3100:
[----:B------:R-:W-:Y:S01]  /*4ad0*/  LEA R5, R0, 0x37800000, 0x17 ;  /* 0x3780000000057811 */ /* 0x000fe200078eb8ff */
[----:B------:R-:W-:-:S05]  /*4ae0*/  IMAD.SHL.U32 R0, R3, 0x200000, RZ ;  /* 0x0020000003007824 */ /* 0x000fca00078e00ff */
[----:B------:R-:W-:Y:S02]  /*4af0*/  LOP3.LUT R0, R5, R0, R6, 0xfe, !PT ;  /* 0x0000000005007212 */ /* 0x000fe400078efe06 */
.L_x_3099:
[----:B------:R-:W-:Y:S05]  /*4b00*/  BSYNC B0 ;  /* 0x0000000000007941 */ /* 0x000fea0003800000 */
.L_x_3098:
[----:B------:R-:W-:-:S04]  /*4b10*/  FMUL.FTZ R0, R0, 1 ;  /* 0x3f80000000007820 */ /* 0x000fc80000410000 */
[----:B------:R0:W4:Y:S01]  /*4b20*/  F2F.F64.F32 R16, R0 ;  /* 0x0000000000107310 */ /* 0x0001220000201800 */
[----:B------:R-:W-:Y:S05]  /*4b30*/  BRA `(.L_x_3079) ;  /* 0x000002c000007947 */ /* 0x000fea0003800000 */
.L_x_3091:
[----:B------:R-:W-:-:S13]  /*4b40*/  ISETP.NE.AND P0, PT, R0, 0x1c, PT ;  /* 0x0000001c0000780c */ /* 0x000fda0003f05270 */
[----:B------:R-:W-:Y:S05]  /*4b50*/  @!P0 BRA `(.L_x_3102) ;  /* 0x0000028000008947 */ /* 0x000fea0003800000 */
[----:B------:R-:W-:-:S13]  /*4b60*/  ISETP.NE.AND P0, PT, R0, 0x1d, PT ;  /* 0x0000001d0000780c */ /* 0x000fda0003f05270 */
[----:B------:R-:W-:Y:S05]  /*4b70*/  @!P0 BRA `(.L_x_3103) ;  /* 0x0000023000008947 */ /* 0x000fea0003800000 */
[----:B------:R-:W-:-:S13]  /*4b80*/  ISETP.NE.AND P0, PT, R0, 0x2c, PT ;  /* 0x0000002c0000780c */ /* 0x000fda0003f05270 */
[----:B------:R-:W-:Y:S05]  /*4b90*/  @P0 BRA `(.L_x_3078) ;  /* 0x000000c000000947 */ /* 0x000fea0003800000 */
[----:B------:R-:W4:Y:S01]  /*4ba0*/  LDG.E.U8 R4, [R4.64] ;  /* 0x0000002404047981 */ /* 0x000f22000c1e1100 */
[----:B------:R-:W-:Y:S01]  /*4bb0*/  BSSY B0, `(.L_x_3104) ;  /* 0x0000007000007945 */ /* 0x000fe20003800000 */
[----:B------:R-:W-:Y:S01]  /*4bc0*/  IMAD.MOV.U32 R0, RZ, RZ, 0x400000 ;  /* 0x00400000ff007424 */ /* 0x000fe200078e00ff */
[----:B----4-:R-:W-:-:S13]  /*4bd0*/  ISETP.NE.AND P0, PT, R4, RZ, PT ;  /* 0x000000ff0400720c */ /* 0x010fda0003f05270 */
[----:B------:R-:W-:Y:S05]  /*4be0*/  @!P0 BRA `(.L_x_3105) ;  /* 0x0000003000008947 */ /* 0x000fea0003800000 */
[----:B------:R-:W-:-:S13]  /*4bf0*/  ISETP.NE.AND P0, PT, R4, 0xff, PT ;  /* 0x000000ff0400780c */ /* 0x000fda0003f05270 */
[----:B------:R-:W-:Y:S02]  /*4c00*/  @!P0 IMAD.MOV.U32 R0, RZ, RZ, 0x7f800001 ;  /* 0x7f800001ff008424 */ /* 0x000fe400078e00ff */
[----:B------:R-:W-:Y:S02]  /*4c10*/  @P0 IMAD.SHL.U32 R0, R4, 0x800000, RZ ;  /* 0x0080000004000824 */ /* 0x000fe400078e00ff */
.L_x_3105:
[----:B------:R-:W-:Y:S05]  /*4c20*/  BSYNC B0 ;  /* 0x0000000000007941 */ /* 0x000fea0003800000 */
.L_x_3104:
[----:B------:R-:W-:-:S04]  /*4c30*/  FMUL.FTZ R0, R0, 1 ;  /* 0x3f80000000007820 */ /* 0x000fc80000410000 */
[----:B------:R0:W4:Y:S01]  /*4c40*/  F2F.F64.F32 R16, R0 ;  /* 0x0000000000107310 */ /* 0x0001220000201800 */
[----:B------:R-:W-:Y:S05]  /*4c50*/  BRA `(.L_x_3079) ;  /* 0x000001a000007947 */ /* 0x000fea0003800000 */
.L_x_3078:
        /* <DEDUP_REMOVED lines=18> */
[----:B0123-5:R-:W-:Y:S05]  /*4d80*/  CALL.ABS.NOINC R14 ;  /* 0x000000000e007343 */ /* 0x02ffea0003c00000 */
[----:B------:R-:W-:Y:S01]  /*4d90*/  CS2R R16, SRZ ;  /* 0x0000000000107805 */ /* 0x000fe2000001ff00 */
[----:B------:R-:W-:Y:S05]  /*4da0*/  BRA `(.L_x_3079) ;  /* 0x0000005000007947 */ /* 0x000fea0003800000 */
.L_x_3103:
[----:B------:R-:W4:Y:S02]  /*4db0*/  LDG.E.64 R16, [R4.64] ;  /* 0x0000002404107981 */ /* 0x000f24000c1e1b00 */
[----:B----4-:R-:W0:Y:S01]  /*4dc0*/  I2F.F64.U64 R16, R16 ;  /* 0x0000001000107312 */ /* 0x010e220000301800 */
[----:B------:R-:W-:Y:S05]  /*4dd0*/  BRA `(.L_x_3079) ;  /* 0x0000002000007947 */ /* 0x000fea0003800000 */
.L_x_3102:
[----:B------:R-:W4:Y:S02]  /*4de0*/  LDG.E R4, [R4.64] ;  /* 0x0000002404047981 */ /* 0x000f24000c1e1900 */
[----:B----4-:R0:W4:Y:S02]  /*4df0*/  I2F.F64.U32 R16, R4 ;  /* 0x0000000400107312 */ /* 0x0101240000201800 */
.L_x_3079:
        /* <DEDUP_REMOVED lines=15> */
[----:B----4-:R0:W4:Y:S01]  /*4ef0*/  I2F.F64.S16 R28, R4 ;  /* 0x00000004001c7312 */ /* 0x0101220000101c00 */
[----:B------:R-:W-:Y:S05]  /*4f00*/  BRA `(.L_x_3111) ;  /* 0x00000e2000007947 */ /* 0x000fea0003800000 */
.L_x_3109:
[----:B----4-:R-:W4:Y:S02]  /*4f10*/  LDG.E.U8 R4, [R4.64] ;  /* 0x0000002404047981 */ /* 0x010f24000c1e1100 */
[----:B----4-:R0:W4:Y:S01]  /*4f20*/  I2F.F64.U16 R28, R4 ;  /* 0x00000004001c7312 */ /* 0x0101220000101800 */
[----:B------:R-:W-:Y:S05]  /*4f30*/  BRA `(.L_x_3111) ;  /* 0x00000df000007947 */ /* 0x000fea0003800000 */
.L_x_3108:
[----:B------:R-:W-:-:S13]  /*4f40*/  ISETP.NE.AND P0, PT, R0, 0x2, PT ;  /* 0x000000020000780c */ /* 0x000fda0003f05270 */
[----:B------:R-:W-:Y:S05]  /*4f50*/  @!P0 BRA `(.L_x_3112) ;  /* 0x000000a000008947 */ /* 0x000fea0003800000 */
[----:B------:R-:W-:-:S13]  /*4f60*/  ISETP.NE.AND P0, PT, R0, 0x3, PT ;  /* 0x000000030000780c */ /* 0x000fda0003f05270 */
[----:B------:R-:W-:Y:S05]  /*4f70*/  @!P0 BRA `(.L_x_3113) ;  /* 0x0000005000008947 */ /* 0x000fea0003800000 */
[----:B------:R-:W-:-:S13]  /*4f80*/  ISETP.NE.AND P0, PT, R0, 0x4, PT ;  /* 0x000000040000780c */ /* 0x000fda0003f05270 */
[----:B------:R-:W-:Y:S05]  /*4f90*/  @P0 BRA `(.L_x_3110) ;  /* 0x00000bf000000947 */ /* 0x000fea0003800000 */
[----:B----4-:R-:W4:Y:S02]  /*4fa0*/  LDG.E.64 R28, [R4.64] ;  /* 0x00000024041c7981 */ /* 0x010f24000c1e1b00 */
[----:B----4-:R-:W0:Y:S01]  /*4fb0*/  I2F.F64.S64 R28, R28 ;  /* 0x0000001c001c7312 */ /* 0x010e220000301c00 */
[----:B------:R-:W-:Y:S05]  /*4fc0*/  BRA `(.L_x_3111) ;  /* 0x00000d6000007947 */ /* 0x000fea0003800000 */
.L_x_3113:
[----:B----4-:R-:W4:Y:S02]  /*4fd0*/  LDG.E R4, [R4.64] ;  /* 0x0000002404047981 */ /* 0x010f24000c1e1900 */
[----:B----4-:R0:W4:Y:S01]  /*4fe0*/  I2F.F64 R28, R4 ;  /* 0x00000004001c7312 */ /* 0x0101220000201c00 */
[----:B------:R-:W-:Y:S05]  /*4ff0*/  BRA `(.L_x_3111) ;  /* 0x00000d3000007947 */ /* 0x000fea0003800000 */
.L_x_3112:
[----:B----4-:R-:W4:Y:S02]  /*5000*/  LDG.E.U16 R4, [R4.64] ;  /* 0x0000002404047981 */ /* 0x010f24000c1e1500 */
[----:B----4-:R0:W4:Y:S01]  /*5010*/  I2F.F64.S16 R28, R4 ;  /* 0x00000004001c7312 */ /* 0x0101220000101c00 */
[----:B------:R-:W-:Y:S05]  /*5020*/  BRA `(.L_x_3111) ;  /* 0x00000d0000007947 */ /* 0x000fea0003800000 */
.L_x_3107:
[----:B------:R-:W-:-:S13]  /*5030*/  ISETP.GT.AND P0, PT, R0, 0x6, PT ;  /* 0x000000060000780c */ /* 0x000fda0003f04270 */
[----:B------:R-:W-:Y:S05]  /*5040*/  @P0 BRA `(.L_x_3114) ;  /* 0x000000d000000947 */ /* 0x000fea0003800000 */
[----:B------:R-:W-:-:S13]  /*5050*/  ISETP.NE.AND P0, PT, R0, 0x5, PT ;  /* 0x000000050000780c */ /* 0x000fda0003f05270 */
[----:B------:R-:W-:Y:S05]  /*5060*/  @!P0 BRA `(.L_x_3115) ;  /* 0x0000006000008947 */ /* 0x000fea0003800000 */
[----:B------:R-:W-:-:S13]  /*5070*/  ISETP.NE.AND P0, PT, R0, 0x6, PT ;  /* 0x000000060000780c */ /* 0x000fda0003f05270 */
[----:B------:R-:W-:Y:S05]  /*5080*/  @P0 BRA `(.L_x_3110) ;  /* 0x00000b0000000947 */ /* 0x000fea0003800000 */
[----:B----4-:R-:W4:Y:S02]  /*5090*/  LDG.E R28, [R4.64] ;  /* 0x00000024041c7981 */ /* 0x010f24000c1e1900 */
[----:B----4-:R-:W-:-:S06]  /*50a0*/  FMUL.FTZ R28, R28, 1 ;  /* 0x3f8000001c1c7820 */ /* 0x010fcc0000410000 */
[----:B------:R-:W0:Y:S01]  /*50b0*/  F2F.F64.F32 R28, R28 ;  /* 0x0000001c001c7310 */ /* 0x000e220000201800 */
[----:B------:R-:W-:Y:S05]  /*50c0*/  BRA `(.L_x_3111) ;  /* 0x00000c6000007947 */ /* 0x000fea0003800000 */
.L_x_3115:
[----:B----4-:R-:W4:Y:S02]  /*50d0*/  LDG.E.U16 R0, [R4.64] ;  /* 0x0000002404007981 */ /* 0x010f24000c1e1500 */
[----:B----4-:R-:W-:-:S05]  /*50e0*/  HADD2.F32 R0, -RZ, R0.H0_H0 ;  /* 0x20000000ff007230 */ /* 0x010fca0000004100 */
[----:B------:R-:W-:-:S04]  /*50f0*/  FMUL.FTZ R0, R0, 1 ;  /* 0x3f80000000007820 */ /* 0x000fc80000410000 */
[----:B------:R0:W4:Y:S01]  /*5100*/  F2F.F64.F32 R28, R0 ;  /* 0x00000000001c7310 */ /* 0x0001220000201800 */
[----:B------:R-:W-:Y:S05]  /*5110*/  BRA `(.L_x_3111) ;  /* 0x00000c1000007947 */ /* 0x000fea0003800000 */
.L_x_3114:
[----:B------:R-:W-:-:S13]  /*5120*/  ISETP.NE.AND P0, PT, R0, 0x7, PT ;  /* 0x000000070000780c */ /* 0x000fda0003f05270 */
[----:B------:R-:W-:Y:S05]  /*5130*/  @!P0 BRA `(.L_x_3116) ;  /* 0x000000d000008947 */ /* 0x000fea0003800000 */
        /* <DEDUP_REMOVED lines=8> */
.L_x_3117:
[----:B----4-:R-:W4:Y:S02]  /*51c0*/  LDG.E.U16 R4, [R4.64] ;  /* 0x0000002404047981 */ /* 0x010f24000c1e1500 */
[----:B----4-:R-:W-:-:S05]  /*51d0*/  HADD2.F32 R0, -RZ, R4.H0_H0 ;  /* 0x20000004ff007230 */ /* 0x010fca0000004100 */
[----:B------:R-:W-:-:S04]  /*51e0*/  FMUL.FTZ R0, R0, 1 ;  /* 0x3f80000000007820 */ /* 0x000fc80000410000 */
[----:B------:R0:W4:Y:S01]  /*51f0*/  F2F.F64.F32 R28, R0 ;  /* 0x00000000001c7310 */ /* 0x0001220000201800 */
[----:B------:R-:W-:Y:S05]  /*5200*/  BRA `(.L_x_3111) ;  /* 0x00000b2000007947 */ /* 0x000fea0003800000 */
.L_x_3116:
[----:B------:R0:W5:Y:S01]  /*5210*/  LDG.E.64 R28, [R4.64] ;  /* 0x00000024041c7981 */ /* 0x000162000c1e1b00 */
[----:B------:R-:W-:Y:S05]  /*5220*/  BRA `(.L_x_3111) ;  /* 0x00000b0000007947 */ /* 0x000fea0003800000 */
.L_x_3106:
        /* <DEDUP_REMOVED lines=8> */
[----:B----4-:R-:W4:Y:S01]  /*52b0*/  LDG.E.U8 R4, [R4.64] ;  /* 0x0000002404047981 */ /* 0x010f22000c1e1100 */
[----:B------:R-:W-:Y:S01]  /*52c0*/  IMAD.MOV.U32 R28, RZ, RZ, RZ ;  /* 0x000000ffff1c7224 */ /* 0x000fe200078e00ff */
[----:B----4-:R-:W-:-:S04]  /*52d0*/  ISETP.NE.AND P0, PT, R4, RZ, PT ;  /* 0x000000ff0400720c */ /* 0x010fc80003f05270 */
[----:B------:R-:W-:Y:S01]  /*52e0*/  FSEL R29, RZ, 1.875, !P0 ;  /* 0x3ff00000ff1d7808 */ /* 0x000fe20004000000 */
[----:B------:R-:W-:Y:S05]  /*52f0*/  BRA `(.L_x_3111) ;  /* 0x00000a3000007947 */ /* 0x000fea0003800000 */
.L_x_3120:
[----:B------:R0:W5:Y:S01]  /*5300*/  LDG.E.64 R28, [R4.64] ;  /* 0x00000024041c7981 */ /* 0x000162000c1e1b00 */
[----:B------:R-:W-:Y:S05]  /*5310*/  BRA `(.L_x_3111) ;  /* 0x00000a1000007947 */ /* 0x000fea0003800000 */
.L_x_3119:
        /* <DEDUP_REMOVED lines=28> */
.L_x_3122:
        /* <DEDUP_REMOVED lines=15> */
.L_x_3121:
[----:B----4-:R-:W4:Y:S02]  /*55d0*/  LDG.E.U16 R0, [R4.64] ;  /* 0x0000002404007981 */ /* 0x010f24000c1e1500 */
[----:B----4-:R-:W-:-:S05]  /*55e0*/  PRMT R0, RZ, 0x5410, R0 ;  /* 0x00005410ff007816 */ /* 0x010fca0000000000 */
[----:B------:R-:W-:-:S04]  /*55f0*/  FMUL.FTZ R0, R0, 1 ;  /* 0x3f80000000007820 */ /* 0x000fc80000410000 */
[----:B------:R0:W4:Y:S01]  /*5600*/  F2F.F64.F32 R28, R0 ;  /* 0x00000000001c7310 */ /* 0x0001220000201800 */
[----:B------:R-:W-:Y:S05]  /*5610*/  BRA `(.L_x_3111) ;  /* 0x0000071000007947 */ /* 0x000fea0003800000 */
.L_x_3118:
        /* <DEDUP_REMOVED lines=9> */
[----:B----4-:R0:W4:Y:S01]  /*56b0*/  I2F.F64.U16 R28, R4 ;  /* 0x00000004001c7312 */ /* 0x0101220000101800 */
[----:B------:R-:W-:Y:S05]  /*56c0*/  BRA `(.L_x_3111) ;  /* 0x0000066000007947 */ /* 0x000fea0003800000 */
.L_x_3125:
[----:B----4-:R-:W4:Y:S01]  /*56d0*/  LDG.E.U8 R3, [R4.64] ;  /* 0x0000002404037981 */ /* 0x010f22000c1e1100 */
        /* <DEDUP_REMOVED lines=20> */
.L_x_3129:
[----:B------:R-:W-:Y:S05]  /*5820*/  BSYNC B1 ;  /* 0x0000000000017941 */ /* 0x000fea0003800000 */
.L_x_3128:
[----:B------:R-:W-:Y:S01]  /*5830*/  LEA R5, R0, 0x3b800000, 0x17 ;  /* 0x3b80000000057811 */ /* 0x000fe200078eb8ff */
[----:B------:R-:W-:-:S05]  /*5840*/  IMAD.SHL.U32 R0, R3, 0x100000, RZ ;  /* 0x0010000003007824 */ /* 0x000fca00078e00ff */
[----:B------:R-:W-:Y:S02]  /*5850*/  LOP3.LUT R0, R5, R0, R6, 0xfe, !PT ;  /* 0x0000000005007212 */ /* 0x000fe400078efe06 */
.L_x_3127:
[----:B------:R-:W-:Y:S05]  /*5860*/  BSYNC B0 ;  /* 0x0000000000007941 */ /* 0x000fea0003800000 */
.L_x_3126:
[----:B------:R-:W-:-:S04]  /*5870*/  FMUL.FTZ R0, R0, 1 ;  /* 0x3f80000000007820 */ /* 0x000fc80000410000 */
[----:B------:R0:W4:Y:S01]  /*5880*/  F2F.F64.F32 R28, R0 ;  /* 0x00000000001c7310 */ /* 0x0001220000201800 */
[----:B------:R-:W-:Y:S05]  /*5890*/  BRA `(.L_x_3111) ;  /* 0x0000049000007947 */ /* 0x000fea0003800000 */
.L_x_3124:
        /* <DEDUP_REMOVED lines=21> */
.L_x_3133:
[----:B------:R-:W-:Y:S05]  /*59f0*/  BSYNC B1 ;  /* 0x0000000000017941 */ /* 0x000fea0003800000 */
.L_x_3132:
[----:B------:R-:W-:Y:S01]  /*5a00*/  LEA R5, R0, 0x37800000, 0x17 ;  /* 0x3780000000057811 */ /* 0x000fe200078eb8ff */
[----:B------:R-:W-:-:S05]  /*5a10*/  IMAD.SHL.U32 R0, R3, 0x200000, RZ ;  /* 0x0020000003007824 */ /* 0x000fca00078e00ff */
[----:B------:R-:W-:Y:S02]  /*5a20*/  LOP3.LUT R0, R5, R0, R6, 0xfe, !PT ;  /* 0x0000000005007212 */ /* 0x000fe400078efe06 */
.L_x_3131:
[----:B------:R-:W-:Y:S05]  /*5a30*/  BSYNC B0 ;  /* 0x0000000000007941 */ /* 0x000fea0003800000 */
.L_x_3130:
[----:B------:R-:W-:-:S04]  /*5a40*/  FMUL.FTZ R0, R0, 1 ;  /* 0x3f80000000007820 */ /* 0x000fc80000410000 */
[----:B------:R0:W4:Y:S01]  /*5a50*/  F2F.F64.F32 R28, R0 ;  /* 0x00000000001c7310 */ /* 0x0001220000201800 */
[----:B------:R-:W-:Y:S05]  /*5a60*/  BRA `(.L_x_3111) ;  /* 0x000002c000007947 */ /* 0x000fea0003800000 */
.L_x_3123:
[----:B------:R-:W-:-:S13]  /*5a70*/  ISETP.NE.AND P0, PT, R0, 0x1c, PT ;  /* 0x0000001c0000780c */ /* 0x000fda0003f05270 */
[----:B------:R-:W-:Y:S05]  /*5a80*/  @!P0 BRA `(.L_x_3134) ;  /* 0x0000028000008947 */ /* 0x000fea0003800000 */
[----:B------:R-:W-:-:S13]  /*5a90*/  ISETP.NE.AND P0, PT, R0, 0x1d, PT ;  /* 0x0000001d0000780c */ /* 0x000fda0003f05270 */
[----:B------:R-:W-:Y:S05]  /*5aa0*/  @!P0 BRA `(.L_x_3135) ;  /* 0x0000023000008947 */ /* 0x000fea0003800000 */
[----:B------:R-:W-:-:S13]  /*5ab0*/  ISETP.NE.AND P0, PT, R0, 0x2c, PT ;  /* 0x0000002c0000780c */ /* 0x000fda0003f05270 */
[----:B------:R-:W-:Y:S05]  /*5ac0*/  @P0 BRA `(.L_x_3110) ;  /* 0x000000c000000947 */ /* 0x000fea0003800000 */
[----:B----4-:R-:W4:Y:S01]  /*5ad0*/  LDG.E.U8 R4, [R4.64] ;  /* 0x0000002404047981 */ /* 0x010f22000c1e1100 */
[----:B------:R-:W-:Y:S01]  /*5ae0*/  BSSY B0, `(.L_x_3136) ;  /* 0x0000007000007945 */ /* 0x000fe20003800000 */
[----:B------:R-:W-:Y:S01]  /*5af0*/  IMAD.MOV.U32 R0, RZ, RZ, 0x400000 ;  /* 0x00400000ff007424 */ /* 0x000fe200078e00ff */
[----:B----4-:R-:W-:-:S13]  /*5b00*/  ISETP.NE.AND P0, PT, R4, RZ, PT ;  /* 0x000000ff0400720c */ /* 0x010fda0003f05270 */
[----:B------:R-:W-:Y:S05]  /*5b10*/  @!P0 BRA `(.L_x_3137) ;  /* 0x0000003000008947 */ /* 0x000fea0003800000 */
[----:B------:R-:W-:-:S13]  /*5b20*/  ISETP.NE.AND P0, PT, R4, 0xff, PT ;  /* 0x000000ff0400780c */ /* 0x000fda0003f05270 */
[----:B------:R-:W-:Y:S02]  /*5b30*/  @!P0 IMAD.MOV.U32 R0, RZ, RZ, 0x7f800001 ;  /* 0x7f800001ff008424 */ /* 0x000fe400078e00ff */
[----:B------:R-:W-:Y:S02]  /*5b40*/  @P0 IMAD.SHL.U32 R0, R4, 0x800000, RZ ;  /* 0x0080000004000824 */ /* 0x000fe400078e00ff */
.L_x_3137:
[----:B------:R-:W-:Y:S05]  /*5b50*/  BSYNC B0 ;  /* 0x0000000000007941 */ /* 0x000fea0003800000 */
.L_x_3136:
[----:B------:R-:W-:-:S04]  /*5b60*/  FMUL.FTZ R0, R0, 1 ;  /* 0x3f80000000007820 */ /* 0x000fc80000410000 */
[----:B------:R0:W4:Y:S01]  /*5b70*/  F2F.F64.F32 R28, R0 ;  /* 0x00000000001c7310 */ /* 0x0001220000201800 */
[----:B------:R-:W-:Y:S05]  /*5b80*/  BRA `(.L_x_3111) ;  /* 0x000001a000007947 */ /* 0x000fea0003800000 */
.L_x_3110:
        /* <DEDUP_REMOVED lines=18> */
[----:B012345:R-:W-:Y:S05]  /*5cb0*/  CALL.ABS.NOINC R14 ;  /* 0x000000000e007343 */ /* 0x03ffea0003c00000 */
[----:B------:R-:W-:Y:S01]  /*5cc0*/  CS2R R28, SRZ ;  /* 0x00000000001c7805 */ /* 0x000fe2000001ff00 */
[----:B------:R-:W-:Y:S05]  /*5cd0*/  BRA `(.L_x_3111) ;  /* 0x0000005000007947 */ /* 0x000fea0003800000 */
.L_x_3135:
[----:B----4-:R-:W4:Y:S02]  /*5ce0*/  LDG.E.64 R28, [R4.64] ;  /* 0x00000024041c7981 */ /* 0x010f24000c1e1b00 */
[----:B----4-:R-:W0:Y:S01]  /*5cf0*/  I2F.F64.U64 R28, R28 ;  /* 0x0000001c001c7312 */ /* 0x010e220000301800 */
[----:B------:R-:W-:Y:S05]  /*5d00*/  BRA `(.L_x_3111) ;  /* 0x0000002000007947 */ /* 0x000fea0003800000 */
.L_x_3134:
[----:B----4-:R-:W4:Y:S02]  /*5d10*/  LDG.E R4, [R4.64] ;  /* 0x0000002404047981 */ /* 0x010f24000c1e1900 */
[----:B----4-:R0:W4:Y:S02]  /*5d20*/  I2F.F64.U32 R28, R4 ;  /* 0x00000004001c7312 */ /* 0x0101240000201800 */
.L_x_3111:
[----:B------:R-:W-:-:S03]  /*5d30*/  IADD3 R33, R33, 0x80, RZ ;  /* 0x0000008021217810 */ /* 0x000fc60007ffe0ff */
.L_x_3073:
[----:B------:R-:W-:Y:S05]  /*5d40*/  BSYNC B6 ;  /* 0x0000000000067941 */ /* 0x000fea0003800000 */
.L_x_3072:
        /* <DEDUP_REMOVED lines=22> */
.L_x_3143:
[----:B----4-:R-:W4:Y:S02]  /*5eb0*/  LDG.E.U8 R4, [R4.64] ;  /* 0x0000002404047981 */ /* 0x010f24000c1e1100 */
[----:B----4-:R0:W4:Y:S01]  /*5ec0*/  I2F.F64.U16 R18, R4 ;  /* 0x0000000400127312 */ /* 0x0101220000101800 */
[----:B------:R-:W-:Y:S05]  /*5ed0*/  BRA `(.L_x_3145) ;  /* 0x00000df000007947 */ /* 0x000fea0003800000 */
.L_x_3142:
        /* <DEDUP_REMOVED lines=9> */
.L_x_3147:
[----:B----4-:R-:W4:Y:S02]  /*5f70*/  LDG.E R4, [R4.64] ;  /* 0x0000002404047981 */ /* 0x010f24000c1e1900 */
[----:B----4-:R0:W4:Y:S01]  /*5f80*/  I2F.F64 R18, R4 ;  /* 0x0000000400127312 */ /* 0x0101220000201c00 */
[----:B------:R-:W-:Y:S05]  /*5f90*/  BRA `(.L_x_3145) ;  /* 0x00000d3000007947 */ /* 0x000fea0003800000 */
.L_x_3146:
[----:B----4-:R-:W4:Y:S02]  /*5fa0*/  LDG.E.U16 R4, [R4.64] ;  /* 0x0000002404047981 */ /* 0x010f24000c1e1500 */
[----:B----4-:R0:W4:Y:S01]  /*5fb0*/  I2F.F64.S16 R18, R4 ;  /* 0x0000000400127312 */ /* 0x0101220000101c00 */
[----:B------:R-:W-:Y:S05]  /*5fc0*/  BRA `(.L_x_3145) ;  /* 0x00000d0000007947 */ /* 0x000fea0003800000 */
.L_x_3141:
        /* <DEDUP_REMOVED lines=10> */
.L_x_3149:
[----:B----4-:R-:W4:Y:S02]  /*6070*/  LDG.E.U16 R0, [R4.64] ;  /* 0x0000002404007981 */ /* 0x010f24000c1e1500 */
[----:B----4-:R-:W-:-:S05]  /*6080*/  HADD2.F32 R0, -RZ, R0.H0_H0 ;  /* 0x20000000ff007230 */ /* 0x010fca0000004100 */
[----:B------:R-:W-:-:S04]  /*6090*/  FMUL.FTZ R0, R0, 1 ;  /* 0x3f80000000007820 */ /* 0x000fc80000410000 */
[----:B------:R0:W4:Y:S01]  /*60a0*/  F2F.F64.F32 R18, R0 ;  /* 0x0000000000127310 */ /* 0x0001220000201800 */
[----:B------:R-:W-:Y:S05]  /*60b0*/  BRA `(.L_x_3145) ;  /* 0x00000c1000007947 */ /* 0x000fea0003800000 */
.L_x_3148:
        /* <DEDUP_REMOVED lines=10> */
.L_x_3151:
[----:B----4-:R-:W4:Y:S02]  /*6160*/  LDG.E.U16 R4, [R4.64] ;  /* 0x0000002404047981 */ /* 0x010f24000c1e1500 */
[----:B----4-:R-:W-:-:S05]  /*6170*/  HADD2.F32 R0, -RZ, R4.H0_H0 ;  /* 0x20000004ff007230 */ /* 0x010fca0000004100 */
[----:B------:R-:W-:-:S04]  /*6180*/  FMUL.FTZ R0, R0, 1 ;  /* 0x3f80000000007820 */ /* 0x000fc80000410000 */
[----:B------:R0:W4:Y:S01]  /*6190*/  F2F.F64.F32 R18, R0 ;  /* 0x0000000000127310 */ /* 0x0001220000201800 */
[----:B------:R-:W-:Y:S05]  /*61a0*/  BRA `(.L_x_3145) ;  /* 0x00000b2000007947 */ /* 0x000fea0003800000 */
.L_x_3150:
[----:B------:R0:W5:Y:S01]  /*61b0*/  LDG.E.64 R18, [R4.64] ;  /* 0x0000002404127981 */ /* 0x000162000c1e1b00 */
[----:B------:R-:W-:Y:S05]  /*61c0*/  BRA `(.L_x_3145) ;  /* 0x00000b0000007947 */ /* 0x000fea0003800000 */
.L_x_3140:
        /* <DEDUP_REMOVED lines=13> */
.L_x_3154:
[----:B------:R0:W5:Y:S01]  /*62a0*/  LDG.E.64 R18, [R4.64] ;  /* 0x0000002404127981 */ /* 0x000162000c1e1b00 */
[----:B------:R-:W-:Y:S05]  /*62b0*/  BRA `(.L_x_3145) ;  /* 0x00000a1000007947 */ /* 0x000fea0003800000 */
.L_x_3153:
        /* <DEDUP_REMOVED lines=28> */
.L_x_3156:
        /* <DEDUP_REMOVED lines=15> */
.L_x_3155:
[----:B----4-:R-:W4:Y:S02]  /*6570*/  LDG.E.U16 R0, [R4.64] ;  /* 0x0000002404007981 */ /* 0x010f24000c1e1500 */
[----:B----4-:R-:W-:-:S05]  /*6580*/  PRMT R0, RZ, 0x5410, R0 ;  /* 0x00005410ff007816 */ /* 0x010fca0000000000 */
[----:B------:R-:W-:-:S04]  /*6590*/  FMUL.FTZ R0, R0, 1 ;  /* 0x3f80000000007820 */ /* 0x000fc80000410000 */
[----:B------:R0:W4:Y:S01]  /*65a0*/  F2F.F64.F32 R18, R0 ;  /* 0x0000000000127310 */ /* 0x0001220000201800 */
[----:B------:R-:W-:Y:S05]  /*65b0*/  BRA `(.L_x_3145) ;  /* 0x0000071000007947 */ /* 0x000fea0003800000 */
.L_x_3152:
        /* <DEDUP_REMOVED lines=11> */
.L_x_3159:
        /* <DEDUP_REMOVED lines=21> */
.L_x_3163:
[----:B------:R-:W-:Y:S05]  /*67c0*/  BSYNC B1 ;  /* 0x0000000000017941 */ /* 0x000fea0003800000 */
.L_x_3162:
[----:B------:R-:W-:Y:S01]  /*67d0*/  LEA R5, R0, 0x3b800000, 0x17 ;  /* 0x3b80000000057811 */ /* 0x000fe200078eb8ff */
[----:B------:R-:W-:-:S05]  /*67e0*/  IMAD.SHL.U32 R0, R3, 0x100000, RZ ;  /* 0x0010000003007824 */ /* 0x000fca00078e00ff */
[----:B------:R-:W-:Y:S02]  /*67f0*/  LOP3.LUT R0, R5, R0, R6, 0xfe, !PT ;  /* 0x0000000005007212 */ /* 0x000fe400078efe06 */
.L_x_3161:
[----:B------:R-:W-:Y:S05]  /*6800*/  BSYNC B0 ;  /* 0x0000000000007941 */ /* 0x000fea0003800000 */
.L_x_3160:
[----:B------:R-:W-:-:S04]  /*6810*/  FMUL.FTZ R0, R0, 1 ;  /* 0x3f80000000007820 */ /* 0x000fc80000410000 */
[----:B------:R0:W4:Y:S01]  /*6820*/  F2F.F64.F32 R18, R0 ;  /* 0x0000000000127310 */ /* 0x0001220000201800 */
[----:B------:R-:W-:Y:S05]  /*6830*/  BRA `(.L_x_3145) ;  /* 0x0000049000007947 */ /* 0x000fea0003800000 */
.L_x_3158:
        /* <DEDUP_REMOVED lines=21> */
.L_x_3167:
[----:B------:R-:W-:Y:S05]  /*6990*/  BSYNC B1 ;  /* 0x0000000000017941 */ /* 0x000fea0003800000 */
.L_x_3166:
[----:B------:R-:W-:Y:S01]  /*69a0*/  LEA R5, R0, 0x37800000, 0x17 ;  /* 0x3780000000057811 */ /* 0x000fe200078eb8ff */
[----:B------:R-:W-:-:S05]  /*69b0*/  IMAD.SHL.U32 R0, R3, 0x200000, RZ ;  /* 0x0020000003007824 */ /* 0x000fca00078e00ff */
[----:B------:R-:W-:Y:S02]  /*69c0*/  LOP3.LUT R0, R5, R0, R6, 0xfe, !PT ;  /* 0x0000000005007212 */ /* 0x000fe400078efe06 */
.L_x_3165:
[----:B------:R-:W-:Y:S05]  /*69d0*/  BSYNC B0 ;  /* 0x0000000000007941 */ /* 0x000fea0003800000 */
.L_x_3164:
[----:B------:R-:W-:-:S04]  /*69e0*/  FMUL.FTZ R0, R0, 1 ;  /* 0x3f80000000007820 */ /* 0x000fc80000410000 */
[----:B------:R0:W4:Y:S01]  /*69f0*/  F2F.F64.F32 R18, R0 ;  /* 0x0000000000127310 */ /* 0x0001220000201800 */
[----:B------:R-:W-:Y:S05]  /*6a00*/  BRA `(.L_x_3145) ;  /* 0x000002c000007947 */ /* 0x000fea0003800000 */
.L_x_3157:
        /* <DEDUP_REMOVED lines=14> */
.L_x_3171:
[----:B------:R-:W-:Y:S05]  /*6af0*/  BSYNC B0 ;  /* 0x0000000000007941 */ /* 0x000fea0003800000 */
.L_x_3170:
[----:B------:R-:W-:-:S04]  /*6b00*/  FMUL.FTZ R0, R0, 1 ;  /* 0x3f80000000007820 */ /* 0x000fc80000410000 */
[----:B------:R0:W4:Y:S01]  /*6b10*/  F2F.F64.F32 R18, R0 ;  /* 0x0000000000127310 */ /* 0x0001220000201800 */
[----:B------:R-:W-:Y:S05]  /*6b20*/  BRA `(.L_x_3145) ;  /* 0x000001a000007947 */ /* 0x000fea0003800000 */
.L_x_3144:
        /* <DEDUP_REMOVED lines=21> */
.L_x_3169:
[----:B----4-:R-:W4:Y:S02]  /*6c80*/  LDG.E.64 R18, [R4.64] ;  /* 0x0000002404127981 */ /* 0x010f24000c1e1b00 */
[----:B----4-:R-:W0:Y:S01]  /*6c90*/  I2F.F64.U64 R18, R18 ;  /* 0x0000001200127312 */ /* 0x010e220000301800 */
[----:B------:R-:W-:Y:S05]  /*6ca0*/  BRA `(.L_x_3145) ;  /* 0x0000002000007947 */ /* 0x000fea0003800000 */
.L_x_3168:
[----:B----4-:R-:W4:Y:S02]  /*6cb0*/  LDG.E R4, [R4.64] ;  /* 0x0000002404047981 */ /* 0x010f24000c1e1900 */
[----:B----4-:R0:W4:Y:S02]  /*6cc0*/  I2F.F64.U32 R18, R4 ;  /* 0x0000000400127312 */ /* 0x0101240000201800 */
.L_x_3145:
        /* <DEDUP_REMOVED lines=17> */
.L_x_3175:
[----:B----4-:R-:W4:Y:S02]  /*6de0*/  LDG.E.U8 R4, [R4.64] ;  /* 0x0000002404047981 */ /* 0x010f24000c1e1100 */
[----:B----4-:R0:W4:Y:S01]  /*6df0*/  I2F.F64.U16 R22, R4 ;  /* 0x0000000400167312 */ /* 0x0101220000101800 */
[----:B------:R-:W-:Y:S05]  /*6e00*/  BRA `(.L_x_3139) ;  /* 0x00000de000007947 */ /* 0x000fea0003800000 */
.L_x_3174:
        /* <DEDUP_REMOVED lines=9> */
.L_x_3178:
[----:B----4-:R-:W4:Y:S02]  /*6ea0*/  LDG.E R4, [R4.64] ;  /* 0x0000002404047981 */ /* 0x010f24000c1e1900 */
[----:B----4-:R0:W4:Y:S01]  /*6eb0*/  I2F.F64 R22, R4 ;  /* 0x0000000400167312 */ /* 0x0101220000201c00 */
[----:B------:R-:W-:Y:S05]  /*6ec0*/  BRA `(.L_x_3139) ;  /* 0x00000d2000007947 */ /* 0x000fea0003800000 */
.L_x_3177:
[----:B----4-:R-:W4:Y:S02]  /*6ed0*/  LDG.E.U16 R4, [R4.64] ;  /* 0x0000002404047981 */ /* 0x010f24000c1e1500 */
[----:B----4-:R0:W4:Y:S01]  /*6ee0*/  I2F.F64.S16 R22, R4 ;  /* 0x0000000400167312 */ /* 0x0101220000101c00 */
[----:B------:R-:W-:Y:S05]  /*6ef0*/  BRA `(.L_x_3139) ;  /* 0x00000cf000007947 */ /* 0x000fea0003800000 */
.L_x_3173:
        /* <DEDUP_REMOVED lines=10> */
.L_x_3180:
[----:B----4-:R-:W4:Y:S02]  /*6fa0*/  LDG.E.U16 R0, [R4.64] ;  /* 0x0000002404007981 */ /* 0x010f24000c1e1500 */
[----:B----4-:R-:W-:-:S05]  /*6fb0*/  HADD2.F32 R0, -RZ, R0.H0_H0 ;  /* 0x20000000ff007230 */ /* 0x010fca0000004100 */
[----:B------:R-:W-:-:S04]  /*6fc0*/  FMUL.FTZ R0, R0, 1 ;  /* 0x3f80000000007820 */ /* 0x000fc80000410000 */
[----:B------:R0:W4:Y:S01]  /*6fd0*/  F2F.F64.F32 R22, R0 ;  /* 0x0000000000167310 */ /* 0x0001220000201800 */
[----:B------:R-:W-:Y:S05]  /*6fe0*/  BRA `(.L_x_3139) ;  /* 0x00000c0000007947 */ /* 0x000fea0003800000 */
.L_x_3179:
        /* <DEDUP_REMOVED lines=10> */
.L_x_3182:
[----:B----4-:R-:W4:Y:S02]  /*7090*/  LDG.E.U16 R4, [R4.64] ;  /* 0x0000002404047981 */ /* 0x010f24000c1e1500 */
[----:B----4-:R-:W-:-:S05]  /*70a0*/  HADD2.F32 R0, -RZ, R4.H0_H0 ;  /* 0x20000004ff007230 */ /* 0x010fca0000004100 */
[----:B------:R-:W-:-:S04]  /*70b0*/  FMUL.FTZ R0, R0, 1 ;  /* 0x3f80000000007820 */ /* 0x000fc80000410000 */
[----:B------:R0:W4:Y:S01]  /*70c0*/  F2F.F64.F32 R22, R0 ;  /* 0x0000000000167310 */ /* 0x0001220000201800 */
[----:B------:R-:W-:Y:S05]  /*70d0*/  BRA `(.L_x_3139) ;  /* 0x00000b1000007947 */ /* 0x000fea0003800000 */
.L_x_3181:
[----:B------:R0:W5:Y:S01]  /*70e0*/  LDG.E.64 R22, [R4.64] ;  /* 0x0000002404167981 */ /* 0x000162000c1e1b00 */
[----:B------:R-:W-:Y:S05]  /*70f0*/  BRA `(.L_x_3139) ;  /* 0x00000af000007947 */ /* 0x000fea0003800000 */
.L_x_3172:
        /* <DEDUP_REMOVED lines=13> */
.L_x_3185:
[----:B------:R0:W5:Y:S01]  /*71d0*/  LDG.E.64 R22, [R4.64] ;  /* 0x0000002404167981 */ /* 0x000162000c1e1b00 */
[----:B------:R-:W-:Y:S05]  /*71e0*/  BRA `(.L_x_3139) ;  /* 0x00000a0000007947 */ /* 0x000fea0003800000 */
.L_x_3184:
        /* <DEDUP_REMOVED lines=28> */
.L_x_3187:
        /* <DEDUP_REMOVED lines=15> */
.L_x_3186:
[----:B----4-:R-:W4:Y:S02]  /*74a0*/  LDG.E.U16 R0, [R4.64] ;  /* 0x0000002404007981 */ /* 0x010f24000c1e1500 */
[----:B----4-:R-:W-:-:S05]  /*74b0*/  PRMT R0, RZ, 0x5410, R0 ;  /* 0x00005410ff007816 */ /* 0x010fca0000000000 */
[----:B------:R-:W-:-:S04]  /*74c0*/  FMUL.FTZ R0, R0, 1 ;  /* 0x3f80000000007820 */ /* 0x000fc80000410000 */
[----:B------:R0:W4:Y:S01]  /*74d0*/  F2F.F64.F32 R22, R0 ;  /* 0x0000000000167310 */ /* 0x0001220000201800 */
[----:B------:R-:W-:Y:S05]  /*74e0*/  BRA `(.L_x_3139) ;  /* 0x0000070000007947 */ /* 0x000fea0003800000 */
.L_x_3183:
        /* <DEDUP_REMOVED lines=11> */
.L_x_3190:
        /* <DEDUP_REMOVED lines=21> */
.L_x_3194:
[----:B------:R-:W-:Y:S05]  /*76f0*/  BSYNC B1 ;  /* 0x0000000000017941 */ /* 0x000fea0003800000 */
.L_x_3193:
[----:B------:R-:W-:Y:S01]  /*7700*/  LEA R5, R0, 0x3b800000, 0x17 ;  /* 0x3b80000000057811 */ /* 0x000fe200078eb8ff */
[----:B------:R-:W-:-:S05]  /*7710*/  IMAD.SHL.U32 R0, R3, 0x100000, RZ ;  /* 0x0010000003007824 */ /* 0x000fca00078e00ff */
[----:B------:R-:W-:Y:S02]  /*7720*/  LOP3.LUT R0, R5, R0, R6, 0xfe, !PT ;  /* 0x0000000005007212 */ /* 0x000fe400078efe06 */
.L_x_3192:
[----:B------:R-:W-:Y:S05]  /*7730*/  BSYNC B0 ;  /* 0x0000000000007941 */ /* 0x000fea0003800000 */
.L_x_3191:
[----:B------:R-:W-:-:S04]  /*7740*/  FMUL.FTZ R0, R0, 1 ;  /* 0x3f80000000007820 */ /* 0x000fc80000410000 */
[----:B------:R0:W4:Y:S01]  /*7750*/  F2F.F64.F32 R22, R0 ;  /* 0x0000000000167310 */ /* 0x0001220000201800 */
[----:B------:R-:W-:Y:S05]  /*7760*/  BRA `(.L_x_3139) ;  /* 0x0000048000007947 */ /* 0x000fea0003800000 */
.L_x_3189:
        /* <DEDUP_REMOVED lines=21> */
.L_x_3198:
[----:B------:R-:W-:Y:S05]  /*78c0*/  BSYNC B1 ;  /* 0x0000000000017941 */ /* 0x000fea0003800000 */
.L_x_3197:
[----:B------:R-:W-:Y:S01]  /*78d0*/  LEA R5, R0, 0x37800000, 0x17 ;  /* 0x3780000000057811 */ /* 0x000fe200078eb8ff */
[----:B------:R-:W-:-:S05]  /*78e0*/  IMAD.SHL.U32 R0, R3, 0x200000, RZ ;  /* 0x0020000003007824 */ /* 0x000fca00078e00ff */
[----:B------:R-:W-:Y:S02]  /*78f0*/  LOP3.LUT R0, R5, R0, R6, 0xfe, !PT ;  /* 0x0000000005007212 */ /* 0x000fe400078efe06 */
.L_x_3196:
[----:B------:R-:W-:Y:S05]  /*7900*/  BSYNC B0 ;  /* 0x0000000000007941 */ /* 0x000fea0003800000 */
.L_x_3195:
[----:B------:R-:W-:-:S04]  /*7910*/  FMUL.FTZ R0, R0, 1 ;  /* 0x3f80000000007820 */ /* 0x000fc80000410000 */
[----:B------:R0:W4:Y:S01]  /*7920*/  F2F.F64.F32 R22, R0 ;  /* 0x0000000000167310 */ /* 0x0001220000201800 */
[----:B------:R-:W-:Y:S05]  /*7930*/  BRA `(.L_x_3139) ;  /* 0x000002b000007947 */ /* 0x000fea0003800000 */
.L_x_3188:
        /* <DEDUP_REMOVED lines=14> */
.L_x_3202:
[----:B------:R-:W-:Y:S05]  /*7a20*/  BSYNC B0 ;  /* 0x0000000000007941 */ /* 0x000fea0003800000 */
.L_x_3201:
[----:B------:R-:W-:-:S04]  /*7a30*/  FMUL.FTZ R0, R0, 1 ;  /* 0x3f80000000007820 */ /* 0x000fc80000410000 */
[----:B------:R0:W4:Y:S01]  /*7a40*/  F2F.F64.F32 R22, R0 ;  /* 0x0000000000167310 */ /* 0x0001220000201800 */
[----:B------:R-:W-:Y:S05]  /*7a50*/  BRA `(.L_x_3139) ;  /* 0x0000019000007947 */ /* 0x000fea0003800000 */
.L_x_3176:
        /* <DEDUP_REMOVED lines=19> */
[----:B------:R-:W-:Y:S05]  /*7b90*/  BRA `(.L_x_3139) ;  /* 0x0000005000007947 */ /* 0x000fea0003800000 */
.L_x_3200:
[----:B----4-:R-:W4:Y:S02]  /*7ba0*/  LDG.E.64 R22, [R4.64] ;  /* 0x0000002404167981 */ /* 0x010f24000c1e1b00 */
[----:B----4-:R-:W0:Y:S01]  /*7bb0*/  I2F.F64.U64 R22, R22 ;  /* 0x0000001600167312 */ /* 0x010e220000301800 */
[----:B------:R-:W-:Y:S05]  /*7bc0*/  BRA `(.L_x_3139) ;  /* 0x0000002000007947 */ /* 0x000fea0003800000 */
.L_x_3199:
[----:B----4-:R-:W4:Y:S02]  /*7bd0*/  LDG.E R4, [R4.64] ;  /* 0x0000002404047981 */ /* 0x010f24000c1e1900 */
[----:B----4-:R0:W4:Y:S02]  /*7be0*/  I2F.F64.U32 R22, R4 ;  /* 0x0000000400167312 */ /* 0x0101240000201800 */
.L_x_3139:
[----:B------:R-:W-:Y:S05]  /*7bf0*/  BSYNC B6 ;  /* 0x0000000000067941 */ /* 0x000fea0003800000 */
.L_x_3138:
[----:B------:R-:W4:Y:S01]  /*7c00*/  S2R R33, SR_TID.X ;  /* 0x0000000000217919 */ /* 0x000f220000002100 */
[----:B01-3-5:R-:W-:Y:S01]  /*7c10*/  DMUL R30, R30, R26 ;  /* 0x0000001a1e1e7228 */ /* 0x02bfe20000000000 */
[----:B------:R-:W-:Y:S03]  /*7c20*/  BSSY B6, `(.L_x_3203) ;  /* 0x0000118000067945 */ /* 0x000fe60003800000 */
[----:B------:R-:W0:-:S04]  /*7c30*/  DSETP.GT.AND P0, PT, R26, RZ, PT ;  /* 0x000000ff1a00722a */ /* 0x000e080003f04000 */
[----:B--2---:R1:W-:Y:S02]  /*7c40*/  DMUL R4, R34, R24 ;  /* 0x0000001822047228 */ /* 0x0043e40000000000 */
[----:B-1----:R-:W1:Y:S01]  /*7c50*/  LDC.U8 R34, c[0x0][0x190] ;  /* 0x00006400ff227b82 */ /* 0x002e620000000000 */
[----:B0-----:R-:W-:Y:S01]  /*7c60*/  FSEL R0, R26, R30, P0 ;  /* 0x0000001e1a007208 */ /* 0x001fe20000000000 */
[----:B------:R-:W0:Y:S01]  /*7c70*/  DSETP.GT.AND P2, PT, R24, RZ, PT ;  /* 0x000000ff1800722a */ /* 0x000e220003f44000 */
[----:B------:R-:W-:-:S03]  /*7c80*/  FSEL R27, R27, R31, P0 ;  /* 0x0000001f1b1b7208 */ /* 0x000fc60000000000 */
[----:B----4-:R-:W-:Y:S02]  /*7c90*/  DMUL R28, R28, R16 ;  /* 0x000000101c1c7228 */ /* 0x010fe40000000000 */
[----:B0-----:R-:W-:Y:S02]  /*7ca0*/  FSEL R4, R24, R4, P2 ;  /* 0x0000000418047208 */ /* 0x001fe40001000000 */
[----:B------:R-:W-:Y:S01]  /*7cb0*/  DMUL R22, R18, R22 ;  /* 0x0000001612167228 */ /* 0x000fe20000000000 */
[----:B------:R-:W-:Y:S02]  /*7cc0*/  FSEL R5, R25, R5, P2 ;  /* 0x0000000519057208 */ /* 0x000fe40001000000 */
[----:B------:R-:W-:Y:S01]  /*7cd0*/  ISETP.GE.AND P0, PT, R33, R2, PT ;  /* 0x000000022100720c */ /* 0x000fe20003f06270 */
[----:B------:R-:W0:-:S04]  /*7ce0*/  DSETP.GT.AND P1, PT, R16, RZ, PT ;  /* 0x000000ff1000722a */ /* 0x000e080003f24000 */
[----:B------:R-:W2:Y:S02]  /*7cf0*/  DSETP.GT.AND P2, PT, R18, RZ, PT ;  /* 0x000000ff1200722a */ /* 0x000ea40003f44000 */
[----:B0-----:R-:W-:Y:S01]  /*7d00*/  FSEL R24, R16, R28, P1 ;  /* 0x0000001c10187208 */ /* 0x001fe20000800000 */
[----:B------:R-:W-:Y:S01]  /*7d10*/  IMAD.MOV.U32 R28, RZ, RZ, R0 ;  /* 0x000000ffff1c7224 */ /* 0x000fe200078e0000 */
[----:B------:R-:W-:Y:S01]  /*7d20*/  FSEL R25, R17, R29, P1 ;  /* 0x0000001d11197208 */ /* 0x000fe20000800000 */
[----:B------:R-:W-:Y:S01]  /*7d30*/  IMAD.MOV.U32 R29, RZ, RZ, R27 ;  /* 0x000000ffff1d7224 */ /* 0x000fe200078e001b */
[----:B--2---:R-:W-:Y:S02]  /*7d40*/  FSEL R16, R18, R22, P2 ;  /* 0x0000001612107208 */ /* 0x004fe40001000000 */
[----:B------:R-:W-:Y:S01]  /*7d50*/  FSEL R17, R19, R23, P2 ;  /* 0x0000001713117208 */ /* 0x000fe20001000000 */
[----:B------:R-:W-:Y:S05]  /*7d60*/  @P0 BRA `(.L_x_3204) ;  /* 0x0000103000000947 */ /* 0x000fea0003800000 */
[----:B-1----:R-:W-:Y:S01]  /*7d70*/  IMAD R0, R32, 0x200, R33 ;  /* 0x0000020020007824 */ /* 0x002fe200078e0221 */
[----:B------:R-:W-:-:S02]  /*7d80*/  PRMT R3, R34, 0x9910, RZ ;  /* 0x0000991022037816 */ /* 0x000fc400000000ff */
        /* <DEDUP_REMOVED lines=18> */
.L_x_3208:
[----:B------:R-:W0:Y:S02]  /*7eb0*/  F2I.S64.F64.TRUNC R4, R4 ;  /* 0x0000000400047311 */ /* 0x000e24000030d900 */
[----:B0-----:R-:W-:-:S05]  /*7ec0*/  IMAD.MOV.U32 R3, RZ, RZ, R4 ;  /* 0x000000ffff037224 */ /* 0x001fca00078e0004 */
[----:B------:R0:W-:Y:S01]  /*7ed0*/  STG.E.U8 [R8.64], R3 ;  /* 0x0000000308007986 */ /* 0x0001e2000c101124 */
[----:B------:R-:W-:Y:S05]  /*7ee0*/  BRA `(.L_x_3204) ;  /* 0x00000eb000007947 */ /* 0x000fea0003800000 */
.L_x_3207:
        /* <DEDUP_REMOVED lines=9> */
.L_x_3211:
[----:B------:R-:W0:Y:S02]  /*7f80*/  F2I.F64.TRUNC R5, R4 ;  /* 0x0000000400057311 */ /* 0x000e24000030d100 */
[----:B0-----:R0:W-:Y:S01]  /*7f90*/  STG.E [R8.64], R5 ;  /* 0x0000000508007986 */ /* 0x0011e2000c101924 */
[----:B------:R-:W-:Y:S05]  /*7fa0*/  BRA `(.L_x_3204) ;  /* 0x00000df000007947 */ /* 0x000fea0003800000 */
.L_x_3210:
[----:B------:R-:W0:Y:S02]  /*7fb0*/  F2I.F64.TRUNC R5, R4 ;  /* 0x0000000400057311 */ /* 0x000e24000030d100 */
[----:B0-----:R0:W-:Y:S01]  /*7fc0*/  STG.E.U16 [R8.64], R5 ;  /* 0x0000000508007986 */ /* 0x0011e2000c101524 */
[----:B------:R-:W-:Y:S05]  /*7fd0*/  BRA `(.L_x_3204) ;  /* 0x00000dc000007947 */ /* 0x000fea0003800000 */
.L_x_3206:
        /* <DEDUP_REMOVED lines=11> */
.L_x_3213:
[----:B------:R-:W0:Y:S01]  /*8090*/  F2F.F32.F64 R0, R4 ;  /* 0x0000000400007310 */ /* 0x000e220000301000 */
[----:B------:R-:W0:-:S14]  /*80a0*/  DSETP.GEU.AND P0, PT, |R4|, c[0x2][0x0], PT ;  /* 0x008000000400762a */ /* 0x000e1c0003f0e200 */
[----:B0-----:R-:W-:-:S05]  /*80b0*/  @!P0 FMUL R0, R0, 1.175494350822287508e-38 ;  /* 0x0080000000008820 */ /* 0x001fca0000400000 */
[----:B------:R-:W-:-:S05]  /*80c0*/  F2FP.PACK_AB R0, RZ, R0 ;  /* 0x00000000ff00723e */ /* 0x000fca00000000ff */
[----:B------:R0:W-:Y:S01]  /*80d0*/  STG.E.U16 [R8.64], R0 ;  /* 0x0000000008007986 */ /* 0x0001e2000c101524 */
[----:B------:R-:W-:Y:S05]  /*80e0*/  BRA `(.L_x_3204) ;  /* 0x00000cb000007947 */ /* 0x000fea0003800000 */
.L_x_3212:
        /* <DEDUP_REMOVED lines=12> */
.L_x_3215:
[----:B------:R-:W0:Y:S01]  /*81b0*/  F2F.F32.F64 R0, R4 ;  /* 0x0000000400007310 */ /* 0x000e220000301000 */
[----:B------:R-:W0:-:S14]  /*81c0*/  DSETP.GEU.AND P0, PT, |R4|, c[0x2][0x0], PT ;  /* 0x008000000400762a */ /* 0x000e1c0003f0e200 */
[----:B0-----:R-:W-:-:S05]  /*81d0*/  @!P0 FMUL R0, R0, 1.175494350822287508e-38 ;  /* 0x0080000000008820 */ /* 0x001fca0000400000 */
[----:B------:R-:W-:-:S04]  /*81e0*/  F2FP.PACK_AB R3, RZ, R0 ;  /* 0x00000000ff03723e */ /* 0x000fc800000000ff */
[----:B------:R-:W-:-:S05]  /*81f0*/  PRMT R3, R3, 0x5410, RZ ;  /* 0x0000541003037816 */ /* 0x000fca00000000ff */
[----:B------:R0:W-:Y:S01]  /*8200*/  STG.E [R8.64], R3 ;  /* 0x0000000308007986 */ /* 0x0001e2000c101924 */
[----:B------:R-:W-:Y:S05]  /*8210*/  BRA `(.L_x_3204) ;  /* 0x00000b8000007947 */ /* 0x000fea0003800000 */
.L_x_3214:
[----:B------:R0:W-:Y:S01]  /*8220*/  STG.E.64 [R8.64], R4 ;  /* 0x0000000408007986 */ /* 0x0001e2000c101b24 */
[----:B------:R-:W-:Y:S05]  /*8230*/  BRA `(.L_x_3204) ;  /* 0x00000b6000007947 */ /* 0x000fea0003800000 */
.L_x_3205:
        /* <DEDUP_REMOVED lines=12> */
.L_x_3218:
[----:B------:R-:W-:-:S05]  /*8300*/  CS2R R6, SRZ ;  /* 0x0000000000067805 */ /* 0x000fca000001ff00 */
[----:B------:R0:W-:Y:S01]  /*8310*/  STG.E.128 [R8.64], R4 ;  /* 0x0000000408007986 */ /* 0x0001e2000c101d24 */
[----:B------:R-:W-:Y:S05]  /*8320*/  BRA `(.L_x_3204) ;  /* 0x00000a7000007947 */ /* 0x000fea0003800000 */
.L_x_3217:
        /* <DEDUP_REMOVED lines=23> */
.L_x_3222:
[----:B------:R-:W-:Y:S05]  /*84a0*/  BSYNC B0 ;  /* 0x0000000000007941 */ /* 0x000fea0003800000 */
.L_x_3221:
[----:B------:R-:W-:-:S05]  /*84b0*/  LOP3.LUT R7, R0, R7, RZ, 0xfc, !PT ;  /* 0x0000000700077212 */ /* 0x000fca00078efcff */
[----:B------:R0:W-:Y:S01]  /*84c0*/  STG.E.U8 [R8.64], R7 ;  /* 0x0000000708007986 */ /* 0x0001e2000c101124 */
[----:B------:R-:W-:Y:S05]  /*84d0*/  BRA `(.L_x_3204) ;  /* 0x000008c000007947 */ /* 0x000fea0003800000 */
.L_x_3220:
        /* <DEDUP_REMOVED lines=15> */
.L_x_3224:
[----:B------:R-:W-:Y:S01]  /*85d0*/  IMAD.MOV.U32 R0, RZ, RZ, 0x7f ;  /* 0x0000007fff007424 */ /* 0x000fe200078e00ff */
[----:B------:R-:W-:-:S04]  /*85e0*/  ISETP.GT.U32.AND P0, PT, R3, 0x7f800000, PT ;  /* 0x7f8000000300780c */ /* 0x000fc80003f04070 */
[----:B------:R-:W-:-:S04]  /*85f0*/  SEL R0, R0, 0x7c, P0 ;  /* 0x0000007c00007807 */ /* 0x000fc80000000000 */
.L_x_3225:
[----:B------:R-:W-:Y:S05]  /*8600*/  BSYNC B0 ;  /* 0x0000000000007941 */ /* 0x000fea0003800000 */
.L_x_3223:
[----:B------:R-:W-:-:S04]  /*8610*/  LOP3.LUT R3, R7, 0x80000000, RZ, 0xc0, !PT ;  /* 0x8000000007037812 */ /* 0x000fc800078ec0ff */
[----:B------:R-:W-:-:S04]  /*8620*/  SHF.R.U32.HI R3, RZ, 0x18, R3 ;  /* 0x00000018ff037819 */ /* 0x000fc80000011603 */
[----:B------:R-:W-:-:S05]  /*8630*/  LOP3.LUT R3, R0, R3, RZ, 0xfc, !PT ;  /* 0x0000000300037212 */ /* 0x000fca00078efcff */
[----:B------:R0:W-:Y:S01]  /*8640*/  STG.E.U8 [R8.64], R3 ;  /* 0x0000000308007986 */ /* 0x0001e2000c101124 */
[----:B------:R-:W-:Y:S05]  /*8650*/  BRA `(.L_x_3204) ;  /* 0x0000074000007947 */ /* 0x000fea0003800000 */
.L_x_3219:
[----:B------:R-:W0:Y:S01]  /*8660*/  F2F.F32.F64 R0, R4 ;  /* 0x0000000400007310 */ /* 0x000e220000301000 */
[----:B------:R-:W0:-:S14]  /*8670*/  DSETP.GEU.AND P0, PT, |R4|, c[0x2][0x0], PT ;  /* 0x008000000400762a */ /* 0x000e1c0003f0e200 */
[----:B0-----:R-:W-:-:S05]  /*8680*/  @!P0 FMUL R0, R0, 1.175494350822287508e-38 ;  /* 0x0080000000008820 */ /* 0x001fca0000400000 */
[----:B------:R-:W-:-:S05]  /*8690*/  F2FP.BF16.PACK_AB R0, RZ, R0 ;  /* 0x00000000ff00723e */ /* 0x000fca00000010ff */
[----:B------:R0:W-:Y:S01]  /*86a0*/  STG.E.U16 [R8.64], R0 ;  /* 0x0000000008007986 */ /* 0x0001e2000c101524 */
[----:B------:R-:W-:Y:S05]  /*86b0*/  BRA `(.L_x_3204) ;  /* 0x000006e000007947 */ /* 0x000fea0003800000 */
.L_x_3216:
        /* <DEDUP_REMOVED lines=11> */
.L_x_3228:
        /* <DEDUP_REMOVED lines=19> */
.L_x_3231:
[----:B------:R-:W-:-:S04]  /*88a0*/  LOP3.LUT R0, R7, 0x80000000, RZ, 0xc0, !PT ;  /* 0x8000000007007812 */ /* 0x000fc800078ec0ff */
[----:B------:R-:W-:-:S04]  /*88b0*/  SHF.R.U32.HI R0, RZ, 0x18, R0 ;  /* 0x00000018ff007819 */ /* 0x000fc80000011600 */
[----:B------:R-:W-:Y:S02]  /*88c0*/  LOP3.LUT R0, R3, R0, RZ, 0xfc, !PT ;  /* 0x0000000003007212 */ /* 0x000fe400078efcff */
.L_x_3230:
[----:B------:R-:W-:Y:S05]  /*88d0*/  BSYNC B0 ;  /* 0x0000000000007941 */ /* 0x000fea0003800000 */
.L_x_3229:
[----:B------:R0:W-:Y:S01]  /*88e0*/  STG.E.U8 [R8.64], R0 ;  /* 0x0000000008007986 */ /* 0x0001e2000c101124 */
[----:B------:R-:W-:Y:S05]  /*88f0*/  BRA `(.L_x_3204) ;  /* 0x000004a000007947 */ /* 0x000fea0003800000 */
.L_x_3227:
        /* <DEDUP_REMOVED lines=19> */
.L_x_3234:
[----:B------:R-:W-:-:S04]  /*8a30*/  LOP3.LUT R0, R7, 0x80000000, RZ, 0xc0, !PT ;  /* 0x8000000007007812 */ /* 0x000fc800078ec0ff */
[----:B------:R-:W-:-:S04]  /*8a40*/  SHF.R.U32.HI R0, RZ, 0x18, R0 ;  /* 0x00000018ff007819 */ /* 0x000fc80000011600 */
[----:B------:R-:W-:Y:S02]  /*8a50*/  LOP3.LUT R0, R3, R0, RZ, 0xfc, !PT ;  /* 0x0000000003007212 */ /* 0x000fe400078efcff */
.L_x_3233:
[----:B------:R-:W-:Y:S05]  /*8a60*/  BSYNC B0 ;  /* 0x0000000000007941 */ /* 0x000fea0003800000 */
.L_x_3232:
[----:B------:R0:W-:Y:S01]  /*8a70*/  STG.E.U8 [R8.64], R0 ;  /* 0x0000000008007986 */ /* 0x0001e2000c101124 */
[----:B------:R-:W-:Y:S05]  /*8a80*/  BRA `(.L_x_3204) ;  /* 0x0000031000007947 */ /* 0x000fea0003800000 */
.L_x_3226:
        /* <DEDUP_REMOVED lines=24> */
.L_x_3209:
        /* <DEDUP_REMOVED lines=20> */
.L_x_3236:
[----:B------:R-:W0:Y:S02]  /*8d50*/  F2I.U64.F64.TRUNC R4, R4 ;  /* 0x0000000400047311 */ /* 0x000e24000030d800 */
[----:B0-----:R0:W-:Y:S01]  /*8d60*/  STG.E.64 [R8.64], R4 ;  /* 0x0000000408007986 */ /* 0x0011e2000c101b24 */
[----:B------:R-:W-:Y:S05]  /*8d70*/  BRA `(.L_x_3204) ;  /* 0x0000002000007947 */ /* 0x000fea0003800000 */
.L_x_3235:
[----:B------:R-:W0:Y:S02]  /*8d80*/  F2I.U32.F64.TRUNC R5, R4 ;  /* 0x0000000400057311 */ /* 0x000e24000030d000 */
[----:B0-----:R0:W-:Y:S02]  /*8d90*/  STG.E [R8.64], R5 ;  /* 0x0000000508007986 */ /* 0x0011e4000c101924 */
.L_x_3204:
[----:B-1----:R-:W-:Y:S05]  /*8da0*/  BSYNC B6 ;  /* 0x0000000000067941 */ /* 0x002fea0003800000 */
.L_x_3203:
        /* <DEDUP_REMOVED lines=22> */
.L_x_3242:
[----:B------:R-:W0:Y:S02]  /*8f10*/  F2I.S64.F64.TRUNC R28, R28 ;  /* 0x0000001c001c7311 */ /* 0x000e24000030d900 */
[----:B0-----:R-:W-:-:S05]  /*8f20*/  IMAD.MOV.U32 R3, RZ, RZ, R28 ;  /* 0x000000ffff037224 */ /* 0x001fca00078e001c */
[----:B------:R0:W-:Y:S01]  /*8f30*/  STG.E.U8 [R4.64], R3 ;  /* 0x0000000304007986 */ /* 0x0001e2000c101124 */
[----:B------:R-:W-:Y:S05]  /*8f40*/  BRA `(.L_x_3244) ;  /* 0x00000eb000007947 */ /* 0x000fea0003800000 */
.L_x_3241:
        /* <DEDUP_REMOVED lines=9> */
.L_x_3246:
[----:B------:R-:W0:Y:S02]  /*8fe0*/  F2I.F64.TRUNC R29, R28 ;  /* 0x0000001c001d7311 */ /* 0x000e24000030d100 */
[----:B0-----:R0:W-:Y:S01]  /*8ff0*/  STG.E [R4.64], R29 ;  /* 0x0000001d04007986 */ /* 0x0011e2000c101924 */
[----:B------:R-:W-:Y:S05]  /*9000*/  BRA `(.L_x_3244) ;  /* 0x00000df000007947 */ /* 0x000fea0003800000 */
.L_x_3245:
[----:B------:R-:W0:Y:S02]  /*9010*/  F2I.F64.TRUNC R29, R28 ;  /* 0x0000001c001d7311 */ /* 0x000e24000030d100 */
[----:B0-----:R0:W-:Y:S01]  /*9020*/  STG.E.U16 [R4.64], R29 ;  /* 0x0000001d04007986 */ /* 0x0011e2000c101524 */
[----:B------:R-:W-:Y:S05]  /*9030*/  BRA `(.L_x_3244) ;  /* 0x00000dc000007947 */ /* 0x000fea0003800000 */
.L_x_3240:
        /* <DEDUP_REMOVED lines=11> */
.L_x_3248:
[----:B------:R-:W0:Y:S01]  /*90f0*/  F2F.F32.F64 R0, R28 ;  /* 0x0000001c00007310 */ /* 0x000e220000301000 */
[----:B------:R-:W0:-:S14]  /*9100*/  DSETP.GEU.AND P0, PT, |R28|, c[0x2][0x0], PT ;  /* 0x008000001c00762a */ /* 0x000e1c0003f0e200 */
[----:B0-----:R-:W-:-:S05]  /*9110*/  @!P0 FMUL R0, R0, 1.175494350822287508e-38 ;  /* 0x0080000000008820 */ /* 0x001fca0000400000 */
[----:B------:R-:W-:-:S05]  /*9120*/  F2FP.PACK_AB R0, RZ, R0 ;  /* 0x00000000ff00723e */ /* 0x000fca00000000ff */
[----:B------:R0:W-:Y:S01]  /*9130*/  STG.E.U16 [R4.64], R0 ;  /* 0x0000000004007986 */ /* 0x0001e2000c101524 */
[----:B------:R-:W-:Y:S05]  /*9140*/  BRA `(.L_x_3244) ;  /* 0x00000cb000007947 */ /* 0x000fea0003800000 */
.L_x_3247:
        /* <DEDUP_REMOVED lines=12> */
.L_x_3250:
[----:B------:R-:W0:Y:S01]  /*9210*/  F2F.F32.F64 R0, R28 ;  /* 0x0000001c00007310 */ /* 0x000e220000301000 */
[----:B------:R-:W0:-:S14]  /*9220*/  DSETP.GEU.AND P0, PT, |R28|, c[0x2][0x0], PT ;  /* 0x008000001c00762a */ /* 0x000e1c0003f0e200 */
[----:B0-----:R-:W-:-:S05]  /*9230*/  @!P0 FMUL R0, R0, 1.175494350822287508e-38 ;  /* 0x0080000000008820 */ /* 0x001fca0000400000 */
[----:B------:R-:W-:-:S04]  /*9240*/  F2FP.PACK_AB R3, RZ, R0 ;  /* 0x00000000ff03723e */ /* 0x000fc800000000ff */
[----:B------:R-:W-:-:S05]  /*9250*/  PRMT R3, R3, 0x5410, RZ ;  /* 0x0000541003037816 */ /* 0x000fca00000000ff */
[----:B------:R0:W-:Y:S01]  /*9260*/  STG.E [R4.64], R3 ;  /* 0x0000000304007986 */ /* 0x0001e2000c101924 */
[----:B------:R-:W-:Y:S05]  /*9270*/  BRA `(.L_x_3244) ;  /* 0x00000b8000007947 */ /* 0x000fea0003800000 */
.L_x_3249:
[----:B------:R0:W-:Y:S01]  /*9280*/  STG.E.64 [R4.64], R28 ;  /* 0x0000001c04007986 */ /* 0x0001e2000c101b24 */
[----:B------:R-:W-:Y:S05]  /*9290*/  BRA `(.L_x_3244) ;  /* 0x00000b6000007947 */ /* 0x000fea0003800000 */
.L_x_3239:
        /* <DEDUP_REMOVED lines=12> */
.L_x_3253:
[----:B------:R-:W-:-:S05]  /*9360*/  CS2R R30, SRZ ;  /* 0x00000000001e7805 */ /* 0x000fca000001ff00 */
[----:B------:R0:W-:Y:S01]  /*9370*/  STG.E.128 [R4.64], R28 ;  /* 0x0000001c04007986 */ /* 0x0001e2000c101d24 */
[----:B------:R-:W-:Y:S05]  /*9380*/  BRA `(.L_x_3244) ;  /* 0x00000a7000007947 */ /* 0x000fea0003800000 */
.L_x_3252:
        /* <DEDUP_REMOVED lines=23> */
.L_x_3257:
[----:B------:R-:W-:Y:S05]  /*9500*/  BSYNC B0 ;  /* 0x0000000000007941 */ /* 0x000fea0003800000 */
.L_x_3256:
[----:B------:R-:W-:-:S05]  /*9510*/  LOP3.LUT R7, R0, R7, RZ, 0xfc, !PT ;  /* 0x0000000700077212 */ /* 0x000fca00078efcff */
[----:B------:R0:W-:Y:S01]  /*9520*/  STG.E.U8 [R4.64], R7 ;  /* 0x0000000704007986 */ /* 0x0001e2000c101124 */
[----:B------:R-:W-:Y:S05]  /*9530*/  BRA `(.L_x_3244) ;  /* 0x000008c000007947 */ /* 0x000fea0003800000 */
.L_x_3255:
        /* <DEDUP_REMOVED lines=15> */
.L_x_3259:
[----:B------:R-:W-:Y:S01]  /*9630*/  IMAD.MOV.U32 R0, RZ, RZ, 0x7f ;  /* 0x0000007fff007424 */ /* 0x000fe200078e00ff */
[----:B------:R-:W-:-:S04]  /*9640*/  ISETP.GT.U32.AND P0, PT, R3, 0x7f800000, PT ;  /* 0x7f8000000300780c */ /* 0x000fc80003f04070 */
[----:B------:R-:W-:-:S04]  /*9650*/  SEL R0, R0, 0x7c, P0 ;  /* 0x0000007c00007807 */ /* 0x000fc80000000000 */
.L_x_3260:
[----:B------:R-:W-:Y:S05]  /*9660*/  BSYNC B0 ;  /* 0x0000000000007941 */ /* 0x000fea0003800000 */
.L_x_3258:
[----:B------:R-:W-:-:S04]  /*9670*/  LOP3.LUT R3, R7, 0x80000000, RZ, 0xc0, !PT ;  /* 0x8000000007037812 */ /* 0x000fc800078ec0ff */
[----:B------:R-:W-:-:S04]  /*9680*/  SHF.R.U32.HI R3, RZ, 0x18, R3 ;  /* 0x00000018ff037819 */ /* 0x000fc80000011603 */
[----:B------:R-:W-:-:S05]  /*9690*/  LOP3.LUT R3, R0, R3, RZ, 0xfc, !PT ;  /* 0x0000000300037212 */ /* 0x000fca00078efcff */
[----:B------:R0:W-:Y:S01]  /*96a0*/  STG.E.U8 [R4.64], R3 ;  /* 0x0000000304007986 */ /* 0x0001e2000c101124 */
[----:B------:R-:W-:Y:S05]  /*96b0*/  BRA `(.L_x_3244) ;  /* 0x0000074000007947 */ /* 0x000fea0003800000 */
.L_x_3254:
[----:B------:R-:W0:Y:S01]  /*96c0*/  F2F.F32.F64 R0, R28 ;  /* 0x0000001c00007310 */ /* 0x000e220000301000 */
[----:B------:R-:W0:-:S14]  /*96d0*/  DSETP.GEU.AND P0, PT, |R28|, c[0x2][0x0], PT ;  /* 0x008000001c00762a */ /* 0x000e1c0003f0e200 */
[----:B0-----:R-:W-:-:S05]  /*96e0*/  @!P0 FMUL R0, R0, 1.175494350822287508e-38 ;  /* 0x0080000000008820 */ /* 0x001fca0000400000 */
[----:B------:R-:W-:-:S05]  /*96f0*/  F2FP.BF16.PACK_AB R0, RZ, R0 ;  /* 0x00000000ff00723e */ /* 0x000fca00000010ff */
[----:B------:R0:W-:Y:S01]  /*9700*/  STG.E.U16 [R4.64], R0 ;  /* 0x0000000004007986 */ /* 0x0001e2000c101524 */
[----:B------:R-:W-:Y:S05]  /*9710*/  BRA `(.L_x_3244) ;  /* 0x000006e000007947 */ /* 0x000fea0003800000 */
.L_x_3251:
        /* <DEDUP_REMOVED lines=11> */
.L_x_3263:
        /* <DEDUP_REMOVED lines=19> */
.L_x_3266:
[----:B------:R-:W-:-:S04]  /*9900*/  LOP3.LUT R0, R7, 0x80000000, RZ, 0xc0, !PT ;  /* 0x8000000007007812 */ /* 0x000fc800078ec0ff */
[----:B------:R-:W-:-:S04]  /*9910*/  SHF.R.U32.HI R0, RZ, 0x18, R0 ;  /* 0x00000018ff007819 */ /* 0x000fc80000011600 */
[----:B------:R-:W-:Y:S02]  /*9920*/  LOP3.LUT R0, R3, R0, RZ, 0xfc, !PT ;  /* 0x0000000003007212 */ /* 0x000fe400078efcff */
.L_x_3265:
[----:B------:R-:W-:Y:S05]  /*9930*/  BSYNC B0 ;  /* 0x0000000000007941 */ /* 0x000fea0003800000 */
.L_x_3264:
[----:B------:R0:W-:Y:S01]  /*9940*/  STG.E.U8 [R4.64], R0 ;  /* 0x0000000004007986 */ /* 0x0001e2000c101124 */
[----:B------:R-:W-:Y:S05]  /*9950*/  BRA `(.L_x_3244) ;  /* 0x000004a000007947 */ /* 0x000fea0003800000 */
.L_x_3262:
        /* <DEDUP_REMOVED lines=19> */
.L_x_3269:
[----:B------:R-:W-:-:S04]  /*9a90*/  LOP3.LUT R0, R7, 0x80000000, RZ, 0xc0, !PT ;  /* 0x8000000007007812 */ /* 0x000fc800078ec0ff */
[----:B------:R-:W-:-:S04]  /*9aa0*/  SHF.R.U32.HI R0, RZ, 0x18, R0 ;  /* 0x00000018ff007819 */ /* 0x000fc80000011600 */
[----:B------:R-:W-:Y:S02]  /*9ab0*/  LOP3.LUT R0, R3, R0, RZ, 0xfc, !PT ;  /* 0x0000000003007212 */ /* 0x000fe400078efcff */
.L_x_3268:
[----:B------:R-:W-:Y:S05]  /*9ac0*/  BSYNC B0 ;  /* 0x0000000000007941 */ /* 0x000fea0003800000 */
.L_x_3267:
[----:B------:R0:W-:Y:S01]  /*9ad0*/  STG.E.U8 [R4.64], R0 ;  /* 0x0000000004007986 */ /* 0x0001e2000c101124 */
[----:B------:R-:W-:Y:S05]  /*9ae0*/  BRA `(.L_x_3244) ;  /* 0x0000031000007947 */ /* 0x000fea0003800000 */
.L_x_3261:
        /* <DEDUP_REMOVED lines=24> */
.L_x_3243:
        /* <DEDUP_REMOVED lines=20> */
.L_x_3271:
[----:B------:R-:W0:Y:S02]  /*9db0*/  F2I.U64.F64.TRUNC R28, R28 ;  /* 0x0000001c001c7311 */ /* 0x000e24000030d800 */
[----:B0-----:R0:W-:Y:S01]  /*9dc0*/  STG.E.64 [R4.64], R28 ;  /* 0x0000001c04007986 */ /* 0x0011e2000c101b24 */
[----:B------:R-:W-:Y:S05]  /*9dd0*/  BRA `(.L_x_3244) ;  /* 0x0000002000007947 */ /* 0x000fea0003800000 */
.L_x_3270:
[----:B------:R-:W0:Y:S02]  /*9de0*/  F2I.U32.F64.TRUNC R29, R28 ;  /* 0x0000001c001d7311 */ /* 0x000e24000030d000 */
[----:B0-----:R0:W-:Y:S02]  /*9df0*/  STG.E [R4.64], R29 ;  /* 0x0000001d04007986 */ /* 0x0011e4000c101924 */
.L_x_3244:
        /* <DEDUP_REMOVED lines=22> */
.L_x_3275:
[----:B------:R-:W0:Y:S02]  /*9f60*/  F2I.S64.F64.TRUNC R24, R24 ;  /* 0x0000001800187311 */ /* 0x000e24000030d900 */
[----:B0-----:R-:W-:-:S05]  /*9f70*/  IMAD.MOV.U32 R3, RZ, RZ, R24 ;  /* 0x000000ffff037224 */ /* 0x001fca00078e0018 */
[----:B------:R0:W-:Y:S01]  /*9f80*/  STG.E.U8 [R4.64], R3 ;  /* 0x0000000304007986 */ /* 0x0001e2000c101124 */
[----:B------:R-:W-:Y:S05]  /*9f90*/  BRA `(.L_x_3277) ;  /* 0x00000eb000007947 */ /* 0x000fea0003800000 */
.L_x_3274:
        /* <DEDUP_REMOVED lines=9> */
.L_x_3279:
[----:B------:R-:W0:Y:S02]  /*a030*/  F2I.F64.TRUNC R25, R24 ;  /* 0x0000001800197311 */ /* 0x000e24000030d100 */
[----:B0-----:R0:W-:Y:S01]  /*a040*/  STG.E [R4.64], R25 ;  /* 0x0000001904007986 */ /* 0x0011e2000c101924 */
[----:B------:R-:W-:Y:S05]  /*a050*/  BRA `(.L_x_3277) ;  /* 0x00000df000007947 */ /* 0x000fea0003800000 */
.L_x_3278:
[----:B------:R-:W0:Y:S02]  /*a060*/  F2I.F64.TRUNC R25, R24 ;  /* 0x0000001800197311 */ /* 0x000e24000030d100 */
[----:B0-----:R0:W-:Y:S01]  /*a070*/  STG.E.U16 [R4.64], R25 ;  /* 0x0000001904007986 */ /* 0x0011e2000c101524 */
[----:B------:R-:W-:Y:S05]  /*a080*/  BRA `(.L_x_3277) ;  /* 0x00000dc000007947 */ /* 0x000fea0003800000 */
.L_x_3273:
        /* <DEDUP_REMOVED lines=11> */
.L_x_3281:
[----:B------:R-:W0:Y:S01]  /*a140*/  F2F.F32.F64 R0, R24 ;  /* 0x0000001800007310 */ /* 0x000e220000301000 */
[----:B------:R-:W0:-:S14]  /*a150*/  DSETP.GEU.AND P0, PT, |R24|, c[0x2][0x0], PT ;  /* 0x008000001800762a */ /* 0x000e1c0003f0e200 */
[----:B0-----:R-:W-:-:S05]  /*a160*/  @!P0 FMUL R0, R0, 1.175494350822287508e-38 ;  /* 0x0080000000008820 */ /* 0x001fca0000400000 */
[----:B------:R-:W-:-:S05]  /*a170*/  F2FP.PACK_AB R0, RZ, R0 ;  /* 0x00000000ff00723e */ /* 0x000fca00000000ff */
[----:B------:R0:W-:Y:S01]  /*a180*/  STG.E.U16 [R4.64], R0 ;  /* 0x0000000004007986 */ /* 0x0001e2000c101524 */
[----:B------:R-:W-:Y:S05]  /*a190*/  BRA `(.L_x_3277) ;  /* 0x00000cb000007947 */ /* 0x000fea0003800000 */
.L_x_3280:
        /* <DEDUP_REMOVED lines=12> */
.L_x_3283:
[----:B------:R-:W0:Y:S01]  /*a260*/  F2F.F32.F64 R0, R24 ;  /* 0x0000001800007310 */ /* 0x000e220000301000 */
[----:B------:R-:W0:-:S14]  /*a270*/  DSETP.GEU.AND P0, PT, |R24|, c[0x2][0x0], PT ;  /* 0x008000001800762a */ /* 0x000e1c0003f0e200 */
[----:B0-----:R-:W-:-:S05]  /*a280*/  @!P0 FMUL R0, R0, 1.175494350822287508e-38 ;  /* 0x0080000000008820 */ /* 0x001fca0000400000 */
[----:B------:R-:W-:-:S04]  /*a290*/  F2FP.PACK_AB R3, RZ, R0 ;  /* 0x00000000ff03723e */ /* 0x000fc800000000ff */
[----:B------:R-:W-:-:S05]  /*a2a0*/  PRMT R3, R3, 0x5410, RZ ;  /* 0x0000541003037816 */ /* 0x000fca00000000ff */
[----:B------:R0:W-:Y:S01]  /*a2b0*/  STG.E [R4.64], R3 ;  /* 0x0000000304007986 */ /* 0x0001e2000c101924 */
[----:B------:R-:W-:Y:S05]  /*a2c0*/  BRA `(.L_x_3277) ;  /* 0x00000b8000007947 */ /* 0x000fea0003800000 */
.L_x_3282:
[----:B------:R0:W-:Y:S01]  /*a2d0*/  STG.E.64 [R4.64], R24 ;  /* 0x0000001804007986 */ /* 0x0001e2000c101b24 */
[----:B------:R-:W-:Y:S05]  /*a2e0*/  BRA `(.L_x_3277) ;  /* 0x00000b6000007947 */ /* 0x000fea0003800000 */
.L_x_3272:
        /* <DEDUP_REMOVED lines=12> */
.L_x_3286:
[----:B------:R-:W-:-:S05]  /*a3b0*/  CS2R R26, SRZ ;  /* 0x00000000001a7805 */ /* 0x000fca000001ff00 */
[----:B------:R0:W-:Y:S01]  /*a3c0*/  STG.E.128 [R4.64], R24 ;  /* 0x0000001804007986 */ /* 0x0001e2000c101d24 */
[----:B------:R-:W-:Y:S05]  /*a3d0*/  BRA `(.L_x_3277) ;  /* 0x00000a7000007947 */ /* 0x000fea0003800000 */
.L_x_3285:
        /* <DEDUP_REMOVED lines=23> */
.L_x_3290:
[----:B------:R-:W-:Y:S05]  /*a550*/  BSYNC B0 ;  /* 0x0000000000007941 */ /* 0x000fea0003800000 */
.L_x_3289:
[----:B------:R-:W-:-:S05]  /*a560*/  LOP3.LUT R7, R0, R7, RZ, 0xfc, !PT ;  /* 0x0000000700077212 */ /* 0x000fca00078efcff */
[----:B------:R0:W-:Y:S01]  /*a570*/  STG.E.U8 [R4.64], R7 ;  /* 0x0000000704007986 */ /* 0x0001e2000c101124 */
[----:B------:R-:W-:Y:S05]  /*a580*/  BRA `(.L_x_3277) ;  /* 0x000008c000007947 */ /* 0x000fea0003800000 */
.L_x_3288:
        /* <DEDUP_REMOVED lines=15> */
.L_x_3292:
[----:B------:R-:W-:Y:S01]  /*a680*/  IMAD.MOV.U32 R0, RZ, RZ, 0x7f ;  /* 0x0000007fff007424 */ /* 0x000fe200078e00ff */
[----:B------:R-:W-:-:S04]  /*a690*/  ISETP.GT.U32.AND P0, PT, R3, 0x7f800000, PT ;  /* 0x7f8000000300780c */ /* 0x000fc80003f04070 */
[----:B------:R-:W-:-:S04]  /*a6a0*/  SEL R0, R0, 0x7c, P0 ;  /* 0x0000007c00007807 */ /* 0x000fc80000000000 */
.L_x_3293:
[----:B------:R-:W-:Y:S05]  /*a6b0*/  BSYNC B0 ;  /* 0x0000000000007941 */ /* 0x000fea0003800000 */
.L_x_3291:
[----:B------:R-:W-:-:S04]  /*a6c0*/  LOP3.LUT R3, R7, 0x80000000, RZ, 0xc0, !PT ;  /* 0x8000000007037812 */ /* 0x000fc800078ec0ff */
[----:B------:R-:W-:-:S04]  /*a6d0*/  SHF.R.U32.HI R3, RZ, 0x18, R3 ;  /* 0x00000018ff037819 */ /* 0x000fc80000011603 */
[----:B------:R-:W-:-:S05]  /*a6e0*/  LOP3.LUT R3, R0, R3, RZ, 0xfc, !PT ;  /* 0x0000000300037212 */ /* 0x000fca00078efcff */
[----:B------:R0:W-:Y:S01]  /*a6f0*/  STG.E.U8 [R4.64], R3 ;  /* 0x0000000304007986 */ /* 0x0001e2000c101124 */
[----:B------:R-:W-:Y:S05]  /*a700*/  BRA `(.L_x_3277) ;  /* 0x0000074000007947 */ /* 0x000fea0003800000 */
.L_x_3287:
[----:B------:R-:W0:Y:S01]  /*a710*/  F2F.F32.F64 R0, R24 ;  /* 0x0000001800007310 */ /* 0x000e220000301000 */
[----:B------:R-:W0:-:S14]  /*a720*/  DSETP.GEU.AND P0, PT, |R24|, c[0x2][0x0], PT ;  /* 0x008000001800762a */ /* 0x000e1c0003f0e200 */
[----:B0-----:R-:W-:-:S05]  /*a730*/  @!P0 FMUL R0, R0, 1.175494350822287508e-38 ;  /* 0x0080000000008820 */ /* 0x001fca0000400000 */
[----:B------:R-:W-:-:S05]  /*a740*/  F2FP.BF16.PACK_AB R0, RZ, R0 ;  /* 0x00000000ff00723e */ /* 0x000fca00000010ff */
[----:B------:R0:W-:Y:S01]  /*a750*/  STG.E.U16 [R4.64], R0 ;  /* 0x0000000004007986 */ /* 0x0001e2000c101524 */
[----:B------:R-:W-:Y:S05]  /*a760*/  BRA `(.L_x_3277) ;  /* 0x000006e000007947 */ /* 0x000fea0003800000 */
.L_x_3284:
        /* <DEDUP_REMOVED lines=11> */
.L_x_3296:
        /* <DEDUP_REMOVED lines=19> */
.L_x_3299:
[----:B------:R-:W-:-:S04]  /*a950*/  LOP3.LUT R0, R7, 0x80000000, RZ, 0xc0, !PT ;  /* 0x8000000007007812 */ /* 0x000fc800078ec0ff */
[----:B------:R-:W-:-:S04]  /*a960*/  SHF.R.U32.HI R0, RZ, 0x18, R0 ;  /* 0x00000018ff007819 */ /* 0x000fc80000011600 */
[----:B------:R-:W-:Y:S02]  /*a970*/  LOP3.LUT R0, R3, R0, RZ, 0xfc, !PT ;  /* 0x0000000003007212 */ /* 0x000fe400078efcff */
.L_x_3298:
[----:B------:R-:W-:Y:S05]  /*a980*/  BSYNC B0 ;  /* 0x0000000000007941 */ /* 0x000fea0003800000 */
.L_x_3297:
[----:B------:R0:W-:Y:S01]  /*a990*/  STG.E.U8 [R4.64], R0 ;  /* 0x0000000004007986 */ /* 0x0001e2000c101124 */
[----:B------:R-:W-:Y:S05]  /*a9a0*/  BRA `(.L_x_3277) ;  /* 0x000004a000007947 */ /* 0x000fea0003800000 */
.L_x_3295:
        /* <DEDUP_REMOVED lines=19> */
.L_x_3302:
[----:B------:R-:W-:-:S04]  /*aae0*/  LOP3.LUT R0, R7, 0x80000000, RZ, 0xc0, !PT ;  /* 0x8000000007007812 */ /* 0x000fc800078ec0ff */
[----:B------:R-:W-:-:S04]  /*aaf0*/  SHF.R.U32.HI R0, RZ, 0x18, R0 ;  /* 0x00000018ff007819 */ /* 0x000fc80000011600 */
[----:B------:R-:W-:Y:S02]  /*ab00*/  LOP3.LUT R0, R3, R0, RZ, 0xfc, !PT ;  /* 0x0000000003007212 */ /* 0x000fe400078efcff */
.L_x_3301:
[----:B------:R-:W-:Y:S05]  /*ab10*/  BSYNC B0 ;  /* 0x0000000000007941 */ /* 0x000fea0003800000 */
.L_x_3300:
[----:B------:R0:W-:Y:S01]  /*ab20*/  STG.E.U8 [R4.64], R0 ;  /* 0x0000000004007986 */ /* 0x0001e2000c101124 */
[----:B------:R-:W-:Y:S05]  /*ab30*/  BRA `(.L_x_3277) ;  /* 0x0000031000007947 */ /* 0x000fea0003800000 */
.L_x_3294:
        /* <DEDUP_REMOVED lines=24> */
.L_x_3276:
        /* <DEDUP_REMOVED lines=20> */
.L_x_3304:
[----:B------:R-:W0:Y:S02]  /*ae00*/  F2I.U64.F64.TRUNC R24, R24 ;  /* 0x0000001800187311 */ /* 0x000e24000030d800 */
[----:B0-----:R0:W-:Y:S01]  /*ae10*/  STG.E.64 [R4.64], R24 ;  /* 0x0000001804007986 */ /* 0x0011e2000c101b24 */
[----:B------:R-:W-:Y:S05]  /*ae20*/  BRA `(.L_x_3277) ;  /* 0x0000002000007947 */ /* 0x000fea0003800000 */
.L_x_3303:
[----:B------:R-:W0:Y:S02]  /*ae30*/  F2I.U32.F64.TRUNC R25, R24 ;  /* 0x0000001800197311 */ /* 0x000e24000030d000 */
[----:B0-----:R0:W-:Y:S02]  /*ae40*/  STG.E [R4.64], R25 ;  /* 0x0000001904007986 */ /* 0x0011e4000c101924 */
.L_x_3277:
[----:B------:R-:W-:Y:S02]  /*ae50*/  IADD3 R33, R33, 0x80, RZ ;  /* 0x0000008021217810 */ /* 0x000fe40007ffe0ff */
.L_x_3238:
[----:B------:R-:W-:Y:S05]  /*ae60*/  BSYNC B6 ;  /* 0x0000000000067941 */ /* 0x000fea0003800000 */
.L_x_3237:
        /* <DEDUP_REMOVED lines=20> */
.L_x_3308:
[----:B------:R-:W0:Y:S02]  /*afb0*/  F2I.S64.F64.TRUNC R16, R16 ;  /* 0x0000001000107311 */ /* 0x000e24000030d900 */
[----:B0-----:R-:W-:-:S05]  /*afc0*/  IMAD.MOV.U32 R5, RZ, RZ, R16 ;  /* 0x000000ffff057224 */ /* 0x001fca00078e0010 */
[----:B------:R-:W-:Y:S01]  /*afd0*/  STG.E.U8 [R2.64], R5 ;  /* 0x0000000502007986 */ /* 0x000fe2000c101124 */
[----:B------:R-:W-:Y:S05]  /*afe0*/  EXIT ;  /* 0x000000000000794d */ /* 0x000fea0003800000 */
.L_x_3307:
        /* <DEDUP_REMOVED lines=9> */
.L_x_3311:
[----:B------:R-:W0:Y:S02]  /*b080*/  F2I.F64.TRUNC R17, R16 ;  /* 0x0000001000117311 */ /* 0x000e24000030d100 */
[----:B0-----:R-:W-:Y:S01]  /*b090*/  STG.E [R2.64], R17 ;  /* 0x0000001102007986 */ /* 0x001fe2000c101924 */
[----:B------:R-:W-:Y:S05]  /*b0a0*/  EXIT ;  /* 0x000000000000794d */ /* 0x000fea0003800000 */
.L_x_3310:
[----:B------:R-:W0:Y:S02]  /*b0b0*/  F2I.F64.TRUNC R17, R16 ;  /* 0x0000001000117311 */ /* 0x000e24000030d100 */
[----:B0-----:R-:W-:Y:S01]  /*b0c0*/  STG.E.U16 [R2.64], R17 ;  /* 0x0000001102007986 */ /* 0x001fe2000c101524 */
[----:B------:R-:W-:Y:S05]  /*b0d0*/  EXIT ;  /* 0x000000000000794d */ /* 0x000fea0003800000 */
.L_x_3306:
        /* <DEDUP_REMOVED lines=11> */
.L_x_3313:
[----:B------:R-:W0:Y:S01]  /*b190*/  F2F.F32.F64 R0, R16 ;  /* 0x0000001000007310 */ /* 0x000e220000301000 */
[----:B------:R-:W0:-:S14]  /*b1a0*/  DSETP.GEU.AND P0, PT, |R16|, c[0x2][0x0], PT ;  /* 0x008000001000762a */ /* 0x000e1c0003f0e200 */
[----:B0-----:R-:W-:-:S05]  /*b1b0*/  @!P0 FMUL R0, R0, 1.175494350822287508e-38 ;  /* 0x0080000000008820 */ /* 0x001fca0000400000 */
[----:B------:R-:W-:-:S05]  /*b1c0*/  F2FP.PACK_AB R0, RZ, R0 ;  /* 0x00000000ff00723e */ /* 0x000fca00000000ff */
[----:B------:R-:W-:Y:S01]  /*b1d0*/  STG.E.U16 [R2.64], R0 ;  /* 0x0000000002007986 */ /* 0x000fe2000c101524 */
[----:B------:R-:W-:Y:S05]  /*b1e0*/  EXIT ;  /* 0x000000000000794d */ /* 0x000fea0003800000 */
.L_x_3312:
        /* <DEDUP_REMOVED lines=12> */
.L_x_3315:
[----:B------:R-:W0:Y:S01]  /*b2b0*/  F2F.F32.F64 R0, R16 ;  /* 0x0000001000007310 */ /* 0x000e220000301000 */
[----:B------:R-:W0:-:S14]  /*b2c0*/  DSETP.GEU.AND P0, PT, |R16|, c[0x2][0x0], PT ;  /* 0x008000001000762a */ /* 0x000e1c0003f0e200 */
[----:B0-----:R-:W-:-:S05]  /*b2d0*/  @!P0 FMUL R0, R0, 1.175494350822287508e-38 ;  /* 0x0080000000008820 */ /* 0x001fca0000400000 */
[----:B------:R-:W-:-:S04]  /*b2e0*/  F2FP.PACK_AB R5, RZ, R0 ;  /* 0x00000000ff05723e */ /* 0x000fc800000000ff */
[----:B------:R-:W-:-:S05]  /*b2f0*/  PRMT R5, R5, 0x5410, RZ ;  /* 0x0000541005057816 */ /* 0x000fca00000000ff */
[----:B------:R-:W-:Y:S01]  /*b300*/  STG.E [R2.64], R5 ;  /* 0x0000000502007986 */ /* 0x000fe2000c101924 */
[----:B------:R-:W-:Y:S05]  /*b310*/  EXIT ;  /* 0x000000000000794d */ /* 0x000fea0003800000 */
.L_x_3314:
[----:B------:R-:W-:Y:S01]  /*b320*/  STG.E.64 [R2.64], R16 ;  /* 0x0000001002007986 */ /* 0x000fe2000c101b24 */
[----:B------:R-:W-:Y:S05]  /*b330*/  EXIT ;  /* 0x000000000000794d */ /* 0x000fea0003800000 */
.L_x_3305:
        /* <DEDUP_REMOVED lines=12> */
.L_x_3318:
[----:B------:R-:W-:-:S05]  /*b400*/  CS2R R18, SRZ ;  /* 0x0000000000127805 */ /* 0x000fca000001ff00 */
[----:B------:R-:W-:Y:S01]  /*b410*/  STG.E.128 [R2.64], R16 ;  /* 0x0000001002007986 */ /* 0x000fe2000c101d24 */
[----:B------:R-:W-:Y:S05]  /*b420*/  EXIT ;  /* 0x000000000000794d */ /* 0x000fea0003800000 */
.L_x_3317:
        /* <DEDUP_REMOVED lines=23> */
.L_x_3322:
[----:B------:R-:W-:Y:S05]  /*b5a0*/  BSYNC B0 ;  /* 0x0000000000007941 */ /* 0x000fea0003800000 */
.L_x_3321:
[----:B------:R-:W-:-:S05]  /*b5b0*/  LOP3.LUT R5, R0, R5, RZ, 0xfc, !PT ;  /* 0x0000000500057212 */ /* 0x000fca00078efcff */
[----:B------:R-:W-:Y:S01]  /*b5c0*/  STG.E.U8 [R2.64], R5 ;  /* 0x0000000502007986 */ /* 0x000fe2000c101124 */
[----:B------:R-:W-:Y:S05]  /*b5d0*/  EXIT ;  /* 0x000000000000794d */ /* 0x000fea0003800000 */
.L_x_3320:
        /* <DEDUP_REMOVED lines=15> */
.L_x_3324:
[----:B------:R-:W-:Y:S01]  /*b6d0*/  IMAD.MOV.U32 R0, RZ, RZ, 0x7f ;  /* 0x0000007fff007424 */ /* 0x000fe200078e00ff */
[----:B------:R-:W-:-:S04]  /*b6e0*/  ISETP.GT.U32.AND P0, PT, R4, 0x7f800000, PT ;  /* 0x7f8000000400780c */ /* 0x000fc80003f04070 */
[----:B------:R-:W-:-:S04]  /*b6f0*/  SEL R0, R0, 0x7c, P0 ;  /* 0x0000007c00007807 */ /* 0x000fc80000000000 */
.L_x_3325:
[----:B------:R-:W-:Y:S05]  /*b700*/  BSYNC B0 ;  /* 0x0000000000007941 */ /* 0x000fea0003800000 */
.L_x_3323:
[----:B------:R-:W-:-:S04]  /*b710*/  LOP3.LUT R4, R5, 0x80000000, RZ, 0xc0, !PT ;  /* 0x8000000005047812 */ /* 0x000fc800078ec0ff */
[----:B------:R-:W-:-:S04]  /*b720*/  SHF.R.U32.HI R5, RZ, 0x18, R4 ;  /* 0x00000018ff057819 */ /* 0x000fc80000011604 */
[----:B------:R-:W-:-:S05]  /*b730*/  LOP3.LUT R5, R0, R5, RZ, 0xfc, !PT ;  /* 0x0000000500057212 */ /* 0x000fca00078efcff */
[----:B------:R-:W-:Y:S01]  /*b740*/  STG.E.U8 [R2.64], R5 ;  /* 0x0000000502007986 */ /* 0x000fe2000c101124 */
[----:B------:R-:W-:Y:S05]  /*b750*/  EXIT ;  /* 0x000000000000794d */ /* 0x000fea0003800000 */
.L_x_3319:
[----:B------:R-:W0:Y:S01]  /*b760*/  F2F.F32.F64 R0, R16 ;  /* 0x0000001000007310 */ /* 0x000e220000301000 */
[----:B------:R-:W0:-:S14]  /*b770*/  DSETP.GEU.AND P0, PT, |R16|, c[0x2][0x0], PT ;  /* 0x008000001000762a */ /* 0x000e1c0003f0e200 */
[----:B0-----:R-:W-:-:S05]  /*b780*/  @!P0 FMUL R0, R0, 1.175494350822287508e-38 ;  /* 0x0080000000008820 */ /* 0x001fca0000400000 */
[----:B------:R-:W-:-:S05]  /*b790*/  F2FP.BF16.PACK_AB R0, RZ, R0 ;  /* 0x00000000ff00723e */ /* 0x000fca00000010ff */
[----:B------:R-:W-:Y:S01]  /*b7a0*/  STG.E.U16 [R2.64], R0 ;  /* 0x0000000002007986 */ /* 0x000fe2000c101524 */
[----:B------:R-:W-:Y:S05]  /*b7b0*/  EXIT ;  /* 0x000000000000794d */ /* 0x000fea0003800000 */
.L_x_3316:
        /* <DEDUP_REMOVED lines=11> */
.L_x_3328:
        /* <DEDUP_REMOVED lines=19> */
.L_x_3331:
[----:B------:R-:W-:-:S04]  /*b9a0*/  LOP3.LUT R0, R7, 0x80000000, RZ, 0xc0, !PT ;  /* 0x8000000007007812 */ /* 0x000fc800078ec0ff */
[----:B------:R-:W-:-:S04]  /*b9b0*/  SHF.R.U32.HI R5, RZ, 0x18, R0 ;  /* 0x00000018ff057819 */ /* 0x000fc80000011600 */
[----:B------:R-:W-:-:S04]  /*b9c0*/  LOP3.LUT R4, R4, R5, RZ, 0xfc, !PT ;  /* 0x0000000504047212 */ /* 0x000fc800078efcff */
[----:B------:R-:W-:Y:S02]  /*b9d0*/  PRMT R0, R4, 0x7610, R0 ;  /* 0x0000761004007816 */ /* 0x000fe40000000000 */
.L_x_3330:
[----:B------:R-:W-:Y:S05]  /*b9e0*/  BSYNC B0 ;  /* 0x0000000000007941 */ /* 0x000fea0003800000 */
.L_x_3329:
[----:B------:R-:W-:Y:S01]  /*b9f0*/  STG.E.U8 [R2.64], R0 ;  /* 0x0000000002007986 */ /* 0x000fe2000c101124 */
[----:B------:R-:W-:Y:S05]  /*ba00*/  EXIT ;  /* 0x000000000000794d */ /* 0x000fea0003800000 */
.L_x_3327:
        /* <DEDUP_REMOVED lines=19> */
.L_x_3334:
[----:B------:R-:W-:-:S04]  /*bb40*/  LOP3.LUT R0, R7, 0x80000000, RZ, 0xc0, !PT ;  /* 0x8000000007007812 */ /* 0x000fc800078ec0ff */
[----:B------:R-:W-:-:S04]  /*bb50*/  SHF.R.U32.HI R5, RZ, 0x18, R0 ;  /* 0x00000018ff057819 */ /* 0x000fc80000011600 */
[----:B------:R-:W-:-:S04]  /*bb60*/  LOP3.LUT R4, R4, R5, RZ, 0xfc, !PT ;  /* 0x0000000504047212 */ /* 0x000fc800078efcff */
[----:B------:R-:W-:Y:S02]  /*bb70*/  PRMT R0, R4, 0x7610, R0 ;  /* 0x0000761004007816 */ /* 0x000fe40000000000 */
.L_x_3333:
[----:B------:R-:W-:Y:S05]  /*bb80*/  BSYNC B0 ;  /* 0x0000000000007941 */ /* 0x000fea0003800000 */
.L_x_3332:
[----:B------:R-:W-:Y:S01]  /*bb90*/  STG.E.U8 [R2.64], R0 ;  /* 0x0000000002007986 */ /* 0x000fe2000c101124 */
[----:B------:R-:W-:Y:S05]  /*bba0*/  EXIT ;  /* 0x000000000000794d */ /* 0x000fea0003800000 */
.L_x_3326:
        /* <DEDUP_REMOVED lines=24> */
.L_x_3309:
[----:B------:R-:W-:Y:S01]  /*bd30*/  MOV R0, 0x130 ;  /* 0x0000013000007802 */ /* 0x000fe20000000f00 */
[----:B------:R-:W-:Y:S02]  /*bd40*/  IMAD.MOV.U32 R4, RZ, RZ, c[0x4][0x120] ;  /* 0x01004800ff047624 */ /* 0x000fe400078e00ff */
[----:B------:R-:W-:Y:S01]  /*bd50*/  IMAD.MOV.U32 R5, RZ, RZ, c[0x4][0x124] ;  /* 0x01004900ff057624 */ /* 0x000fe200078e00ff */
[----:B------:R0:W1:Y:S01]  /*bd60*/  LDC.64 R2, c[0x4][R0] ;  /* 0x0100000000027b82 */ /* 0x0000620000000a00 */
[----:B------:R-:W-:Y:S02]  /*bd70*/  IMAD.MOV.U32 R6, RZ, RZ, c[0x4][0x128] ;  /* 0x01004a00ff067624 */ /* 0x000fe400078e00ff */
[----:B------:R-:W-:Y:S02]  /*bd80*/  IMAD.MOV.U32 R7, RZ, RZ, c[0x4][0x12c] ;  /* 0x01004b00ff077624 */ /* 0x000fe400078e00ff */
[----:B------:R-:W-:-:S02]  /*bd90*/  IMAD.MOV.U32 R8, RZ, RZ, 0x65 ;  /* 0x00000065ff087424 */ /* 0x000fc400078e00ff */
[----:B------:R-:W-:Y:S02]  /*bda0*/  IMAD.MOV.U32 R10, RZ, RZ, c[0x4][0x8] ;  /* 0x01000200ff0a7624 */ /* 0x000fe400078e00ff */
[----:B------:R-:W-:Y:S02]  /*bdb0*/  IMAD.MOV.U32 R11, RZ, RZ, c[0x4][0xc] ;  /* 0x01000300ff0b7624 */ /* 0x000fe400078e00ff */
[----:B------:R-:W-:Y:S02]  /*bdc0*/  IMAD.MOV.U32 R12, RZ, RZ, 0x1 ;  /* 0x00000001ff0c7424 */ /* 0x000fe400078e00ff */
[----:B------:R-:W-:Y:S02]  /*bdd0*/  IMAD.MOV.U32 R13, RZ, RZ, RZ ;  /* 0x000000ffff0d7224 */ /* 0x000fe400078e00ff */
[----:B0-----:R-:W-:Y:S01]  /*bde0*/  LEPC R14 ;  /* 0x00000000000e734e */ /* 0x001fe20000000000 */
[----:B------:R-:W-:Y:S02]  /*bdf0*/  MOV R9, 0xbe60 ;  /* 0x0000be6000097802 */ /* 0x000fe40000000f00 */
[----:B------:R-:W-:Y:S02]  /*be00*/  MOV R20, 0xbde0 ;  /* 0x0000bde000147802 */ /* 0x000fe40000000f00 */
[----:B------:R-:W-:-:S02]  /*be10*/  MOV R21, 0x0 ;  /* 0x0000000000157802 */ /* 0x000fc40000000f00 */
[----:B------:R-:W-:Y:S02]  /*be20*/  MOV R0, 0x0 ;  /* 0x0000000000007802 */ /* 0x000fe40000000f00 */
[----:B------:R-:W-:-:S04]  /*be30*/  IADD3 R20, P0, P1, -R20, R9, R14 ;  /* 0x0000000914147210 */ /* 0x000fc8000791e10e */
[----:B------:R-:W-:-:S04]  /*be40*/  IADD3.X R21, ~R0, R21, R15, P0, P1 ;  /* 0x0000001500157210 */ /* 0x000fc800007e250f */
[----:B-1----:R-:W-:Y:S05]  /*be50*/  CALL.ABS.NOINC R2 ;  /* 0x0000000002007343 */ /* 0x002fea0003c00000 */
[----:B------:R-:W-:Y:S05]  /*be60*/  EXIT ;  /* 0x000000000000794d */ /* 0x000fea0003800000 */
.L_x_3336:
[----:B------:R-:W0:Y:S02]  /*be70*/  F2I.U64.F64.TRUNC R16, R16 ;  /* 0x0000001000107311 */ /* 0x000e24000030d800 */
[----:B0-----:R-:W-:Y:S01]  /*be80*/  STG.E.64 [R2.64], R16 ;  /* 0x0000001002007986 */ /* 0x001fe2000c101b24 */
[----:B------:R-:W-:Y:S05]  /*be90*/  EXIT ;  /* 0x000000000000794d */ /* 0x000fea0003800000 */
.L_x_3335:
[----:B------:R-:W0:Y:S02]  /*bea0*/  F2I.U32.F64.TRUNC R17, R16 ;  /* 0x0000001000117311 */ /* 0x000e24000030d000 */
[----:B0-----:R-:W-:Y:S01]  /*beb0*/  STG.E [R2.64], R17 ;  /* 0x0000001102007986 */ /* 0x001fe2000c101924 */
[----:B------:R-:W-:Y:S05]  /*bec0*/  EXIT ;  /* 0x000000000000794d */ /* 0x000fea0003800000 */
.L_x_3337:
        /* <DEDUP_REMOVED lines=11> */
.L_x_3395:


//--------------------- .text._ZN2at6native18elementwise_kernelILi128ELi2EZNS0_22gpu_kernel_impl_nocastIZZZNS0_12prelu_kernelERNS_14TensorIteratorEENKUlvE_clEvENKUlvE_clEvEUlddE_EEvRNS_18TensorIteratorBaseERKT_EUliE_EEviT1_ --------------------------
	.section	.text._ZN2at6native18elementwise_kernelILi128ELi2EZNS0_22gpu_kernel_impl_nocastIZZZNS0_12prelu_kernelERNS_14TensorIteratorEENKUlvE_clEvENKUlvE_clEvEUlddE_EEvRNS_18TensorIteratorBaseERKT_EUliE_EEviT1_,"ax",@progbits
	.sectioninfo	@"SHI_REGISTERS=16"
	.align	128
        .global         _ZN2at6native18elementwise_kernelILi128ELi2EZNS0_22gpu_kernel_impl_nocastIZZZNS0_12prelu_kernelERNS_14TensorIteratorEENKUlvE_clEvENKUlvE_clEvEUlddE_EEvRNS_18TensorIteratorBaseERKT_EUliE_EEviT1_
        .type           _ZN2at6native18elementwise_kernelILi128ELi2EZNS0_22gpu_kernel_impl_nocastIZZZNS0_12prelu_kernelERNS_14TensorIteratorEENKUlvE_clEvENKUlvE_clEvEUlddE_EEvRNS_18TensorIteratorBaseERKT_EUliE_EEviT1_,@function
        .size           _ZN2at6native18elementwise_kernelILi128ELi2EZNS0_22gpu_kernel_impl_nocastIZZZNS0_12prelu_kernelERNS_14TensorIteratorEENKUlvE_clEvENKUlvE_clEvEUlddE_EEvRNS_18TensorIteratorBaseERKT_EUliE_EEviT1_,(.L_x_3396 - _ZN2at6native18elementwise_kernelILi128ELi2EZNS0_22gpu_kernel_impl_nocastIZZZNS0_12prelu_kernelERNS_14TensorIteratorEENKUlvE_clEvENKUlvE_clEvEUlddE_EEvRNS_18TensorIteratorBaseERKT_EUliE_EEviT1_)
        .other          _ZN2at6native18elementwise_kernelILi128ELi2EZNS0_22gpu_kernel_impl_nocastIZZZNS0_12prelu_kernelERNS_14TensorIteratorEENKUlvE_clEvENKUlvE_clEvEUlddE_EEvRNS_18TensorIteratorBaseERKT_EUliE_EEviT1_,@"STO_CUDA_ENTRY STV_DEFAULT"
_ZN2at6native18elementwise_kernelILi128ELi2EZNS0_22gpu_kernel_impl_nocastIZZZNS0_12prelu_kernelERNS_14TensorIteratorEENKUlvE_clEvENKUlvE_clEvEUlddE_EEvRNS_18TensorIteratorBaseERKT_EUliE_EEviT1_:
.text._ZN2at6native18elementwise_kernelILi128ELi2EZNS0_22gpu_kernel_impl_nocastIZZZNS0_12prelu_kernelERNS_14TensorIteratorEENKUlvE_clEvENKUlvE_clEvEUlddE_EEvRNS_18TensorIteratorBaseERKT_EUliE_EEviT1_:
        /* <DEDUP_REMOVED lines=262> */
.L_x_3340:
[----:B------:R-:W-:Y:S02]  /*1060*/  IADD3 R4, P0, R4, c[0x0][0x3d0], RZ ;  /* 0x0000f40004047a10 */ /* 0x000fe40007f1e0ff */
[----:B------:R-:W-:Y:S02]  /*1070*/  IADD3 R8, P1, R3, c[0x0][0x3d8], RZ ;  /* 0x0000f60003087a10 */ /* 0x000fe40007f3e0ff */
[----:B------:R-:W-:Y:S02]  /*1080*/  IADD3.X R5, RZ, c[0x0][0x3d4], RZ, P0, !PT ;  /* 0x0000f500ff057a10 */ /* 0x000fe400007fe4ff */
[----:B------:R-:W-:-:S04]  /*1090*/  IADD3.X R9, RZ, c[0x0][0x3dc], RZ, P1, !PT ;  /* 0x0000f700ff097a10 */ /* 0x000fc80000ffe4ff */
[----:B------:R-:W2:Y:S04]  /*10a0*/  LDG.E.64 R4, [R4.64] ;  /* 0x0000000404047981 */ /* 0x000ea8000c1e1b00 */
[----:B------:R-:W3:Y:S01]  /*10b0*/  LDG.E.64 R6, [R8.64] ;  /* 0x0000000408067981 */ /* 0x000ee2000c1e1b00 */
[----:B------:R-:W-:Y:S02]  /*10c0*/  IADD3 R10, P1, R2, c[0x0][0x3c8], RZ ;  /* 0x0000f200020a7a10 */ /* 0x000fe40007f3e0ff */
[----:B------:R-:W-:Y:S02]  /*10d0*/  IADD3 R13, R0, 0x80, RZ ;  /* 0x00000080000d7810 */ /* 0x000fe40007ffe0ff */
[----:B------:R-:W-:Y:S01]  /*10e0*/  IADD3.X R11, RZ, c[0x0][0x3cc], RZ, P1, !PT ;  /* 0x0000f300ff0b7a10 */ /* 0x000fe20000ffe4ff */
[----:B--2---:R-:W-:-:S04]  /*10f0*/  DSETP.GT.AND P0, PT, R4, RZ, PT ;  /* 0x000000ff0400722a */ /* 0x004fc80003f04000 */
[----:B---3--:R-:W0:-:S10]  /*1100*/  DMUL R6, R4, R6 ;  /* 0x0000000604067228 */ /* 0x008e140000000000 */
[----:B0-----:R-:W-:Y:S02]  /*1110*/  FSEL R2, R4, R6, P0 ;  /* 0x0000000604027208 */ /* 0x001fe40000000000 */
[----:B------:R-:W-:-:S05]  /*1120*/  FSEL R3, R5, R7, P0 ;  /* 0x0000000705037208 */ /* 0x000fca0000000000 */
[----:B------:R0:W-:Y:S02]  /*1130*/  STG.E.64 [R10.64], R2 ;  /* 0x000000020a007986 */ /* 0x0001e4000c101b04 */
.L_x_3339:
[----:B------:R-:W-:Y:S05]  /*1140*/  BSYNC B0 ;  /* 0x0000000000007941 */ /* 0x000fea0003800000 */
.L_x_3338:
[----:B------:R-:W-:-:S13]  /*1150*/  ISETP.GE.AND P0, PT, R13, c[0x0][0x160], PT ;  /* 0x000058000d007a0c */ /* 0x000fda0003f06270 */
[----:B------:R-:W-:Y:S05]  /*1160*/  @P0 EXIT ;  /* 0x000000000000094d */ /* 0x000fea0003800000 */
[----:B------:R-:W-:Y:S01]  /*1170*/  ISETP.NE.AND P0, PT, RZ, c[0x0][0x168], PT ;  /* 0x00005a00ff007a0c */ /* 0x000fe20003f05270 */
[----:B0-----:R-:W-:Y:S01]  /*1180*/  CS2R R2, SRZ ;  /* 0x0000000000027805 */ /* 0x001fe2000001ff00 */
[----:B------:R-:W-:-:S11]  /*1190*/  MOV R0, RZ ;  /* 0x000000ff00007202 */ /* 0x000fd60000000f00 */
[----:B------:R-:W-:Y:S05]  /*11a0*/  @!P0 BRA `(.L_x_3341) ;  /* 0x00000f9000008947 */ /* 0x000fea0003800000 */
[----:B------:R-:W-:Y:S01]  /*11b0*/  HFMA2.MMA R2, -RZ, RZ, 0, 0 ;  /* 0x00000000ff027435 */ /* 0x000fe200000001ff */
[----:B------:R-:W-:Y:S02]  /*11c0*/  MOV R3, R13 ;  /* 0x0000000d00037202 */ /* 0x000fe40000000f00 */
[----:B------:R-:W-:-:S04]  /*11d0*/  MOV R8, c[0x0][0x168] ;  /* 0x00005a0000087a02 */ /* 0x000fc80000000f00 */
[----:B------:R-:W-:-:S03]  /*11e0*/  ISETP.NE.AND P0, PT, R8, 0x1, PT ;  /* 0x000000010800780c */ /* 0x000fc60003f05270 */
[----:B------:R-:W-:-:S05]  /*11f0*/  IMAD.HI.U32 R4, R13, c[0x0][0x170], R2 ;  /* 0x00005c000d047a27 */ /* 0x000fca00078e0002 */
        /* <DEDUP_REMOVED lines=244> */
.L_x_3341:
[----:B------:R-:W-:Y:S02]  /*2140*/  IADD3 R6, P0, R3, c[0x0][0x3d0], RZ ;  /* 0x0000f40003067a10 */ /* 0x000fe40007f1e0ff */
[----:B------:R-:W-:Y:S02]  /*2150*/  IADD3 R8, P1, R2, c[0x0][0x3d8], RZ ;  /* 0x0000f60002087a10 */ /* 0x000fe40007f3e0ff */
[----:B------:R-:W-:Y:S02]  /*2160*/  IADD3.X R7, RZ, c[0x0][0x3d4], RZ, P0, !PT ;  /* 0x0000f500ff077a10 */ /* 0x000fe400007fe4ff */
[----:B------:R-:W-:-:S03]  /*2170*/  IADD3.X R9, RZ, c[0x0][0x3dc], RZ, P1, !PT ;  /* 0x0000f700ff097a10 */ /* 0x000fc60000ffe4ff */
[----:B------:R-:W2:Y:S04]  /*2180*/  LDG.E.64 R2, [R6.64] ;  /* 0x0000000406027981 */ /* 0x000ea8000c1e1b00 */
[----:B------:R-:W3:Y:S01]  /*2190*/  LDG.E.64 R4, [R8.64] ;  /* 0x0000000408047981 */ /* 0x000ee2000c1e1b00 */
[----:B------:R-:W-:-:S04]  /*21a0*/  IADD3 R10, P1, R0, c[0x0][0x3c8], RZ ;  /* 0x0000f200000a7a10 */ /* 0x000fc80007f3e0ff */
[----:B------:R-:W-:Y:S01]  /*21b0*/  IADD3.X R11, RZ, c[0x0][0x3cc], RZ, P1, !PT ;  /* 0x0000f300ff0b7a10 */ /* 0x000fe20000ffe4ff */
[----:B--2---:R-:W-:-:S04]  /*21c0*/  DSETP.GT.AND P0, PT, R2, RZ, PT ;  /* 0x000000ff0200722a */ /* 0x004fc80003f04000 */
[----:B---3--:R-:W0:-:S10]  /*21d0*/  DMUL R4, R2, R4 ;  /* 0x0000000402047228 */ /* 0x008e140000000000 */
[----:B0-----:R-:W-:Y:S02]  /*21e0*/  FSEL R2, R2, R4, P0 ;  /* 0x0000000402027208 */ /* 0x001fe40000000000 */
[----:B------:R-:W-:-:S05]  /*21f0*/  FSEL R3, R3, R5, P0 ;  /* 0x0000000503037208 */ /* 0x000fca0000000000 */
[----:B------:R-:W-:Y:S01]  /*2200*/  STG.E.64 [R10.64], R2 ;  /* 0x000000020a007986 */ /* 0x000fe2000c101b04 */
[----:B------:R-:W-:Y:S05]  /*2210*/  EXIT ;  /* 0x000000000000794d */ /* 0x000fea0003800000 */
.L_x_3342:
        /* <DEDUP_REMOVED lines=14> */
.L_x_3396:


//--------------------- .text._ZN2at6native27unrolled_elementwise_kernelIZZZNS0_12prelu_kernelERNS_14TensorIteratorEENKUlvE_clEvENKUlvE_clEvEUlddE_St5arrayIPcLm3EELi4E23TrivialOffsetCalculatorILi2EjESA_ILi1EjENS0_6memory15LoadWithoutCastENSD_16StoreWithoutCastEEEviT_T0_T2_T3_T4_T5_ --------------------------
	.section	.text._ZN2at6native27unrolled_elementwise_kernelIZZZNS0_12prelu_kernelERNS_14TensorIteratorEENKUlvE_clEvENKUlvE_clEvEUlddE_St5arrayIPcLm3EELi4E23TrivialOffsetCalculatorILi2EjESA_ILi1EjENS0_6memory15LoadWithoutCastENSD_16StoreWithoutCastEEEviT_T0_T2_T3_T4_T5_,"ax",@progbits
	.sectioninfo	@"SHI_REGISTERS=32"
	.align	128
        .global         _ZN2at6native27unrolled_elementwise_kernelIZZZNS0_12prelu_kernelERNS_14TensorIteratorEENKUlvE_clEvENKUlvE_clEvEUlddE_St5arrayIPcLm3EELi4E23TrivialOffsetCalculatorILi2EjESA_ILi1EjENS0_6memory15LoadWithoutCastENSD_16StoreWithoutCastEEEviT_T0_T2_T3_T4_T5_
        .type           _ZN2at6native27unrolled_elementwise_kernelIZZZNS0_12prelu_kernelERNS_14TensorIteratorEENKUlvE_clEvENKUlvE_clEvEUlddE_St5arrayIPcLm3EELi4E23TrivialOffsetCalculatorILi2EjESA_ILi1EjENS0_6memory15LoadWithoutCastENSD_16StoreWithoutCastEEEviT_T0_T2_T3_T4_T5_,@function
        .size           _ZN2at6native27unrolled_elementwise_kernelIZZZNS0_12prelu_kernelERNS_14TensorIteratorEENKUlvE_clEvENKUlvE_clEvEUlddE_St5arrayIPcLm3EELi4E23TrivialOffsetCalculatorILi2EjESA_ILi1EjENS0_6memory15LoadWithoutCastENSD_16StoreWithoutCastEEEviT_T0_T2_T3_T4_T5_,(.L_x_3397 - _ZN2at6native27unrolled_elementwise_kernelIZZZNS0_12prelu_kernelERNS_14TensorIteratorEENKUlvE_clEvENKUlvE_clEvEUlddE_St5arrayIPcLm3EELi4E23TrivialOffsetCalculatorILi2EjESA_ILi1EjENS0_6memory15LoadWithoutCastENSD_16StoreWithoutCastEEEviT_T0_T2_T3_T4_T5_)
        .other          _ZN2at6native27unrolled_elementwise_kernelIZZZNS0_12prelu_kernelERNS_14TensorIteratorEENKUlvE_clEvENKUlvE_clEvEUlddE_St5arrayIPcLm3EELi4E23TrivialOffsetCalculatorILi2EjESA_ILi1EjENS0_6memory15LoadWithoutCastENSD_16StoreWithoutCastEEEviT_T0_T2_T3_T4_T5_,@"STO_CUDA_ENTRY STV_DEFAULT"
_ZN2at6native27unrolled_elementwise_kernelIZZZNS0_12prelu_kernelERNS_14TensorIteratorEENKUlvE_clEvENKUlvE_clEvEUlddE_St5arrayIPcLm3EELi4E23TrivialOffsetCalculatorILi2EjESA_ILi1EjENS0_6memory15LoadWithoutCastENSD_16StoreWithoutCastEEEviT_T0_T2_T3_T4_T5_:
.text._ZN2at6native27unrolled_elementwise_kernelIZZZNS0_12prelu_kernelERNS_14TensorIteratorEENKUlvE_clEvENKUlvE_clEvEUlddE_St5arrayIPcLm3EELi4E23TrivialOffsetCalculatorILi2EjESA_ILi1EjENS0_6memory15LoadWithoutCastENSD_16StoreWithoutCastEEEviT_T0_T2_T3_T4_T5_:
[----:B------:R-:W-:Y:S02]  /*0000*/  IMAD.MOV.U32 R1, RZ, RZ, c[0x0][0x28] ;  /* 0x00000a00ff017624 */ /* 0x000fe400078e00ff */
[----:B------:R-:W0:Y:S01]  /*0010*/  S2R R0, SR_CTAID.X ;  /* 0x0000000000007919 */ /* 0x000e220000002500 */
[----:B------:R-:W-:Y:S01]  /*0020*/  IMAD.MOV.U32 R3, RZ, RZ, -0x200 ;  /* 0xfffffe00ff037424 */ /* 0x000fe200078e00ff */
[----:B------:R-:W-:Y:S01]  /*0030*/  CS2R R10, SRZ ;  /* 0x00000000000a7805 */ /* 0x000fe2000001ff00 */
[----:B------:R-:W-:Y:S01]  /*0040*/  CS2R R18, SRZ ;  /* 0x0000000000127805 */ /* 0x000fe2000001ff00 */
[----:B------:R-:W1:Y:S01]  /*0050*/  S2R R17, SR_TID.X ;  /* 0x0000000000117919 */ /* 0x000e620000002100 */
[----:B------:R-:W-:Y:S01]  /*0060*/  ULDC.64 UR4, c[0x0][0x118] ;  /* 0x0000460000047ab9 */ /* 0x000fe20000000a00 */
[----:B------:R-:W-:Y:S01]  /*0070*/  CS2R R6, SRZ ;  /* 0x0000000000067805 */ /* 0x000fe2000001ff00 */
[----:B0-----:R-:W-:Y:S01]  /*0080*/  IMAD R16, R0, R3, c[0x0][0x160] ;  /* 0x0000580000107624 */ /* 0x001fe200078e0203 */
[----:B-1----:R-:W-:-:S04]  /*0090*/  MOV R3, R17 ;  /* 0x0000001100037202 */ /* 0x002fc80000000f00 */
[----:B------:R-:W-:-:S13]  /*00a0*/  ISETP.GE.AND P0, PT, R17, R16, PT ;  /* 0x000000101100720c */ /* 0x000fda0003f06270 */
[----:B------:R-:W-:Y:S01]  /*00b0*/  @!P0 IMAD R24, R0, 0x200, R3 ;  /* 0x0000020000188824 */ /* 0x000fe200078e0203 */
[----:B------:R-:W-:Y:S02]  /*00c0*/  @!P0 IADD3 R3, R3, 0x80, RZ ;  /* 0x0000008003038810 */ /* 0x000fe40007ffe0ff */
[----:B------:R-:W-:Y:S02]  /*00d0*/  @!P0 MOV R25, 0x8 ;  /* 0x0000000800198802 */ /* 0x000fe40000000f00 */
[----:B------:R-:W-:-:S03]  /*00e0*/  ISETP.GE.AND P1, PT, R3, R16, PT ;  /* 0x000000100300720c */ /* 0x000fc60003f26270 */
[----:B------:R-:W-:-:S04]  /*00f0*/  @!P0 IMAD.WIDE.U32 R4, R24, R25, c[0x0][0x170] ;  /* 0x00005c0018048625 */ /* 0x000fc800078e0019 */
[----:B------:R-:W-:Y:S01]  /*0100*/  @!P0 IMAD.WIDE.U32 R24, R24, R25, c[0x0][0x178] ;  /* 0x00005e0018188625 */ /* 0x000fe200078e0019 */
[----:B------:R0:W2:Y:S04]  /*0110*/  @!P0 LDG.E.64 R10, [R4.64] ;  /* 0x00000004040a8981 */ /* 0x0000a8000c1e1b00 */
[----:B------:R1:W2:Y:S01]  /*0120*/  @!P0 LDG.E.64 R18, [R24.64] ;  /* 0x0000000418128981 */ /* 0x0002a2000c1e1b00 */
[----:B------:R-:W-:Y:S01]  /*0130*/  @!P1 IMAD R20, R0, 0x200, R3 ;  /* 0x0000020000149824 */ /* 0x000fe200078e0203 */
[----:B------:R-:W-:Y:S01]  /*0140*/  @!P1 IADD3 R3, R3, 0x80, RZ ;  /* 0x0000008003039810 */ /* 0x000fe20007ffe0ff */
[----:B------:R-:W-:-:S03]  /*0150*/  @!P1 IMAD.MOV.U32 R21, RZ, RZ, 0x8 ;  /* 0x00000008ff159424 */ /* 0x000fc600078e00ff */
[----:B------:R-:W-:Y:S01]  /*0160*/  ISETP.GE.AND P2, PT, R3, R16, PT ;  /* 0x000000100300720c */ /* 0x000fe20003f46270 */
[CC--:B------:R-:W-:Y:S01]  /*0170*/  @!P1 IMAD.WIDE.U32 R26, R20.reuse, R21.reuse, c[0x0][0x170] ;  /* 0x00005c00141a9625 */ /* 0x0c0fe200078e0015 */
[----:B------:R-:W-:Y:S01]  /*0180*/  CS2R R14, SRZ ;  /* 0x00000000000e7805 */ /* 0x000fe2000001ff00 */
[----:B------:R-:W-:Y:S01]  /*0190*/  CS2R R8, SRZ ;  /* 0x0000000000087805 */ /* 0x000fe2000001ff00 */
[----:B------:R-:W-:Y:S01]  /*01a0*/  CS2R R12, SRZ ;  /* 0x00000000000c7805 */ /* 0x000fe2000001ff00 */
[----:B------:R-:W-:Y:S01]  /*01b0*/  @!P1 IMAD.WIDE.U32 R20, R20, R21, c[0x0][0x178] ;  /* 0x00005e0014149625 */ /* 0x000fe200078e0015 */
[----:B------:R3:W4:Y:S04]  /*01c0*/  @!P1 LDG.E.64 R6, [R26.64] ;  /* 0x000000041a069981 */ /* 0x000728000c1e1b00 */
[----:B------:R2:W4:Y:S03]  /*01d0*/  @!P1 LDG.E.64 R14, [R20.64] ;  /* 0x00000004140e9981 */ /* 0x000526000c1e1b00 */
[----:B------:R-:W-:Y:S01]  /*01e0*/  @!P2 MOV R29, 0x8 ;  /* 0x00000008001da802 */ /* 0x000fe20000000f00 */
[----:B------:R-:W-:-:S04]  /*01f0*/  @!P2 IMAD R28, R0, 0x200, R3 ;  /* 0x00000200001ca824 */ /* 0x000fc800078e0203 */
[----:B------:R-:W-:-:S04]  /*0200*/  @!P2 IMAD.WIDE.U32 R22, R28, R29, c[0x0][0x170] ;  /* 0x00005c001c16a625 */ /* 0x000fc800078e001d */
[----:B------:R-:W-:Y:S01]  /*0210*/  @!P2 IMAD.WIDE.U32 R28, R28, R29, c[0x0][0x178] ;  /* 0x00005e001c1ca625 */ /* 0x000fe200078e001d */
[----:B------:R-:W4:Y:S04]  /*0220*/  @!P2 LDG.E.64 R8, [R22.64] ;  /* 0x000000041608a981 */ /* 0x000f28000c1e1b00 */
[----:B------:R-:W4:Y:S01]  /*0230*/  @!P2 LDG.E.64 R12, [R28.64] ;  /* 0x000000041c0ca981 */ /* 0x000f22000c1e1b00 */
[----:B------:R-:W-:-:S04]  /*0240*/  @!P2 IADD3 R3, R3, 0x80, RZ ;  /* 0x000000800303a810 */ /* 0x000fc80007ffe0ff */
[----:B------:R-:W-:Y:S01]  /*0250*/  ISETP.GE.AND P1, PT, R3, R16, PT ;  /* 0x000000100300720c */ /* 0x000fe20003f26270 */
[----:B0-----:R-:W-:-:S12]  /*0260*/  CS2R R4, SRZ ;  /* 0x0000000000047805 */ /* 0x001fd8000001ff00 */
[----:B---3--:R-:W-:Y:S02]  /*0270*/  @!P1 IMAD R26, R0, 0x200, R3 ;  /* 0x00000200001a9824 */ /* 0x008fe400078e0203 */
[----:B------:R-:W-:Y:S01]  /*0280*/  @!P1 IMAD.MOV.U32 R27, RZ, RZ, 0x8 ;  /* 0x00000008ff1b9424 */ /* 0x000fe200078e00ff */
[----:B------:R-:W-:-:S03]  /*0290*/  CS2R R2, SRZ ;  /* 0x0000000000027805 */ /* 0x000fc6000001ff00 */
[----:B-1----:R-:W-:-:S04]  /*02a0*/  @!P1 IMAD.WIDE.U32 R24, R26, R27, c[0x0][0x170] ;  /* 0x00005c001a189625 */ /* 0x002fc800078e001b */
[----:B------:R-:W-:Y:S01]  /*02b0*/  @!P1 IMAD.WIDE.U32 R26, R26, R27, c[0x0][0x178] ;  /* 0x00005e001a1a9625 */ /* 0x000fe200078e001b */
[----:B------:R0:W5:Y:S04]  /*02c0*/  @!P1 LDG.E.64 R2, [R24.64] ;  /* 0x0000000418029981 */ /* 0x000168000c1e1b00 */
[----:B------:R0:W5:Y:S01]  /*02d0*/  @!P1 LDG.E.64 R4, [R26.64] ;  /* 0x000000041a049981 */ /* 0x000162000c1e1b00 */
[----:B------:R-:W-:Y:S01]  /*02e0*/  BSSY B0, `(.L_x_3343) ;  /* 0x0000020000007945 */ /* 0x000fe20003800000 */
[----:B--2---:R1:W-:Y:S02]  /*02f0*/  DMUL R20, R18, R10 ;  /* 0x0000000a12147228 */ /* 0x0043e40000000000 */
[----:B-1----:R-:W-:Y:S02]  /*0300*/  IADD3 R18, R17, 0x80, RZ ;  /* 0x0000008011127810 */ /* 0x002fe40007ffe0ff */
[----:B------:R-:W1:Y:S01]  /*0310*/  DSETP.GT.AND P1, PT, R10, RZ, PT ;  /* 0x000000ff0a00722a */ /* 0x000e620003f24000 */
[----:B------:R-:W-:-:S02]  /*0320*/  MOV R19, R17 ;  /* 0x0000001100137202 */ /* 0x000fc40000000f00 */
[----:B------:R-:W-:Y:S01]  /*0330*/  @!P0 IMAD.MOV.U32 R19, RZ, RZ, R18 ;  /* 0x000000ffff138224 */ /* 0x000fe200078e0012 */
[----:B------:R-:W-:Y:S01]  /*0340*/  @!P0 MOV R18, 0x8 ;  /* 0x0000000800128802 */ /* 0x000fe20000000f00 */
[----:B------:R-:W-:Y:S01]  /*0350*/  @!P0 IMAD R17, R0, 0x200, R17 ;  /* 0x0000020000118824 */ /* 0x000fe200078e0211 */
[----:B-1----:R-:W-:Y:S02]  /*0360*/  FSEL R10, R10, R20, P1 ;  /* 0x000000140a0a7208 */ /* 0x002fe40000800000 */
[----:B------:R-:W-:Y:S01]  /*0370*/  FSEL R11, R11, R21, P1 ;  /* 0x000000150b0b7208 */ /* 0x000fe20000800000 */
[----:B------:R-:W-:-:S05]  /*0380*/  @!P0 IMAD.WIDE.U32 R20, R17, R18, c[0x0][0x168] ;  /* 0x00005a0011148625 */ /* 0x000fca00078e0012 */
[----:B------:R0:W-:Y:S01]  /*0390*/  @!P0 STG.E.64 [R20.64], R10 ;  /* 0x0000000a14008986 */ /* 0x0001e2000c101b04 */
[----:B------:R-:W-:Y:S01]  /*03a0*/  ISETP.GE.AND P4, PT, R19, R16, PT ;  /* 0x000000101300720c */ /* 0x000fe20003f86270 */
[----:B----4-:R-:W-:-:S04]  /*03b0*/  DMUL R14, R14, R6 ;  /* 0x000000060e0e7228 */ /* 0x010fc80000000000 */
[----:B------:R-:W1:-:S04]  /*03c0*/  DSETP.GT.AND P2, PT, R6, RZ, PT ;  /* 0x000000ff0600722a */ /* 0x000e480003f44000 */
[----:B------:R-:W-:-:S04]  /*03d0*/  DSETP.GT.AND P3, PT, R8, RZ, PT ;  /* 0x000000ff0800722a */ /* 0x000fc80003f64000 */
[----:B------:R-:W2:Y:S01]  /*03e0*/  DMUL R12, R12, R8 ;  /* 0x000000080c0c7228 */ /* 0x000ea20000000000 */
[----:B-1----:R-:W-:Y:S02]  /*03f0*/  FSEL R6, R6, R14, P2 ;  /* 0x0000000e06067208 */ /* 0x002fe40001000000 */
[----:B------:R-:W-:-:S07]  /*0400*/  FSEL R7, R7, R15, P2 ;  /* 0x0000000f07077208 */ /* 0x000fce0001000000 */
[----:B--2---:R-:W-:Y:S02]  /*0410*/  FSEL R12, R8, R12, P3 ;  /* 0x0000000c080c7208 */ /* 0x004fe40001800000 */
[----:B------:R-:W-:Y:S01]  /*0420*/  FSEL R13, R9, R13, P3 ;  /* 0x0000000d090d7208 */ /* 0x000fe20001800000 */
[----:B------:R-:W-:Y:S05]  /*0430*/  @P4 BRA `(.L_x_3344) ;  /* 0x000000a000004947 */ /* 0x000fea0003800000 */
[----:B0-----:R-:W-:Y:S01]  /*0440*/  IMAD R8, R0, 0x200, R19 ;  /* 0x0000020000087824 */ /* 0x001fe200078e0213 */
[----:B------:R-:W-:Y:S01]  /*0450*/  IADD3 R19, R19, 0x80, RZ ;  /* 0x0000008013137810 */ /* 0x000fe20007ffe0ff */
[----:B------:R-:W-:-:S03]  /*0460*/  IMAD.MOV.U32 R11, RZ, RZ, 0x8 ;  /* 0x00000008ff0b7424 */ /* 0x000fc600078e00ff */
[----:B------:R-:W-:Y:S01]  /*0470*/  ISETP.GE.AND P0, PT, R19, R16, PT ;  /* 0x000000101300720c */ /* 0x000fe20003f06270 */
[----:B------:R-:W-:-:S05]  /*0480*/  IMAD.WIDE.U32 R8, R8, R11, c[0x0][0x168] ;  /* 0x00005a0008087625 */ /* 0x000fca00078e000b */
[----:B------:R0:W-:Y:S07]  /*0490*/  STG.E.64 [R8.64], R6 ;  /* 0x0000000608007986 */ /* 0x0001ee000c101b04 */
[----:B------:R-:W-:Y:S02]  /*04a0*/  @!P0 LEA R10, R0, R19, 0x9 ;  /* 0x00000013000a8211 */ /* 0x000fe400078e48ff */
[----:B------:R-:W-:-:S03]  /*04b0*/  @!P0 IADD3 R19, R19, 0x80, RZ ;  /* 0x0000008013138810 */ /* 0x000fc60007ffe0ff */
[----:B------:R-:W-:-:S05]  /*04c0*/  @!P0 IMAD.WIDE.U32 R10, R10, R11, c[0x0][0x168] ;  /* 0x00005a000a0a8625 */ /* 0x000fca00078e000b */
[----:B------:R0:W-:Y:S02]  /*04d0*/  @!P0 STG.E.64 [R10.64], R12 ;  /* 0x0000000c0a008986 */ /* 0x0001e4000c101b04 */
.L_x_3344:
[----:B0-----:R-:W-:Y:S05]  /*04e0*/  BSYNC B0 ;  /* 0x0000000000007941 */ /* 0x001fea0003800000 */
.L_x_3343:
[----:B------:R-:W-:Y:S01]  /*04f0*/  ISETP.GE.AND P1, PT, R19, R16, PT ;  /* 0x000000101300720c */ /* 0x000fe20003f26270 */
[----:B-----5:R0:W1:-:S04]  /*0500*/  DSETP.GT.AND P0, PT, R2, RZ, PT ;  /* 0x000000ff0200722a */ /* 0x0200480003f04000 */
[----:B------:R0:W2:-:S08]  /*0510*/  DMUL R4, R4, R2 ;  /* 0x0000000204047228 */ /* 0x0000900000000000 */
[----:B------:R-:W-:Y:S05]  /*0520*/  @P1 EXIT ;  /* 0x000000000000194d */ /* 0x000fea0003800000 */
[----:B012---:R-:W-:Y:S01]  /*0530*/  MOV R7, 0x8 ;  /* 0x0000000800077802 */ /* 0x007fe20000000f00 */
[----:B------:R-:W-:Y:S01]  /*0540*/  IMAD R0, R0, 0x200, R19 ;  /* 0x0000020000007824 */ /* 0x000fe200078e0213 */
[----:B------:R-:W-:Y:S02]  /*0550*/  FSEL R4, R2, R4, P0 ;  /* 0x0000000402047208 */ /* 0x000fe40000000000 */
[----:B------:R-:W-:Y:S01]  /*0560*/  FSEL R5, R3, R5, P0 ;  /* 0x0000000503057208 */ /* 0x000fe20000000000 */
[----:B------:R-:W-:-:S05]  /*0570*/  IMAD.WIDE.U32 R2, R0, R7, c[0x0][0x168] ;  /* 0x00005a0000027625 */ /* 0x000fca00078e0007 */
[----:B------:R-:W-:Y:S01]  /*0580*/  STG.E.64 [R2.64], R4 ;  /* 0x0000000402007986 */ /* 0x000fe2000c101b04 */
[----:B------:R-:W-:Y:S05]  /*0590*/  EXIT ;  /* 0x000000000000794d */ /* 0x000fea0003800000 */
.L_x_3345:
        /* <DEDUP_REMOVED lines=14> */
.L_x_3397:


//--------------------- .text._ZN2at6native29vectorized_elementwise_kernelILi2EZZZNS0_12prelu_kernelERNS_14TensorIteratorEENKUlvE_clEvENKUlvE_clEvEUlddE_St5arrayIPcLm3EEEEviT0_T1_ --------------------------
	.section	.text._ZN2at6native29vectorized_elementwise_kernelILi2EZZZNS0_12prelu_kernelERNS_14TensorIteratorEENKUlvE_clEvENKUlvE_clEvEUlddE_St5arrayIPcLm3EEEEviT0_T1_,"ax",@progbits
	.sectioninfo	@"SHI_REGISTERS=40"
	.align	128
        .global         _ZN2at6native29vectorized_elementwise_kernelILi2EZZZNS0_12prelu_kernelERNS_14TensorIteratorEENKUlvE_clEvENKUlvE_clEvEUlddE_St5arrayIPcLm3EEEEviT0_T1_
        .type           _ZN2at6native29vectorized_elementwise_kernelILi2EZZZNS0_12prelu_kernelERNS_14TensorIteratorEENKUlvE_clEvENKUlvE_clEvEUlddE_St5arrayIPcLm3EEEEviT0_T1_,@function
        .size           _ZN2at6native29vectorized_elementwise_kernelILi2EZZZNS0_12prelu_kernelERNS_14TensorIteratorEENKUlvE_clEvENKUlvE_clEvEUlddE_St5arrayIPcLm3EEEEviT0_T1_,(.L_x_3398 - _ZN2at6native29vectorized_elementwise_kernelILi2EZZZNS0_12prelu_kernelERNS_14TensorIteratorEENKUlvE_clEvENKUlvE_clEvEUlddE_St5arrayIPcLm3EEEEviT0_T1_)
        .other          _ZN2at6native29vectorized_elementwise_kernelILi2EZZZNS0_12prelu_kernelERNS_14TensorIteratorEENKUlvE_clEvENKUlvE_clEvEUlddE_St5arrayIPcLm3EEEEviT0_T1_,@"STO_CUDA_ENTRY STV_DEFAULT"
_ZN2at6native29vectorized_elementwise_kernelILi2EZZZNS0_12prelu_kernelERNS_14TensorIteratorEENKUlvE_clEvENKUlvE_clEvEUlddE_St5arrayIPcLm3EEEEviT0_T1_:
.text._ZN2at6native29vectorized_elementwise_kernelILi2EZZZNS0_12prelu_kernelERNS_14TensorIteratorEENKUlvE_clEvENKUlvE_clEvEUlddE_St5arrayIPcLm3EEEEviT0_T1_:
        /* <DEDUP_REMOVED lines=11> */
[----:B0-----:R-:W-:-:S04]  /*00b0*/  IMAD.WIDE.U32 R28, R2, 0x10, R28 ;  /* 0x00000010021c7825 */ /* 0x001fc800078e001c */
[----:B------:R-:W-:Y:S01]  /*00c0*/  IMAD.WIDE.U32 R36, R2, 0x10, R36 ;  /* 0x0000001002247825 */ /* 0x000fe200078e0024 */
[----:B------:R0:W2:Y:S04]  /*00d0*/  LDG.E.128 R4, [R28.64] ;  /* 0x000000041c047981 */ /* 0x0000a8000c1e1d00 */
[----:B------:R-:W3:Y:S04]  /*00e0*/  LDG.E.128 R8, [R36.64] ;  /* 0x0000000424087981 */ /* 0x000ee8000c1e1d00 */
[----:B------:R0:W4:Y:S04]  /*00f0*/  LDG.E.128 R12, [R28.64+0x800] ;  /* 0x000800041c0c7981 */ /* 0x000128000c1e1d00 */
[----:B------:R-:W4:Y:S04]  /*0100*/  LDG.E.128 R16, [R36.64+0x800] ;  /* 0x0008000424107981 */ /* 0x000f28000c1e1d00 */
[----:B------:R0:W5:Y:S04]  /*0110*/  LDG.E.128 R20, [R28.64+0x1000] ;  /* 0x001000041c147981 */ /* 0x000168000c1e1d00 */
[----:B------:R-:W5:Y:S04]  /*0120*/  LDG.E.128 R24, [R36.64+0x1000] ;  /* 0x0010000424187981 */ /* 0x000f68000c1e1d00 */
[----:B------:R-:W5:Y:S04]  /*0130*/  LDG.E.128 R32, [R36.64+0x1800] ;  /* 0x0018000424207981 */ /* 0x000f68000c1e1d00 */
[----:B0-----:R-:W5:Y:S01]  /*0140*/  LDG.E.128 R28, [R28.64+0x1800] ;  /* 0x001800041c1c7981 */ /* 0x001f62000c1e1d00 */
[----:B--2---:R-:W-:-:S04]  /*0150*/  DSETP.GT.AND P0, PT, R4, RZ, PT ;  /* 0x000000ff0400722a */ /* 0x004fc80003f04000 */
[----:B---3--:R-:W0:-:S04]  /*0160*/  DMUL R8, R4, R8 ;  /* 0x0000000804087228 */ /* 0x008e080000000000 */
[----:B------:R-:W-:-:S06]  /*0170*/  DMUL R10, R6, R10 ;  /* 0x0000000a060a7228 */ /* 0x000fcc0000000000 */
[----:B0-----:R-:W-:Y:S02]  /*0180*/  FSEL R4, R4, R8, P0 ;  /* 0x0000000804047208 */ /* 0x001fe40000000000 */
[----:B------:R-:W-:Y:S01]  /*0190*/  FSEL R5, R5, R9, P0 ;  /* 0x0000000905057208 */ /* 0x000fe20000000000 */
[----:B------:R-:W0:-:S04]  /*01a0*/  DSETP.GT.AND P0, PT, R6, RZ, PT ;  /* 0x000000ff0600722a */ /* 0x000e080003f04000 */
[C---:B----4-:R-:W-:Y:S02]  /*01b0*/  DMUL R16, R12.reuse, R16 ;  /* 0x000000100c107228 */ /* 0x050fe40000000000 */
[----:B0-----:R-:W-:Y:S02]  /*01c0*/  FSEL R6, R6, R10, P0 ;  /* 0x0000000a06067208 */ /* 0x001fe40000000000 */
[----:B------:R-:W-:Y:S01]  /*01d0*/  FSEL R7, R7, R11, P0 ;  /* 0x0000000b07077208 */ /* 0x000fe20000000000 */
[----:B------:R-:W0:Y:S01]  /*01e0*/  DSETP.GT.AND P0, PT, R12, RZ, PT ;  /* 0x000000ff0c00722a */ /* 0x000e220003f04000 */
[----:B------:R-:W-:-:S03]  /*01f0*/  IMAD.WIDE.U32 R8, R0, R3, c[0x0][0x168] ;  /* 0x00005a0000087625 */ /* 0x000fc600078e0003 */
[----:B-----5:R-:W-:-:S04]  /*0200*/  DMUL R26, R22, R26 ;  /* 0x0000001a161a7228 */ /* 0x020fc80000000000 */
[----:B------:R-:W-:Y:S01]  /*0210*/  DMUL R18, R14, R18 ;  /* 0x000000120e127228 */ /* 0x000fe20000000000 */
[----:B0-----:R-:W-:-:S03]  /*0220*/  FSEL R0, R12, R16, P0 ;  /* 0x000000100c007208 */ /* 0x001fc60000000000 */
[----:B------:R-:W-:Y:S01]  /*0230*/  DMUL R24, R20, R24 ;  /* 0x0000001814187228 */ /* 0x000fe20000000000 */
[----:B------:R-:W-:-:S03]  /*0240*/  FSEL R13, R13, R17, P0 ;  /* 0x000000110d0d7208 */ /* 0x000fc60000000000 */
[----:B------:R-:W-:-:S04]  /*0250*/  DMUL R32, R28, R32 ;  /* 0x000000201c207228 */ /* 0x000fc80000000000 */
[----:B------:R-:W0:-:S04]  /*0260*/  DSETP.GT.AND P3, PT, R22, RZ, PT ;  /* 0x000000ff1600722a */ /* 0x000e080003f64000 */
[----:B------:R-:W1:-:S04]  /*0270*/  DSETP.GT.AND P1, PT, R14, RZ, PT ;  /* 0x000000ff0e00722a */ /* 0x000e480003f24000 */
[----:B------:R-:W2:-:S04]  /*0280*/  DSETP.GT.AND P2, PT, R20, RZ, PT ;  /* 0x000000ff1400722a */ /* 0x000e880003f44000 */
[----:B------:R-:W3:Y:S01]  /*0290*/  DSETP.GT.AND P0, PT, R28, RZ, PT ;  /* 0x000000ff1c00722a */ /* 0x000ee20003f04000 */
[----:B------:R-:W-:-:S03]  /*02a0*/  IMAD.WIDE R2, R2, 0x10, R8 ;  /* 0x0000001002027825 */ /* 0x000fc600078e0208 */
[C---:B------:R-:W-:Y:S01]  /*02b0*/  DMUL R34, R30.reuse, R34 ;  /* 0x000000221e227228 */ /* 0x040fe20000000000 */
[----:B0-----:R-:W-:Y:S02]  /*02c0*/  FSEL R16, R22, R26, P3 ;  /* 0x0000001a16107208 */ /* 0x001fe40001800000 */
[----:B-1----:R-:W-:Y:S01]  /*02d0*/  FSEL R8, R14, R18, P1 ;  /* 0x000000120e087208 */ /* 0x002fe20000800000 */
[----:B------:R-:W0:Y:S01]  /*02e0*/  DSETP.GT.AND P4, PT, R30, RZ, PT ;  /* 0x000000ff1e00722a */ /* 0x000e220003f84000 */
[----:B--2---:R-:W-:Y:S02]  /*02f0*/  FSEL R10, R20, R24, P2 ;  /* 0x00000018140a7208 */ /* 0x004fe40001000000 */
[----:B------:R-:W-:Y:S02]  /*0300*/  FSEL R23, R23, R27, P3 ;  /* 0x0000001b17177208 */ /* 0x000fe40001800000 */
[----:B---3--:R-:W-:Y:S02]  /*0310*/  FSEL R9, R28, R32, P0 ;  /* 0x000000201c097208 */ /* 0x008fe40000000000 */
[----:B------:R-:W-:Y:S01]  /*0320*/  FSEL R11, R21, R25, P2 ;  /* 0x00000019150b7208 */ /* 0x000fe20001000000 */
[----:B------:R1:W-:Y:S01]  /*0330*/  STG.E.128 [R2.64], R4 ;  /* 0x0000000402007986 */ /* 0x0003e2000c101d04 */
[----:B------:R-:W-:Y:S01]  /*0340*/  FSEL R15, R15, R19, P1 ;  /* 0x000000130f0f7208 */ /* 0x000fe20000800000 */
[----:B------:R-:W-:Y:S01]  /*0350*/  IMAD.MOV.U32 R12, RZ, RZ, R0 ;  /* 0x000000ffff0c7224 */ /* 0x000fe200078e0000 */
[----:B0-----:R-:W-:Y:S01]  /*0360*/  FSEL R18, R30, R34, P4 ;  /* 0x000000221e127208 */ /* 0x001fe20002000000 */
[----:B------:R-:W-:Y:S01]  /*0370*/  IMAD.MOV.U32 R14, RZ, RZ, R8 ;  /* 0x000000ffff0e7224 */ /* 0x000fe200078e0008 */
[----:B------:R-:W-:-:S02]  /*0380*/  FSEL R19, R31, R35, P4 ;  /* 0x000000231f137208 */ /* 0x000fc40002000000 */
[----:B------:R-:W-:Y:S02]  /*0390*/  FSEL R17, R29, R33, P0 ;  /* 0x000000211d117208 */ /* 0x000fe40000000000 */
[----:B------:R-:W-:Y:S01]  /*03a0*/  STG.E.128 [R2.64+0x800], R12 ;  /* 0x0008000c02007986 */ /* 0x000fe2000c101d04 */
[----:B-1----:R-:W-:Y:S01]  /*03b0*/  IMAD.MOV.U32 R6, RZ, RZ, R16 ;  /* 0x000000ffff067224 */ /* 0x002fe200078e0010 */
[----:B------:R-:W-:Y:S01]  /*03c0*/  MOV R5, R11 ;  /* 0x0000000b00057202 */ /* 0x000fe20000000f00 */
[----:B------:R-:W-:Y:S02]  /*03d0*/  IMAD.MOV.U32 R4, RZ, RZ, R10 ;  /* 0x000000ffff047224 */ /* 0x000fe400078e000a */
[----:B------:R-:W-:Y:S02]  /*03e0*/  IMAD.MOV.U32 R7, RZ, RZ, R23 ;  /* 0x000000ffff077224 */ /* 0x000fe400078e0017 */
[----:B------:R-:W-:-:S03]  /*03f0*/  IMAD.MOV.U32 R16, RZ, RZ, R9 ;  /* 0x000000ffff107224 */ /* 0x000fc600078e0009 */
[----:B------:R-:W-:Y:S04]  /*0400*/  STG.E.128 [R2.64+0x1000], R4 ;  /* 0x0010000402007986 */ /* 0x000fe8000c101d04 */
[----:B------:R-:W-:Y:S01]  /*0410*/  STG.E.128 [R2.64+0x1800], R16 ;  /* 0x0018001002007986 */ /* 0x000fe2000c101d04 */
[----:B------:R-:W-:Y:S05]  /*0420*/  EXIT ;  /* 0x000000000000794d */ /* 0x000fea0003800000 */
.L_x_3346:
[----:B------:R-:W0:Y:S01]  /*0430*/  S2R R35, SR_TID.X ;  /* 0x0000000000237919 */ /* 0x000e220000002100 */
[----:B------:R-:W-:Y:S01]  /*0440*/  CS2R R22, SRZ ;  /* 0x0000000000167805 */ /* 0x000fe2000001ff00 */
[----:B------:R-:W-:Y:S01]  /*0450*/  CS2R R20, SRZ ;  /* 0x0000000000147805 */ /* 0x000fe2000001ff00 */
[----:B0-----:R-:W-:Y:S01]  /*0460*/  ISETP.GE.AND P0, PT, R35, R34, PT ;  /* 0x000000222300720c */ /* 0x001fe20003f06270 */
[----:B------:R-:W-:-:S12]  /*0470*/  IMAD.MOV.U32 R29, RZ, RZ, R35 ;  /* 0x000000ffff1d7224 */ /* 0x000fd800078e0023 */
[----:B------:R-:W-:Y:S01]  /*0480*/  @!P0 MOV R5, 0x8 ;  /* 0x0000000800058802 */ /* 0x000fe20000000f00 */
[----:B------:R-:W-:-:S04]  /*0490*/  @!P0 IMAD.IADD R4, R0, 0x1, R29 ;  /* 0x0000000100048824 */ /* 0x000fc800078e021d */
[----:B------:R-:W-:-:S04]  /*04a0*/  @!P0 IMAD.WIDE.U32 R2, R4, R5, c[0x0][0x170] ;  /* 0x00005c0004028625 */ /* 0x000fc800078e0005 */
[----:B------:R-:W-:Y:S01]  /*04b0*/  @!P0 IMAD.WIDE.U32 R4, R4, R5, c[0x0][0x178] ;  /* 0x00005e0004048625 */ /* 0x000fe200078e0005 */
[----:B------:R0:W2:Y:S04]  /*04c0*/  @!P0 LDG.E.64 R22, [R2.64] ;  /* 0x0000000402168981 */ /* 0x0000a8000c1e1b00 */
[----:B------:R1:W2:Y:S01]  /*04d0*/  @!P0 LDG.E.64 R20, [R4.64] ;  /* 0x0000000404148981 */ /* 0x0002a2000c1e1b00 */
[----:B------:R-:W-:Y:S01]  /*04e0*/  @!P0 IADD3 R29, R29, 0x80, RZ ;  /* 0x000000801d1d8810 */ /* 0x000fe20007ffe0ff */
[----:B------:R-:W-:Y:S01]  /*04f0*/  CS2R R6, SRZ ;  /* 0x0000000000067805 */ /* 0x000fe2000001ff00 */
[----:B------:R-:W-:Y:S01]  /*0500*/  CS2R R8, SRZ ;  /* 0x0000000000087805 */ /* 0x000fe2000001ff00 */
[----:B------:R-:W-:Y:S01]  /*0510*/  CS2R R10, SRZ ;  /* 0x00000000000a7805 */ /* 0x000fe2000001ff00 */
[----:B------:R-:W-:Y:S01]  /*0520*/  ISETP.GE.AND P3, PT, R29, R34, PT ;  /* 0x000000221d00720c */ /* 0x000fe20003f66270 */
[----:B0-----:R-:W-:Y:S01]  /*0530*/  CS2R R2, SRZ ;  /* 0x0000000000027805 */ /* 0x001fe2000001ff00 */
[----:B-1----:R-:W-:-:S11]  /*0540*/  CS2R R4, SRZ ;  /* 0x0000000000047805 */ /* 0x002fd6000001ff00 */
[----:B------:R-:W-:Y:S01]  /*0550*/  @!P3 IMAD.IADD R26, R0, 0x1, R29 ;  /* 0x00000001001ab824 */ /* 0x000fe200078e021d */
[----:B------:R-:W-:Y:S01]  /*0560*/  @!P3 IADD3 R29, R29, 0x80, RZ ;  /* 0x000000801d1db810 */ /* 0x000fe20007ffe0ff */
[----:B------:R-:W-:-:S03]  /*0570*/  @!P3 IMAD.MOV.U32 R27, RZ, RZ, 0x8 ;  /* 0x00000008ff1bb424 */ /* 0x000fc600078e00ff */
[----:B------:R-:W-:Y:S01]  /*0580*/  ISETP.GE.AND P4, PT, R29, R34, PT ;  /* 0x000000221d00720c */ /* 0x000fe20003f86270 */
[----:B------:R-:W-:-:S04]  /*0590*/  @!P3 IMAD.WIDE.U32 R24, R26, R27, c[0x0][0x170] ;  /* 0x00005c001a18b625 */ /* 0x000fc800078e001b */
[----:B------:R-:W-:Y:S01]  /*05a0*/  @!P3 IMAD.WIDE.U32 R26, R26, R27, c[0x0][0x178] ;  /* 0x00005e001a1ab625 */ /* 0x000fe200078e001b */
[----:B------:R0:W3:Y:S04]  /*05b0*/  @!P3 LDG.E.64 R2, [R24.64] ;  /* 0x000000041802b981 */ /* 0x0000e8000c1e1b00 */
[----:B------:R1:W3:Y:S03]  /*05c0*/  @!P3 LDG.E.64 R4, [R26.64] ;  /* 0x000000041a04b981 */ /* 0x0002e6000c1e1b00 */
[----:B------:R-:W-:Y:S01]  /*05d0*/  @!P4 IMAD.IADD R32, R0, 0x1, R29 ;  /* 0x000000010020c824 */ /* 0x000fe200078e021d */
[----:B------:R-:W-:Y:S01]  /*05e0*/  @!P4 IADD3 R29, R29, 0x80, RZ ;  /* 0x000000801d1dc810 */ /* 0x000fe20007ffe0ff */
[----:B------:R-:W-:-:S03]  /*05f0*/  @!P4 IMAD.MOV.U32 R33, RZ, RZ, 0x8 ;  /* 0x00000008ff21c424 */ /* 0x000fc600078e00ff */
[----:B------:R-:W-:Y:S01]  /*0600*/  ISETP.GE.AND P5, PT, R29, R34, PT ;  /* 0x000000221d00720c */ /* 0x000fe20003fa6270 */
[----:B------:R-:W-:-:S04]  /*0610*/  @!P4 IMAD.WIDE.U32 R30, R32, R33, c[0x0][0x170] ;  /* 0x00005c00201ec625 */ /* 0x000fc800078e0021 */
[----:B------:R-:W-:Y:S01]  /*0620*/  @!P4 IMAD.WIDE.U32 R32, R32, R33, c[0x0][0x178] ;  /* 0x00005e002020c625 */ /* 0x000fe200078e0021 */
[----:B------:R4:W5:Y:S01]  /*0630*/  @!P4 LDG.E.64 R6, [R30.64] ;  /* 0x000000041e06c981 */ /* 0x000962000c1e1b00 */
[----:B------:R-:W-:Y:S01]  /*0640*/  CS2R R12, SRZ ;  /* 0x00000000000c7805 */ /* 0x000fe2000001ff00 */
[----:B------:R-:W-:Y:S02]  /*0650*/  CS2R R16, SRZ ;  /* 0x0000000000107805 */ /* 0x000fe4000001ff00 */
[----:B------:R0:W5:Y:S03]  /*0660*/  @!P4 LDG.E.64 R8, [R32.64] ;  /* 0x000000042008c981 */ /* 0x000166000c1e1b00 */
[----:B------:R-:W-:Y:S01]  /*0670*/  @!P5 IMAD.IADD R19, R0, 0x1, R29 ;  /* 0x000000010013d824 */ /* 0x000fe200078e021d */
[----:B------:R-:W-:Y:S02]  /*0680*/  @!P5 IADD3 R29, R29, 0x80, RZ ;  /* 0x000000801d1dd810 */ /* 0x000fe40007ffe0ff */
[----:B------:R-:W-:-:S02]  /*0690*/  @!P5 MOV R28, 0x8 ;  /* 0x00000008001cd802 */ /* 0x000fc40000000f00 */
[----:B------:R-:W-:-:S03]  /*06a0*/  ISETP.GE.AND P2, PT, R29, R34, PT ;  /* 0x000000221d00720c */ /* 0x000fc60003f46270 */
[----:B------:R-:W-:-:S04]  /*06b0*/  @!P5 IMAD.WIDE.U32 R36, R19, R28, c[0x0][0x170] ;  /* 0x00005c001324d625 */ /* 0x000fc800078e001c */
[----:B0-----:R-:W-:Y:S01]  /*06c0*/  @!P5 IMAD.WIDE.U32 R32, R19, R28, c[0x0][0x178] ;  /* 0x00005e001320d625 */ /* 0x001fe200078e001c */
[----:B------:R2:W5:Y:S04]  /*06d0*/  @!P5 LDG.E.64 R10, [R36.64] ;  /* 0x00000004240ad981 */ /* 0x000568000c1e1b00 */
[----:B------:R0:W5:Y:S01]  /*06e0*/  @!P5 LDG.E.64 R12, [R32.64] ;  /* 0x00000004200cd981 */ /* 0x000162000c1e1b00 */
[----:B------:R-:W-:Y:S01]  /*06f0*/  @!P2 IMAD.IADD R18, R0, 0x1, R29 ;  /* 0x000000010012a824 */ /* 0x000fe200078e021d */
[----:B------:R-:W-:-:S04]  /*0700*/  @!P2 IADD3 R29, R29, 0x80, RZ ;  /* 0x000000801d1da810 */ /* 0x000fc80007ffe0ff */
[----:B------:R-:W-:Y:S01]  /*0710*/  ISETP.GE.AND P1, PT, R29, R34, PT ;  /* 0x000000221d00720c */ /* 0x000fe20003f26270 */
[----:B-1----:R-:W-:-:S12]  /*0720*/  @!P2 IMAD.MOV.U32 R27, RZ, RZ, 0x8 ;  /* 0x00000008ff1ba424 */ /* 0x002fd800078e00ff */
[----:B------:R-:W-:Y:S01]  /*0730*/  @!P1 IMAD.IADD R24, R0, 0x1, R29 ;  /* 0x0000000100189824 */ /* 0x000fe200078e021d */
[----:B------:R-:W-:-:S04]  /*0740*/  @!P1 IADD3 R29, R29, 0x80, RZ ;  /* 0x000000801d1d9810 */ /* 0x000fc80007ffe0ff */
[----:B------:R-:W-:Y:S01]  /*0750*/  ISETP.GE.AND P3, PT, R29, R34, PT ;  /* 0x000000221d00720c */ /* 0x000fe20003f66270 */
[----:B----4-:R-:W-:-:S04]  /*0760*/  @!P2 IMAD.WIDE.U32 R30, R18, R27, c[0x0][0x170] ;  /* 0x00005c00121ea625 */ /* 0x010fc800078e001b */
[----:B------:R-:W-:-:S04]  /*0770*/  @!P2 IMAD.WIDE.U32 R26, R18, R27, c[0x0][0x178] ;  /* 0x00005e00121aa625 */ /* 0x000fc800078e001b */
[----:B------:R-:W-:Y:S01]  /*0780*/  @!P1 IMAD.MOV.U32 R25, RZ, RZ, 0x8 ;  /* 0x00000008ff199424 */ /* 0x000fe200078e00ff */
[----:B------:R1:W4:Y:S01]  /*0790*/  @!P2 LDG.E.64 R16, [R26.64] ;  /* 0x000000041a10a981 */ /* 0x000322000c1e1b00 */
[----:B------:R-:W-:Y:S02]  /*07a0*/  CS2R R18, SRZ ;  /* 0x0000000000127805 */ /* 0x000fe4000001ff00 */
[----:B0-----:R-:W-:Y:S01]  /*07b0*/  @!P1 IMAD.WIDE.U32 R32, R24, R25, c[0x0][0x178] ;  /* 0x00005e0018209625 */ /* 0x001fe200078e0019 */
[----:B------:R-:W-:-:S03]  /*07c0*/  CS2R R14, SRZ ;  /* 0x00000000000e7805 */ /* 0x000fc6000001ff00 */
[----:B------:R-:W-:Y:S01]  /*07d0*/  @!P3 IMAD.IADD R28, R0, 0x1, R29 ;  /* 0x00000001001cb824 */ /* 0x000fe200078e021d */
[----:B------:R-:W-:Y:S01]  /*07e0*/  @!P3 IADD3 R29, R29, 0x80, RZ ;  /* 0x000000801d1db810 */ /* 0x000fe20007ffe0ff */
[----:B-1----:R-:W-:Y:S01]  /*07f0*/  @!P1 IMAD.WIDE.U32 R26, R24, R25, c[0x0][0x170] ;  /* 0x00005c00181a9625 */ /* 0x002fe200078e0019 */
[----:B------:R0:W4:Y:S04]  /*0800*/  @!P2 LDG.E.64 R14, [R30.64] ;  /* 0x000000041e0ea981 */ /* 0x000128000c1e1b00 */
[----:B------:R1:W4:Y:S01]  /*0810*/  @!P1 LDG.E.64 R18, [R26.64] ;  /* 0x000000041a129981 */ /* 0x000322000c1e1b00 */
[----:B------:R-:W-:Y:S01]  /*0820*/  CS2R R24, SRZ ;  /* 0x0000000000187805 */ /* 0x000fe2000001ff00 */
[----:B-1----:R-:W-:Y:S01]  /*0830*/  CS2R R26, SRZ ;  /* 0x00000000001a7805 */ /* 0x002fe2000001ff00 */
[----:B--2---:R1:W-:-:S02]  /*0840*/  DMUL R36, R20, R22 ;  /* 0x0000001614247228 */ /* 0x0043c40000000000 */
[----:B-1----:R-:W-:-:S06]  /*0850*/  CS2R R20, SRZ ;  /* 0x0000000000147805 */ /* 0x002fcc000001ff00 */
[----:B------:R1:W2:Y:S01]  /*0860*/  @!P1 LDG.E.64 R20, [R32.64] ;  /* 0x0000000420149981 */ /* 0x0002a2000c1e1b00 */
[----:B------:R-:W-:Y:S01]  /*0870*/  ISETP.GE.AND P1, PT, R29, R34, PT ;  /* 0x000000221d00720c */ /* 0x000fe20003f26270 */
[----:B------:R-:W0:Y:S01]  /*0880*/  DSETP.GT.AND P2, PT, R22, RZ, PT ;  /* 0x000000ff1600722a */ /* 0x000e220003f44000 */
[----:B-1----:R-:W-:-:S05]  /*0890*/  @!P3 MOV R33, 0x8 ;  /* 0x000000080021b802 */ /* 0x002fca0000000f00 */
[----:B0-----:R-:W-:Y:S02]  /*08a0*/  FSEL R22, R22, R36, P2 ;  /* 0x0000002416167208 */ /* 0x001fe40001000000 */
[----:B------:R-:W-:Y:S01]  /*08b0*/  FSEL R23, R23, R37, P2 ;  /* 0x0000002517177208 */ /* 0x000fe20001000000 */
[----:B------:R-:W-:-:S04]  /*08c0*/  @!P3 IMAD.WIDE.U32 R30, R28, R33, c[0x0][0x170] ;  /* 0x00005c001c1eb625 */ /* 0x000fc800078e0021 */
[----:B------:R-:W-:Y:S01]  /*08d0*/  @!P3 IMAD.WIDE.U32 R36, R28, R33, c[0x0][0x178] ;  /* 0x00005e001c24b625 */ /* 0x000fe200078e0021 */
[----:B------:R0:W2:Y:S03]  /*08e0*/  @!P3 LDG.E.64 R24, [R30.64] ;  /* 0x000000041e18b981 */ /* 0x0000a6000c1e1b00 */
[----:B------:R-:W-:Y:S01]  /*08f0*/  @!P1 IMAD.IADD R32, R0, 0x1, R29 ;  /* 0x0000000100209824 */ /* 0x000fe200078e021d */
[----:B------:R1:W2:Y:S01]  /*0900*/  @!P3 LDG.E.64 R26, [R36.64] ;  /* 0x00000004241ab981 */ /* 0x0002a2000c1e1b00 */
[----:B------:R-:W-:Y:S01]  /*0910*/  @!P1 IMAD.MOV.U32 R33, RZ, RZ, 0x8 ;  /* 0x00000008ff219424 */ /* 0x000fe200078e00ff */
[----:B------:R-:W-:-:S03]  /*0920*/  CS2R R28, SRZ ;  /* 0x00000000001c7805 */ /* 0x000fc6000001ff00 */
[----:B0-----:R-:W-:-:S04]  /*0930*/  @!P1 IMAD.WIDE.U32 R30, R32, R33, c[0x0][0x178] ;  /* 0x00005e00201e9625 */ /* 0x001fc800078e0021 */
[----:B-1----:R-:W-:Y:S02]  /*0940*/  @!P1 IMAD.WIDE.U32 R36, R32, R33, c[0x0][0x170] ;  /* 0x00005c0020249625 */ /* 0x002fe400078e0021 */
[----:B------:R-:W-:-:S03]  /*0950*/  CS2R R32, SRZ ;  /* 0x0000000000207805 */ /* 0x000fc6000001ff00 */
[----:B------:R-:W2:Y:S04]  /*0960*/  @!P1 LDG.E.64 R28, [R36.64] ;  /* 0x00000004241c9981 */ /* 0x000ea8000c1e1b00 */
[----:B------:R0:W2:Y:S01]  /*0970*/  @!P1 LDG.E.64 R32, [R30.64] ;  /* 0x000000041e209981 */ /* 0x0000a2000c1e1b00 */
[----:B---3--:R-:W-:-:S04]  /*0980*/  DMUL R4, R4, R2 ;  /* 0x0000000204047228 */ /* 0x008fc80000000000 */
[----:B------:R-:W1:-:S04]  /*0990*/  DSETP.GT.AND P1, PT, R2, RZ, PT ;  /* 0x000000ff0200722a */ /* 0x000e480003f24000 */
[----:B-----5:R-:W-:Y:S02]  /*09a0*/  DMUL R8, R8, R6 ;  /* 0x0000000608087228 */ /* 0x020fe40000000000 */
[----:B-1----:R-:W-:Y:S02]  /*09b0*/  FSEL R2, R2, R4, P1 ;  /* 0x0000000402027208 */ /* 0x002fe40000800000 */
[----:B------:R-:W-:Y:S01]  /*09c0*/  FSEL R3, R3, R5, P1 ;  /* 0x0000000503037208 */ /* 0x000fe20000800000 */
[----:B------:R-:W1:Y:S01]  /*09d0*/  DSETP.GT.AND P1, PT, R6, RZ, PT ;  /* 0x000000ff0600722a */ /* 0x000e620003f24000 */
[----:B0-----:R-:W-:-:S03]  /*09e0*/  @!P0 IMAD.IADD R30, R0, 0x1, R35 ;  /* 0x00000001001e8824 */ /* 0x001fc600078e0223 */
[----:B------:R-:W-:Y:S02]  /*09f0*/  DMUL R12, R12, R10 ;  /* 0x0000000a0c0c7228 */ /* 0x000fe40000000000 */
[----:B-1----:R-:W-:Y:S02]  /*0a00*/  FSEL R4, R6, R8, P1 ;  /* 0x0000000806047208 */ /* 0x002fe40000800000 */
[----:B------:R-:W-:Y:S01]  /*0a10*/  IADD3 R6, R35, 0x80, RZ ;  /* 0x0000008023067810 */ /* 0x000fe20007ffe0ff */
[----:B------:R-:W0:Y:S01]  /*0a20*/  DSETP.GT.AND P3, PT, R10, RZ, PT ;  /* 0x000000ff0a00722a */ /* 0x000e220003f64000 */
[----:B------:R-:W-:-:S03]  /*0a30*/  FSEL R5, R7, R9, P1 ;  /* 0x0000000907057208 */ /* 0x000fc60000800000 */
[----:B------:R-:W-:Y:S02]  /*0a40*/  @!P0 IMAD.MOV.U32 R35, RZ, RZ, R6 ;  /* 0x000000ffff238224 */ /* 0x000fe400078e0006 */
[----:B------:R-:W-:Y:S01]  /*0a50*/  @!P0 IMAD.MOV.U32 R31, RZ, RZ, 0x8 ;  /* 0x00000008ff1f8424 */ /* 0x000fe200078e00ff */
[----:B0-----:R-:W-:Y:S02]  /*0a60*/  FSEL R6, R10, R12, P3 ;  /* 0x0000000c0a067208 */ /* 0x001fe40001800000 */
[----:B------:R-:W-:Y:S02]  /*0a70*/  FSEL R7, R11, R13, P3 ;  /* 0x0000000d0b077208 */ /* 0x000fe40001800000 */
[----:B------:R-:W-:Y:S01]  /*0a80*/  ISETP.GE.AND P3, PT, R35, R34, PT ;  /* 0x000000222300720c */ /* 0x000fe20003f66270 */
[----:B------:R-:W-:Y:S01]  /*0a90*/  @!P0 IMAD.WIDE.U32 R30, R30, R31, c[0x0][0x168] ;  /* 0x00005a001e1e8625 */ /* 0x000fe200078e001f */
[----:B------:R-:W-:Y:S04]  /*0aa0*/  BSSY B0, `(.L_x_3347) ;  /* 0x000003d000007945 */ /* 0x000fe80003800000 */
[----:B------:R0:W-:Y:S01]  /*0ab0*/  @!P0 STG.E.64 [R30.64], R22 ;  /* 0x000000161e008986 */ /* 0x0001e2000c101b04 */
[----:B------:R-:W-:Y:S01]  /*0ac0*/  BSSY B1, `(.L_x_3348) ;  /* 0x0000034000017945 */ /* 0x000fe20003800000 */
[----:B----4-:R-:W-:-:S04]  /*0ad0*/  DMUL R16, R16, R14 ;  /* 0x0000000e10107228 */ /* 0x010fc80000000000 */
[----:B------:R-:W1:-:S04]  /*0ae0*/  DSETP.GT.AND P4, PT, R14, RZ, PT ;  /* 0x000000ff0e00722a */ /* 0x000e480003f84000 */
[----:B------:R-:W-:Y:S02]  /*0af0*/  DSETP.GT.AND P2, PT, R18, RZ, PT ;  /* 0x000000ff1200722a */ /* 0x000fe40003f44000 */
[----:B-1----:R-:W-:Y:S02]  /*0b00*/  FSEL R8, R14, R16, P4 ;  /* 0x000000100e087208 */ /* 0x002fe40002000000 */
[----:B------:R-:W-:Y:S01]  /*0b10*/  FSEL R9, R15, R17, P4 ;  /* 0x000000110f097208 */ /* 0x000fe20002000000 */
[----:B--2---:R-:W1:-:S10]  /*0b20*/  DMUL R20, R20, R18 ;  /* 0x0000001214147228 */ /* 0x004e540000000000 */
[----:B-1----:R-:W-:Y:S02]  /*0b30*/  FSEL R10, R18, R20, P2 ;  /* 0x00000014120a7208 */ /* 0x002fe40001000000 */
[----:B------:R-:W-:Y:S01]  /*0b40*/  FSEL R11, R19, R21, P2 ;  /* 0x00000015130b7208 */ /* 0x000fe20001000000 */
[----:B------:R-:W-:-:S04]  /*0b50*/  DSETP.GT.AND P1, PT, R24, RZ, PT ;  /* 0x000000ff1800722a */ /* 0x000fc80003f24000 */
[----:B------:R-:W1:-:S04]  /*0b60*/  DMUL R26, R26, R24 ;  /* 0x000000181a1a7228 */ /* 0x000e480000000000 */
[----:B------:R-:W-:-:S04]  /*0b70*/  DSETP.GT.AND P0, PT, R28, RZ, PT ;  /* 0x000000ff1c00722a */ /* 0x000fc80003f04000 */
[----:B------:R-:W2:Y:S02]  /*0b80*/  DMUL R32, R32, R28 ;  /* 0x0000001c20207228 */ /* 0x000ea40000000000 */
[----:B-1----:R-:W-:Y:S02]  /*0b90*/  FSEL R12, R24, R26, P1 ;  /* 0x0000001a180c7208 */ /* 0x002fe40000800000 */
[----:B------:R-:W-:-:S06]  /*0ba0*/  FSEL R13, R25, R27, P1 ;  /* 0x0000001b190d7208 */ /* 0x000fcc0000800000 */
[----:B--2---:R-:W-:Y:S02]  /*0bb0*/  FSEL R14, R28, R32, P0 ;  /* 0x000000201c0e7208 */ /* 0x004fe40000000000 */
[----:B------:R-:W-:Y:S01]  /*0bc0*/  FSEL R15, R29, R33, P0 ;  /* 0x000000211d0f7208 */ /* 0x000fe20000000000 */
[----:B------:R-:W-:Y:S05]  /*0bd0*/  @P3 BRA `(.L_x_3349) ;  /* 0x000000c000003947 */ /* 0x000fea0003800000 */
[----:B0-----:R-:W-:Y:S01]  /*0be0*/  IADD3 R16, R0, R35, RZ ;  /* 0x0000002300107210 */ /* 0x001fe20007ffe0ff */
[----:B------:R-:W-:Y:S01]  /*0bf0*/  IMAD.MOV.U32 R17, RZ, RZ, 0x8 ;  /* 0x00000008ff117424 */ /* 0x000fe200078e00ff */
[----:B------:R-:W-:-:S03]  /*0c00*/  IADD3 R35, R35, 0x80, RZ ;  /* 0x0000008023237810 */ /* 0x000fc60007ffe0ff */
[----:B------:R-:W-:Y:S01]  /*0c10*/  IMAD.WIDE.U32 R16, R16, R17, c[0x0][0x168] ;  /* 0x00005a0010107625 */ /* 0x000fe200078e0011 */
[----:B------:R-:W-:-:S04]  /*0c20*/  ISETP.GE.AND P0, PT, R35, R34, PT ;  /* 0x000000222300720c */ /* 0x000fc80003f06270 */
[----:B------:R0:W-:Y:S09]  /*0c30*/  STG.E.64 [R16.64], R2 ;  /* 0x0000000210007986 */ /* 0x0001f2000c101b04 */
[----:B------:R-:W-:Y:S05]  /*0c40*/  @P0 BRA `(.L_x_3350) ;  /* 0x000000c000000947 */ /* 0x000fea0003800000 */
[----:B0-----:R-:W-:Y:S01]  /*0c50*/  IMAD.IADD R2, R0, 0x1, R35 ;  /* 0x0000000100027824 */ /* 0x001fe200078e0223 */
[----:B------:R-:W-:Y:S01]  /*0c60*/  IADD3 R35, R35, 0x80, RZ ;  /* 0x0000008023237810 */ /* 0x000fe20007ffe0ff */
[----:B------:R-:W-:-:S04]  /*0c70*/  IMAD.MOV.U32 R3, RZ, RZ, 0x8 ;  /* 0x00000008ff037424 */ /* 0x000fc800078e00ff */
[----:B------:R-:W-:-:S05]  /*0c80*/  IMAD.WIDE.U32 R2, R2, R3, c[0x0][0x168] ;  /* 0x00005a0002027625 */ /* 0x000fca00078e0003 */
[----:B------:R0:W-:Y:S02]  /*0c90*/  STG.E.64 [R2.64], R4 ;  /* 0x0000000402007986 */ /* 0x0001e4000c101b04 */
.L_x_3349:
[----:B0-----:R-:W-:-:S13]  /*0ca0*/  ISETP.GE.AND P0, PT, R35, R34, PT ;  /* 0x000000222300720c */ /* 0x001fda0003f06270 */
[----:B------:R-:W-:Y:S05]  /*0cb0*/  @P0 BRA `(.L_x_3351) ;  /* 0x000000c000000947 */ /* 0x000fea0003800000 */
[----:B------:R-:W-:Y:S01]  /*0cc0*/  MOV R3, 0x8 ;  /* 0x0000000800037802 */ /* 0x000fe20000000f00 */
[----:B------:R-:W-:Y:S01]  /*0cd0*/  IMAD.IADD R2, R0, 0x1, R35 ;  /* 0x0000000100027824 */ /* 0x000fe200078e0223 */
[----:B------:R-:W-:-:S03]  /*0ce0*/  IADD3 R35, R35, 0x80, RZ ;  /* 0x0000008023237810 */ /* 0x000fc60007ffe0ff */
[----:B------:R-:W-:-:S05]  /*0cf0*/  IMAD.WIDE.U32 R2, R2, R3, c[0x0][0x168] ;  /* 0x00005a0002027625 */ /* 0x000fca00078e0003 */
[----:B------:R0:W-:Y:S02]  /*0d00*/  STG.E.64 [R2.64], R6 ;  /* 0x0000000602007986 */ /* 0x0001e4000c101b04 */
.L_x_3350:
[----:B------:R-:W-:-:S13]  /*0d10*/  ISETP.GE.AND P0, PT, R35, R34, PT ;  /* 0x000000222300720c */ /* 0x000fda0003f06270 */
[----:B------:R-:W-:Y:S05]  /*0d20*/  @P0 BRA `(.L_x_3352) ;  /* 0x000000d000000947 */ /* 0x000fea0003800000 */
[----:B0-----:R-:W-:Y:S01]  /*0d30*/  IMAD.IADD R2, R0, 0x1, R35 ;  /* 0x0000000100027824 */ /* 0x001fe200078e0223 */
[----:B------:R-:W-:Y:S01]  /*0d40*/  IADD3 R35, R35, 0x80, RZ ;  /* 0x0000008023237810 */ /* 0x000fe20007ffe0ff */
[----:B------:R-:W-:-:S04]  /*0d50*/  IMAD.MOV.U32 R3, RZ, RZ, 0x8 ;  /* 0x00000008ff037424 */ /* 0x000fc800078e00ff */
[----:B------:R-:W-:-:S05]  /*0d60*/  IMAD.WIDE.U32 R2, R2, R3, c[0x0][0x168] ;  /* 0x00005a0002027625 */ /* 0x000fca00078e0003 */
[----:B------:R0:W-:Y:S02]  /*0d70*/  STG.E.64 [R2.64], R8 ;  /* 0x0000000802007986 */ /* 0x0001e4000c101b04 */
.L_x_3351:
[----:B------:R-:W-:-:S13]  /*0d80*/  ISETP.GE.AND P0, PT, R35, R34, PT ;  /* 0x000000222300720c */ /* 0x000fda0003f06270 */
[----:B------:R-:W-:Y:S01]  /*0d90*/  @P0 BREAK B1 ;  /* 0x0000000000010942 */ /* 0x000fe20003800000 */
[----:B------:R-:W-:Y:S05]  /*0da0*/  @P0 BRA `(.L_x_3353) ;  /* 0x000000c000000947 */ /* 0x000fea0003800000 */
[----:B0-----:R-:W-:Y:S01]  /*0db0*/  IMAD.IADD R2, R0, 0x1, R35 ;  /* 0x0000000100027824 */ /* 0x001fe200078e0223 */
[----:B------:R-:W-:Y:S01]  /*0dc0*/  IADD3 R35, R35, 0x80, RZ ;  /* 0x0000008023237810 */ /* 0x000fe20007ffe0ff */
[----:B------:R-:W-:-:S04]  /*0dd0*/  IMAD.MOV.U32 R3, RZ, RZ, 0x8 ;  /* 0x00000008ff037424 */ /* 0x000fc800078e00ff */
[----:B------:R-:W-:-:S05]  /*0de0*/  IMAD.WIDE.U32 R2, R2, R3, c[0x0][0x168] ;  /* 0x00005a0002027625 */ /* 0x000fca00078e0003 */
[----:B------:R0:W-:Y:S02]  /*0df0*/  STG.E.64 [R2.64], R10 ;  /* 0x0000000a02007986 */ /* 0x0001e4000c101b04 */
.L_x_3352:
[----:B------:R-:W-:Y:S05]  /*0e00*/  BSYNC B1 ;  /* 0x0000000000017941 */ /* 0x000fea0003800000 */
.L_x_3348:
[----:B------:R-:W-:-:S13]  /*0e10*/  ISETP.GE.AND P0, PT, R35, R34, PT ;  /* 0x000000222300720c */ /* 0x000fda0003f06270 */
[----:B0-----:R-:W-:Y:S01]  /*0e20*/  @!P0 IADD3 R2, R0, R35, RZ ;  /* 0x0000002300028210 */ /* 0x001fe20007ffe0ff */
[----:B------:R-:W-:Y:S01]  /*0e30*/  @!P0 IMAD.MOV.U32 R3, RZ, RZ, 0x8 ;  /* 0x00000008ff038424 */ /* 0x000fe200078e00ff */
[----:B------:R-:W-:-:S03]  /*0e40*/  @!P0 IADD3 R35, R35, 0x80, RZ ;  /* 0x0000008023238810 */ /* 0x000fc60007ffe0ff */
[----:B------:R-:W-:-:S05]  /*0e50*/  @!P0 IMAD.WIDE.U32 R2, R2, R3, c[0x0][0x168] ;  /* 0x00005a0002028625 */ /* 0x000fca00078e0003 */
[----:B------:R0:W-:Y:S02]  /*0e60*/  @!P0 STG.E.64 [R2.64], R12 ;  /* 0x0000000c02008986 */ /* 0x0001e4000c101b04 */
.L_x_3353:
[----:B------:R-:W-:Y:S05]  /*0e70*/  BSYNC B0 ;  /* 0x0000000000007941 */ /* 0x000fea0003800000 */
.L_x_3347:
[----:B------:R-:W-:Y:S01]  /*0e80*/  WARPSYNC 0xffffffff ;  /* 0xffffffff00007948 */ /* 0x000fe20003800000 */
[----:B------:R-:W-:-:S13]  /*0e90*/  ISETP.GE.AND P0, PT, R35, R34, PT ;  /* 0x000000222300720c */ /* 0x000fda0003f06270 */
[----:B------:R-:W-:Y:S05]  /*0ea0*/  @P0 EXIT ;  /* 0x000000000000094d */ /* 0x000fea0003800000 */
[----:B0-----:R-:W-:Y:S02]  /*0eb0*/  IMAD.IADD R2, R0, 0x1, R35 ;  /* 0x0000000100027824 */ /* 0x001fe400078e0223 */
[----:B------:R-:W-:-:S04]  /*0ec0*/  IMAD.MOV.U32 R3, RZ, RZ, 0x8 ;  /* 0x00000008ff037424 */ /* 0x000fc800078e00ff */
[----:B------:R-:W-:-:S05]  /*0ed0*/  IMAD.WIDE.U32 R2, R2, R3, c[0x0][0x168] ;  /* 0x00005a0002027625 */ /* 0x000fca00078e0003 */
[----:B------:R-:W-:Y:S01]  /*0ee0*/  STG.E.64 [R2.64], R14 ;  /* 0x0000000e02007986 */ /* 0x000fe2000c101b04 */
[----:B------:R-:W-:Y:S05]  /*0ef0*/  EXIT ;  /* 0x000000000000794d */ /* 0x000fea0003800000 */
.L_x_3354:
        /* <DEDUP_REMOVED lines=16> */
.L_x_3398:


//--------------------- .text._ZN2at6native29vectorized_elementwise_kernelILi4EZZZNS0_12prelu_kernelERNS_14TensorIteratorEENKUlvE_clEvENKUlvE_clEvEUlddE_St5arrayIPcLm3EEEEviT0_T1_ --------------------------
	.section	.text._ZN2at6native29vectorized_elementwise_kernelILi4EZZZNS0_12prelu_kernelERNS_14TensorIteratorEENKUlvE_clEvENKUlvE_clEvEUlddE_St5arrayIPcLm3EEEEviT0_T1_,"ax",@progbits
	.sectioninfo	@"SHI_REGISTERS=40"
	.align	128
        .global         _ZN2at6native29vectorized_elementwise_kernelILi4EZZZNS0_12prelu_kernelERNS_14TensorIteratorEENKUlvE_clEvENKUlvE_clEvEUlddE_St5arrayIPcLm3EEEEviT0_T1_
        .type           _ZN2at6native29vectorized_elementwise_kernelILi4EZZZNS0_12prelu_kernelERNS_14TensorIteratorEENKUlvE_clEvENKUlvE_clEvEUlddE_St5arrayIPcLm3EEEEviT0_T1_,@function
        .size           _ZN2at6native29vectorized_elementwise_kernelILi4EZZZNS0_12prelu_kernelERNS_14TensorIteratorEENKUlvE_clEvENKUlvE_clEvEUlddE_St5arrayIPcLm3EEEEviT0_T1_,(.L_x_3399 - _ZN2at6native29vectorized_elementwise_kernelILi4EZZZNS0_12prelu_kernelERNS_14TensorIteratorEENKUlvE_clEvENKUlvE_clEvEUlddE_St5arrayIPcLm3EEEEviT0_T1_)
        .other          _ZN2at6native29vectorized_elementwise_kernelILi4EZZZNS0_12prelu_kernelERNS_14TensorIteratorEENKUlvE_clEvENKUlvE_clEvEUlddE_St5arrayIPcLm3EEEEviT0_T1_,@"STO_CUDA_ENTRY STV_DEFAULT"
_ZN2at6native29vectorized_elementwise_kernelILi4EZZZNS0_12prelu_kernelERNS_14TensorIteratorEENKUlvE_clEvENKUlvE_clEvEUlddE_St5arrayIPcLm3EEEEviT0_T1_:
.text._ZN2at6native29vectorized_elementwise_kernelILi4EZZZNS0_12prelu_kernelERNS_14TensorIteratorEENKUlvE_clEvENKUlvE_clEvEUlddE_St5arrayIPcLm3EEEEviT0_T1_:
        /* <DEDUP_REMOVED lines=67> */
.L_x_3355:
        /* <DEDUP_REMOVED lines=135> */
.L_x_3358:
[----:B0-----:R-:W-:-:S13]  /*0ca0*/  ISETP.GE.AND P0, PT, R35, R34, PT ;  /* 0x000000222300720c */ /* 0x001fda0003f06270 */
[----:B------:R-:W-:Y:S05]  /*0cb0*/  @P0 BRA `(.L_x_3360) ;  /* 0x000000c000000947 */ /* 0x000fea0003800000 */
[----:B------:R-:W-:Y:S01]  /*0cc0*/  MOV R3, 0x8 ;  /* 0x0000000800037802 */ /* 0x000fe20000000f00 */
[----:B------:R-:W-:Y:S01]  /*0cd0*/  IMAD.IADD R2, R0, 0x1, R35 ;  /* 0x0000000100027824 */ /* 0x000fe200078e0223 */
[----:B------:R-:W-:-:S03]  /*0ce0*/  IADD3 R35, R35, 0x80, RZ ;  /* 0x0000008023237810 */ /* 0x000fc60007ffe0ff */
[----:B------:R-:W-:-:S05]  /*0cf0*/  IMAD.WIDE.U32 R2, R2, R3, c[0x0][0x168] ;  /* 0x00005a0002027625 */ /* 0x000fca00078e0003 */
[----:B------:R0:W-:Y:S02]  /*0d00*/  STG.E.64 [R2.64], R6 ;  /* 0x0000000602007986 */ /* 0x0001e4000c101b04 */
.L_x_3359:
[----:B------:R-:W-:-:S13]  /*0d10*/  ISETP.GE.AND P0, PT, R35, R34, PT ;  /* 0x000000222300720c */ /* 0x000fda0003f06270 */
[----:B------:R-:W-:Y:S05]  /*0d20*/  @P0 BRA `(.L_x_3361) ;  /* 0x000000d000000947 */ /* 0x000fea0003800000 */
[----:B0-----:R-:W-:Y:S01]  /*0d30*/  IMAD.IADD R2, R0, 0x1, R35 ;  /* 0x0000000100027824 */ /* 0x001fe200078e0223 */
[----:B------:R-:W-:Y:S01]  /*0d40*/  IADD3 R35, R35, 0x80, RZ ;  /* 0x0000008023237810 */ /* 0x000fe20007ffe0ff */
[----:B------:R-:W-:-:S04]  /*0d50*/  IMAD.MOV.U32 R3, RZ, RZ, 0x8 ;  /* 0x00000008ff037424 */ /* 0x000fc800078e00ff */
[----:B------:R-:W-:-:S05]  /*0d60*/  IMAD.WIDE.U32 R2, R2, R3, c[0x0][0x168] ;  /* 0x00005a0002027625 */ /* 0x000fca00078e0003 */
[----:B------:R0:W-:Y:S02]  /*0d70*/  STG.E.64 [R2.64], R8 ;  /* 0x0000000802007986 */ /* 0x0001e4000c101b04 */
.L_x_3360:
        /* <DEDUP_REMOVED lines=8> */
.L_x_3361:
[----:B------:R-:W-:Y:S05]  /*0e00*/  BSYNC B1 ;  /* 0x0000000000017941 */ /* 0x000fea0003800000 */
.L_x_3357:
[----:B------:R-:W-:-:S13]  /*0e10*/  ISETP.GE.AND P0, PT, R35, R34, PT ;  /* 0x000000222300720c */ /* 0x000fda0003f06270 */
[----:B0-----:R-:W-:Y:S01]  /*0e20*/  @!P0 IADD3 R2, R0, R35, RZ ;  /* 0x0000002300028210 */ /* 0x001fe20007ffe0ff */
[----:B------:R-:W-:Y:S01]  /*0e30*/  @!P0 IMAD.MOV.U32 R3, RZ, RZ, 0x8 ;  /* 0x00000008ff038424 */ /* 0x000fe200078e00ff */
[----:B------:R-:W-:-:S03]  /*0e40*/  @!P0 IADD3 R35, R35, 0x80, RZ ;  /* 0x0000008023238810 */ /* 0x000fc60007ffe0ff */
[----:B------:R-:W-:-:S05]  /*0e50*/  @!P0 IMAD.WIDE.U32 R2, R2, R3, c[0x0][0x168] ;  /* 0x00005a0002028625 */ /* 0x000fca00078e0003 */
[----:B------:R0:W-:Y:S02]  /*0e60*/  @!P0 STG.E.64 [R2.64], R12 ;  /* 0x0000000c02008986 */ /* 0x0001e4000c101b04 */
.L_x_3362:
[----:B------:R-:W-:Y:S05]  /*0e70*/  BSYNC B0 ;  /* 0x0000000000007941 */ /* 0x000fea0003800000 */
.L_x_3356:
        /* <DEDUP_REMOVED lines=8> */
.L_x_3363:
        /* <DEDUP_REMOVED lines=16> */
.L_x_3399:


//--------------------- .text._ZN2at6native29vectorized_elementwise_kernelILi8EZZZNS0_12prelu_kernelERNS_14TensorIteratorEENKUlvE_clEvENKUlvE_clEvEUlddE_St5arrayIPcLm3EEEEviT0_T1_ --------------------------
	.section	.text._ZN2at6native29vectorized_elementwise_kernelILi8EZZZNS0_12prelu_kernelERNS_14TensorIteratorEENKUlvE_clEvENKUlvE_clEvEUlddE_St5arrayIPcLm3EEEEviT0_T1_,"ax",@progbits
	.sectioninfo	@"SHI_REGISTERS=4"
	.align	128
        .global         _ZN2at6native29vectorized_elementwise_kernelILi8EZZZNS0_12prelu_kernelERNS_14TensorIteratorEENKUlvE_clEvENKUlvE_clEvEUlddE_St5arrayIPcLm3EEEEviT0_T1_
        .type           _ZN2at6native29vectorized_elementwise_kernelILi8EZZZNS0_12prelu_kernelERNS_14TensorIteratorEENKUlvE_clEvENKUlvE_clEvEUlddE_St5arrayIPcLm3EEEEviT0_T1_,@function
        .size           _ZN2at6native29vectorized_elementwise_kernelILi8EZZZNS0_12prelu_kernelERNS_14TensorIteratorEENKUlvE_clEvENKUlvE_clEvEUlddE_St5arrayIPcLm3EEEEviT0_T1_,(.L_x_3400 - _ZN2at6native29vectorized_elementwise_kernelILi8EZZZNS0_12prelu_kernelERNS_14TensorIteratorEENKUlvE_clEvENKUlvE_clEvEUlddE_St5arrayIPcLm3EEEEviT0_T1_)
        .other          _ZN2at6native29vectorized_elementwise_kernelILi8EZZZNS0_12prelu_kernelERNS_14TensorIteratorEENKUlvE_clEvENKUlvE_clEvEUlddE_St5arrayIPcLm3EEEEviT0_T1_,@"STO_CUDA_ENTRY STV_DEFAULT"
_ZN2at6native29vectorized_elementwise_kernelILi8EZZZNS0_12prelu_kernelERNS_14TensorIteratorEENKUlvE_clEvENKUlvE_clEvEUlddE_St5arrayIPcLm3EEEEviT0_T1_:
.text._ZN2at6native29vectorized_elementwise_kernelILi8EZZZNS0_12prelu_kernelERNS_14TensorIteratorEENKUlvE_clEvENKUlvE_clEvEUlddE_St5arrayIPcLm3EEEEviT0_T1_:
[----:B------:R-:W-:Y:S02]  /*0000*/  MOV R1, c[0x0][0x28] ;  /* 0x00000a0000017a02 */ /* 0x000fe40000000f00 */
[----:B------:R-:W-:Y:S05]  /*0010*/  EXIT ;  /* 0x000000000000794d */ /* 0x000fea0003800000 */
.L_x_3364:
        /* <DEDUP_REMOVED lines=14> */
.L_x_3400:


//--------------------- .nv.global.init           --------------------------
	.section	.nv.global.init,"aw",@progbits
.nv.global.init:
	.type		$str$6,@object
	.size		$str$6,(__unnamed_1 - $str$6)
$str$6:
        /*0000*/ 	.byte	0x66, 0x61, 0x6c, 0x73, 0x65, 0x00
	.type		__unnamed_1,@object
	.size		__unnamed_1,(__unnamed_5 - __unnamed_1)
__unnamed_1:
        /*0006*/ 	.byte	0x66, 0x65, 0x74, 0x63, 0x68, 0x5f, 0x61, 0x6e, 0x64, 0x5f, 0x63, 0x61, 0x73, 0x74, 0x00
	.type		__unnamed_5,@object
	.size		__unnamed_5,(__unnamed_3 - __unnamed_5)
__unnamed_5:
        /*0015*/ 	.byte	0x66, 0x65, 0x74, 0x63, 0x68, 0x5f, 0x61, 0x6e, 0x64, 0x5f, 0x63, 0x61, 0x73, 0x74, 0x00
	.type		__unnamed_3,@object
	.size		__unnamed_3,(__unnamed_7 - __unnamed_3)
__unnamed_3:
        /*0024*/ 	.byte	0x66, 0x65, 0x74, 0x63, 0x68, 0x5f, 0x61, 0x6e, 0x64, 0x5f, 0x63, 0x61, 0x73, 0x74, 0x00
	.type		__unnamed_7,@object
	.size		__unnamed_7,(__unnamed_2 - __unnamed_7)
__unnamed_7:
        /*0033*/ 	.byte	0x66, 0x65, 0x74, 0x63, 0x68, 0x5f, 0x61, 0x6e, 0x64, 0x5f, 0x63, 0x61, 0x73, 0x74, 0x00
	.type		__unnamed_2,@object
	.size		__unnamed_2,(__unnamed_6 - __unnamed_2)
__unnamed_2:
        /*0042*/ 	.byte	0x63, 0x61, 0x73, 0x74, 0x5f, 0x61, 0x6e, 0x64, 0x5f, 0x73, 0x74, 0x6f, 0x72, 0x65, 0x00
	.type		__unnamed_6,@object
	.size		__unnamed_6,(__unnamed_4 - __unnamed_6)
__unnamed_6:
        /*0051*/ 	.byte	0x63, 0x61, 0x73, 0x74, 0x5f, 0x61, 0x6e, 0x64, 0x5f, 0x73, 0x74, 0x6f, 0x72, 0x65, 0x00
	.type		__unnamed_4,@object
	.size		__unnamed_4,(__unnamed_8 - __unnamed_4)
__unnamed_4:
        /*0060*/ 	.byte	0x63, 0x61, 0x73, 0x74, 0x5f, 0x61, 0x6e, 0x64, 0x5f, 0x73, 0x74, 0x6f, 0x72, 0x65, 0x00
	.type		__unnamed_8,@object
	.size		__unnamed_8,($str$7 - __unnamed_8)
__unnamed_8:
        /*006f*/ 	.byte	0x63, 0x61, 0x73, 0x74, 0x5f, 0x61, 0x6e, 0x64, 0x5f, 0x73, 0x74, 0x6f, 0x72, 0x65, 0x00
	.type		$str$7,@object
	.size		$str$7,(.L_37 - $str$7)
$str$7:
        /*007e*/ 	.byte	0x2f, 0x72, 0x6f, 0x6f, 0x74, 0x2f, 0x2e, 0x70, 0x79, 0x65, 0x6e, 0x76, 0x2f, 0x76, 0x65, 0x72
        /*008e*/ 	.byte	0x73, 0x69, 0x6f, 0x6e, 0x73, 0x2f, 0x33, 0x2e, 0x31, 0x33, 0x2e, 0x31, 0x32, 0x2f, 0x6c, 0x69
        /*009e*/ 	.byte	0x62, 0x2f, 0x70, 0x79, 0x74, 0x68, 0x6f, 0x6e, 0x33, 0x2e, 0x31, 0x33, 0x2f, 0x73, 0x69, 0x74
        /*00ae*/ 	.byte	0x65, 0x2d, 0x70, 0x61, 0x63, 0x6b, 0x61, 0x67, 0x65, 0x73, 0x2f, 0x74, 0x6f, 0x72, 0x63, 0x68
        /*00be*/ 	.byte	0x2f, 0x69, 0x6e, 0x63, 0x6c, 0x75, 0x64, 0x65, 0x2f, 0x63, 0x31, 0x30, 0x2f, 0x63, 0x6f, 0x72
        /*00ce*/ 	.byte	0x65, 0x2f, 0x44, 0x79, 0x6e, 0x61, 0x6d, 0x69, 0x63, 0x43, 0x61, 0x73, 0x74, 0x2e, 0x68, 0x00
.L_37:


//--------------------- .nv.global                --------------------------
	.section	.nv.global,"aw",@nobits
.nv.global:
	.type		_ZN55_INTERNAL_416c288b_24_ActivationPreluKernel_cu_bc9ca6684cuda3std3__48in_placeE,@object
	.size		_ZN55_INTERNAL_416c288b_24_ActivationPreluKernel_cu_bc9ca6684cuda3std3__48in_placeE,(_ZN55_INTERNAL_416c288b_24_ActivationPreluKernel_cu_bc9ca6684cuda3std6ranges3__45__cpo8distanceE - _ZN55_INTERNAL_416c288b_24_ActivationPreluKernel_cu_bc9ca6684cuda3std3__48in_placeE)
_ZN55_INTERNAL_416c288b_24_ActivationPreluKernel_cu_bc9ca6684cuda3std3__48in_placeE:
	.zero		1
	.type		_ZN55_INTERNAL_416c288b_24_ActivationPreluKernel_cu_bc9ca6684cuda3std6ranges3__45__cpo8distanceE,@object
	.size		_ZN55_INTERNAL_416c288b_24_ActivationPreluKernel_cu_bc9ca6684cuda3std6ranges3__45__cpo8distanceE,(_ZN55_INTERNAL_416c288b_24_ActivationPreluKernel_cu_bc9ca6684cuda3std3__45__cpo3endE - _ZN55_INTERNAL_416c288b_24_ActivationPreluKernel_cu_bc9ca6684cuda3std6ranges3__45__cpo8distanceE)
_ZN55_INTERNAL_416c288b_24_ActivationPreluKernel_cu_bc9ca6684cuda3std6ranges3__45__cpo8distanceE:
	.zero		1
	.type		_ZN55_INTERNAL_416c288b_24_ActivationPreluKernel_cu_bc9ca6684cuda3std3__45__cpo3endE,@object
	.size		_ZN55_INTERNAL_416c288b_24_ActivationPreluKernel_cu_bc9ca6684cuda3std3__45__cpo3endE,(_ZN55_INTERNAL_416c288b_24_ActivationPreluKernel_cu_bc9ca6684cuda3std6ranges3__45__cpo7advanceE - _ZN55_INTERNAL_416c288b_24_ActivationPreluKernel_cu_bc9ca6684cuda3std3__45__cpo3endE)
_ZN55_INTERNAL_416c288b_24_ActivationPreluKernel_cu_bc9ca6684cuda3std3__45__cpo3endE:
	.zero		1
	.type		_ZN55_INTERNAL_416c288b_24_ActivationPreluKernel_cu_bc9ca6684cuda3std6ranges3__45__cpo7advanceE,@object
	.size		_ZN55_INTERNAL_416c288b_24_ActivationPreluKernel_cu_bc9ca6684cuda3std6ranges3__45__cpo7advanceE,(_ZN55_INTERNAL_416c288b_24_ActivationPreluKernel_cu_bc9ca6684cuda3std3__45__cpo4rendE - _ZN55_INTERNAL_416c288b_24_ActivationPreluKernel_cu_bc9ca6684cuda3std6ranges3__45__cpo7advanceE)
_ZN55_INTERNAL_416c288b_24_ActivationPreluKernel_cu_bc9ca6684cuda3std6ranges3__45__cpo7advanceE:
	.zero		1
	.type		_ZN55_INTERNAL_416c288b_24_ActivationPreluKernel_cu_bc9ca6684cuda3std3__45__cpo4rendE,@object
	.size		_ZN55_INTERNAL_416c288b_24_ActivationPreluKernel_cu_bc9ca6684cuda3std3__45__cpo4rendE,(_ZN55_INTERNAL_416c288b_24_ActivationPreluKernel_cu_bc9ca6684cuda3std6ranges3__45__cpo4dataE - _ZN55_INTERNAL_416c288b_24_ActivationPreluKernel_cu_bc9ca6684cuda3std3__45__cpo4rendE)
_ZN55_INTERNAL_416c288b_24_ActivationPreluKernel_cu_bc9ca6684cuda3std3__45__cpo4rendE:
	.zero		1
	.type		_ZN55_INTERNAL_416c288b_24_ActivationPreluKernel_cu_bc9ca6684cuda3std6ranges3__45__cpo4dataE,@object
	.size		_ZN55_INTERNAL_416c288b_24_ActivationPreluKernel_cu_bc9ca6684cuda3std6ranges3__45__cpo4dataE,(_ZN55_INTERNAL_416c288b_24_ActivationPreluKernel_cu_bc9ca6684cuda3std6ranges3__45__cpo5beginE - _ZN55_INTERNAL_416c288b_24_ActivationPreluKernel_cu_bc9ca6684cuda3std6ranges3__45__cpo4dataE)
_ZN55_INTERNAL_416c288b_24_ActivationPreluKernel_cu_bc9ca6684cuda3std6ranges3__45__cpo4dataE:
	.zero		1
	.type		_ZN55_INTERNAL_416c288b_24_ActivationPreluKernel_cu_bc9ca6684cuda3std6ranges3__45__cpo5beginE,@object
	.size		_ZN55_INTERNAL_416c288b_24_ActivationPreluKernel_cu_bc9ca6684cuda3std6ranges3__45__cpo5beginE,(_ZN55_INTERNAL_416c288b_24_ActivationPreluKernel_cu_bc9ca6684cuda3std3__45__cpo5crendE - _ZN55_INTERNAL_416c288b_24_ActivationPreluKernel_cu_bc9ca6684cuda3std6ranges3__45__cpo5beginE)
_ZN55_INTERNAL_416c288b_24_ActivationPreluKernel_cu_bc9ca6684cuda3std6ranges3__45__cpo5beginE:
	.zero		1
	.type		_ZN55_INTERNAL_416c288b_24_ActivationPreluKernel_cu_bc9ca6684cuda3std3__45__cpo5crendE,@object
	.size		_ZN55_INTERNAL_416c288b_24_ActivationPreluKernel_cu_bc9ca6684cuda3std3__45__cpo5crendE,(_ZN55_INTERNAL_416c288b_24_ActivationPreluKernel_cu_bc9ca6684cuda3std6ranges3__45__cpo4sizeE - _ZN55_INTERNAL_416c288b_24_ActivationPreluKernel_cu_bc9ca6684cuda3std3__45__cpo5crendE)
_ZN55_INTERNAL_416c288b_24_ActivationPreluKernel_cu_bc9ca6684cuda3std3__45__cpo5crendE:
	.zero		1
	.type		_ZN55_INTERNAL_416c288b_24_ActivationPreluKernel_cu_bc9ca6684cuda3std6ranges3__45__cpo4sizeE,@object
	.size		_ZN55_INTERNAL_416c288b_24_ActivationPreluKernel_cu_bc9ca6684cuda3std6ranges3__45__cpo4sizeE,(_ZN55_INTERNAL_416c288b_24_ActivationPreluKernel_cu_bc9ca6684cuda3std3__457_GLOBAL__N__416c288b_24_ActivationPreluKernel_cu_bc9ca6686ignoreE - _ZN55_INTERNAL_416c288b_24_ActivationPreluKernel_cu_bc9ca6684cuda3std6ranges3__45__cpo4sizeE)
_ZN55_INTERNAL_416c288b_24_ActivationPreluKernel_cu_bc9ca6684cuda3std6ranges3__45__cpo4sizeE:
	.zero		1
	.type		_ZN55_INTERNAL_416c288b_24_ActivationPreluKernel_cu_bc9ca6684cuda3std3__457_GLOBAL__N__416c288b_24_ActivationPreluKernel_cu_bc9ca6686ignoreE,@object
	.size		_ZN55_INTERNAL_416c288b_24_ActivationPreluKernel_cu_bc9ca6684cuda3std3__457_GLOBAL__N__416c288b_24_ActivationPreluKernel_cu_bc9ca6686ignoreE,(_ZN55_INTERNAL_416c288b_24_ActivationPreluKernel_cu_bc9ca6684cuda3std6ranges3__45__cpo6cbeginE - _ZN55_INTERNAL_416c288b_24_ActivationPreluKernel_cu_bc9ca6684cuda3std3__457_GLOBAL__N__416c288b_24_ActivationPreluKernel_cu_bc9ca6686ignoreE)
_ZN55_INTERNAL_416c288b_24_ActivationPreluKernel_cu_bc9ca6684cuda3std3__457_GLOBAL__N__416c288b_24_ActivationPreluKernel_cu_bc9ca6686ignoreE:
	.zero		1
	.type		_ZN55_INTERNAL_416c288b_24_ActivationPreluKernel_cu_bc9ca6684cuda3std6ranges3__45__cpo6cbeginE,@object
	.size		_ZN55_INTERNAL_416c288b_24_ActivationPreluKernel_cu_bc9ca6684cuda3std6ranges3__45__cpo6cbeginE,(_ZN55_INTERNAL_416c288b_24_ActivationPreluKernel_cu_bc9ca6684cuda3std3__45__cpo4cendE - _ZN55_INTERNAL_416c288b_24_ActivationPreluKernel_cu_bc9ca6684cuda3std6ranges3__45__cpo6cbeginE)
_ZN55_INTERNAL_416c288b_24_ActivationPreluKernel_cu_bc9ca6684cuda3std6ranges3__45__cpo6cbeginE:
	.zero		1
	.type		_ZN55_INTERNAL_416c288b_24_ActivationPreluKernel_cu_bc9ca6684cuda3std3__45__cpo4cendE,@object
	.size		_ZN55_INTERNAL_416c288b_24_ActivationPreluKernel_cu_bc9ca6684cuda3std3__45__cpo4cendE,(_ZN55_INTERNAL_416c288b_24_ActivationPreluKernel_cu_bc9ca6684cuda3std6ranges3__45__cpo4nextE - _ZN55_INTERNAL_416c288b_24_ActivationPreluKernel_cu_bc9ca6684cuda3std3__45__cpo4cendE)
_ZN55_INTERNAL_416c288b_24_ActivationPreluKernel_cu_bc9ca6684cuda3std3__45__cpo4cendE:
	.zero		1
	.type		_ZN55_INTERNAL_416c288b_24_ActivationPreluKernel_cu_bc9ca6684cuda3std6ranges3__45__cpo4nextE,@object
	.size		_ZN55_INTERNAL_416c288b_24_ActivationPreluKernel_cu_bc9ca6684cuda3std6ranges3__45__cpo4nextE,(_ZN55_INTERNAL_416c288b_24_ActivationPreluKernel_cu_bc9ca6684cuda3std6ranges3__45__cpo4swapE - _ZN55_INTERNAL_416c288b_24_ActivationPreluKernel_cu_bc9ca6684cuda3std6ranges3__45__cpo4nextE)
_ZN55_INTERNAL_416c288b_24_ActivationPreluKernel_cu_bc9ca6684cuda3std6ranges3__45__cpo4nextE:
	.zero		1
	.type		_ZN55_INTERNAL_416c288b_24_ActivationPreluKernel_cu_bc9ca6684cuda3std6ranges3__45__cpo4swapE,@object
	.size		_ZN55_INTERNAL_416c288b_24_ActivationPreluKernel_cu_bc9ca6684cuda3std6ranges3__45__cpo4swapE,(_ZN55_INTERNAL_416c288b_24_ActivationPreluKernel_cu_bc9ca6684cuda3std3__420unreachable_sentinelE - _ZN55_INTERNAL_416c288b_24_ActivationPreluKernel_cu_bc9ca6684cuda3std6ranges3__45__cpo4swapE)
_ZN55_INTERNAL_416c288b_24_ActivationPreluKernel_cu_bc9ca6684cuda3std6ranges3__45__cpo4swapE:
	.zero		1
	.type		_ZN55_INTERNAL_416c288b_24_ActivationPreluKernel_cu_bc9ca6684cuda3std3__420unreachable_sentinelE,@object
	.size		_ZN55_INTERNAL_416c288b_24_ActivationPreluKernel_cu_bc9ca6684cuda3std3__420unreachable_sentinelE,(_ZN55_INTERNAL_416c288b_24_ActivationPreluKernel_cu_bc9ca6686thrust23THRUST_300001_SM_800_NS6system6detail10sequential3seqE - _ZN55_INTERNAL_416c288b_24_ActivationPreluKernel_cu_bc9ca6684cuda3std3__420unreachable_sentinelE)
_ZN55_INTERNAL_416c288b_24_ActivationPreluKernel_cu_bc9ca6684cuda3std3__420unreachable_sentinelE:
	.zero		1
	.type		_ZN55_INTERNAL_416c288b_24_ActivationPreluKernel_cu_bc9ca6686thrust23THRUST_300001_SM_800_NS6system6detail10sequential3seqE,@object
	.size		_ZN55_INTERNAL_416c288b_24_ActivationPreluKernel_cu_bc9ca6686thrust23THRUST_300001_SM_800_NS6system6detail10sequential3seqE,(_ZN55_INTERNAL_416c288b_24_ActivationPreluKernel_cu_bc9ca6684cuda3std3__45__cpo6cbeginE - _ZN55_INTERNAL_416c288b_24_ActivationPreluKernel_cu_bc9ca6686thrust23THRUST_300001_SM_800_NS6system6detail10sequential3seqE)
_ZN55_INTERNAL_416c288b_24_ActivationPreluKernel_cu_bc9ca6686thrust23THRUST_300001_SM_800_NS6system6detail10sequential3seqE:
	.zero		1
	.type		_ZN55_INTERNAL_416c288b_24_ActivationPreluKernel_cu_bc9ca6684cuda3std3__45__cpo6cbeginE,@object
	.size		_ZN55_INTERNAL_416c288b_24_ActivationPreluKernel_cu_bc9ca6684cuda3std3__45__cpo6cbeginE,(_ZN55_INTERNAL_416c288b_24_ActivationPreluKernel_cu_bc9ca6684cuda3std6ranges3__45__cpo9iter_swapE - _ZN55_INTERNAL_416c288b_24_ActivationPreluKernel_cu_bc9ca6684cuda3std3__45__cpo6cbeginE)
_ZN55_INTERNAL_416c288b_24_ActivationPreluKernel_cu_bc9ca6684cuda3std3__45__cpo6cbeginE:
	.zero		1
	.type		_ZN55_INTERNAL_416c288b_24_ActivationPreluKernel_cu_bc9ca6684cuda3std6ranges3__45__cpo9iter_swapE,@object
	.size		_ZN55_INTERNAL_416c288b_24_ActivationPreluKernel_cu_bc9ca6684cuda3std6ranges3__45__cpo9iter_swapE,(_ZN55_INTERNAL_416c288b_24_ActivationPreluKernel_cu_bc9ca6684cuda3std3__45__cpo7crbeginE - _ZN55_INTERNAL_416c288b_24_ActivationPreluKernel_cu_bc9ca6684cuda3std6ranges3__45__cpo9iter_swapE)
_ZN55_INTERNAL_416c288b_24_ActivationPreluKernel_cu_bc9ca6684cuda3std6ranges3__45__cpo9iter_swapE:
	.zero		1
	.type		_ZN55_INTERNAL_416c288b_24_ActivationPreluKernel_cu_bc9ca6684cuda3std3__45__cpo7crbeginE,@object
	.size		_ZN55_INTERNAL_416c288b_24_ActivationPreluKernel_cu_bc9ca6684cuda3std3__45__cpo7crbeginE,(_ZN55_INTERNAL_416c288b_24_ActivationPreluKernel_cu_bc9ca6684cuda3std6ranges3__45__cpo5cdataE - _ZN55_INTERNAL_416c288b_24_ActivationPreluKernel_cu_bc9ca6684cuda3std3__45__cpo7crbeginE)
_ZN55_INTERNAL_416c288b_24_ActivationPreluKernel_cu_bc9ca6684cuda3std3__45__cpo7crbeginE:
	.zero		1
	.type		_ZN55_INTERNAL_416c288b_24_ActivationPreluKernel_cu_bc9ca6684cuda3std6ranges3__45__cpo5cdataE,@object
	.size		_ZN55_INTERNAL_416c288b_24_ActivationPreluKernel_cu_bc9ca6684cuda3std6ranges3__45__cpo5cdataE,(_ZN55_INTERNAL_416c288b_24_ActivationPreluKernel_cu_bc9ca6684cuda3std6ranges3__45__cpo3endE - _ZN55_INTERNAL_416c288b_24_ActivationPreluKernel_cu_bc9ca6684cuda3std6ranges3__45__cpo5cdataE)
_ZN55_INTERNAL_416c288b_24_ActivationPreluKernel_cu_bc9ca6684cuda3std6ranges3__45__cpo5cdataE:
	.zero		1
	.type		_ZN55_INTERNAL_416c288b_24_ActivationPreluKernel_cu_bc9ca6684cuda3std6ranges3__45__cpo3endE,@object
	.size		_ZN55_INTERNAL_416c288b_24_ActivationPreluKernel_cu_bc9ca6684cuda3std6ranges3__45__cpo3endE,(_ZN55_INTERNAL_416c288b_24_ActivationPreluKernel_cu_bc9ca6684cuda3std3__419piecewise_constructE - _ZN55_INTERNAL_416c288b_24_ActivationPreluKernel_cu_bc9ca6684cuda3std6ranges3__45__cpo3endE)
_ZN55_INTERNAL_416c288b_24_ActivationPreluKernel_cu_bc9ca6684cuda3std6ranges3__45__cpo3endE:
	.zero		1
	.type		_ZN55_INTERNAL_416c288b_24_ActivationPreluKernel_cu_bc9ca6684cuda3std3__419piecewise_constructE,@object
	.size		_ZN55_INTERNAL_416c288b_24_ActivationPreluKernel_cu_bc9ca6684cuda3std3__419piecewise_constructE,(_ZN55_INTERNAL_416c288b_24_ActivationPreluKernel_cu_bc9ca6684cuda3std6ranges3__45__cpo5ssizeE - _ZN55_INTERNAL_416c288b_24_ActivationPreluKernel_cu_bc9ca6684cuda3std3__419piecewise_constructE)
_ZN55_INTERNAL_416c288b_24_ActivationPreluKernel_cu_bc9ca6684cuda3std3__419piecewise_constructE:
	.zero		1
	.type		_ZN55_INTERNAL_416c288b_24_ActivationPreluKernel_cu_bc9ca6684cuda3std6ranges3__45__cpo5ssizeE,@object
	.size		_ZN55_INTERNAL_416c288b_24_ActivationPreluKernel_cu_bc9ca6684cuda3std6ranges3__45__cpo5ssizeE,(_ZN55_INTERNAL_416c288b_24_ActivationPreluKernel_cu_bc9ca6684cuda3std3__45__cpo5beginE - _ZN55_INTERNAL_416c288b_24_ActivationPreluKernel_cu_bc9ca6684cuda3std6ranges3__45__cpo5ssizeE)
_ZN55_INTERNAL_416c288b_24_ActivationPreluKernel_cu_bc9ca6684cuda3std6ranges3__45__cpo5ssizeE:
	.zero		1
	.type		_ZN55_INTERNAL_416c288b_24_ActivationPreluKernel_cu_bc9ca6684cuda3std3__45__cpo5beginE,@object
	.size		_ZN55_INTERNAL_416c288b_24_ActivationPreluKernel_cu_bc9ca6684cuda3std3__45__cpo5beginE,(_ZN55_INTERNAL_416c288b_24_ActivationPreluKernel_cu_bc9ca6684cuda3std6ranges3__45__cpo4cendE - _ZN55_INTERNAL_416c288b_24_ActivationPreluKernel_cu_bc9ca6684cuda3std3__45__cpo5beginE)
_ZN55_INTERNAL_416c288b_24_ActivationPreluKernel_cu_bc9ca6684cuda3std3__45__cpo5beginE:
	.zero		1
	.type		_ZN55_INTERNAL_416c288b_24_ActivationPreluKernel_cu_bc9ca6684cuda3std6ranges3__45__cpo4cendE,@object
	.size		_ZN55_INTERNAL_416c288b_24_ActivationPreluKernel_cu_bc9ca6684cuda3std6ranges3__45__cpo4cendE,(_ZN55_INTERNAL_416c288b_24_ActivationPreluKernel_cu_bc9ca6684cuda3std3__45__cpo6rbeginE - _ZN55_INTERNAL_416c288b_24_ActivationPreluKernel_cu_bc9ca6684cuda3std6ranges3__45__cpo4cendE)
_ZN55_INTERNAL_416c288b_24_ActivationPreluKernel_cu_bc9ca6684cuda3std6ranges3__45__cpo4cendE:
	.zero		1
	.type		_ZN55_INTERNAL_416c288b_24_ActivationPreluKernel_cu_bc9ca6684cuda3std3__45__cpo6rbeginE,@object
	.size		_ZN55_INTERNAL_416c288b_24_ActivationPreluKernel_cu_bc9ca6684cuda3std3__45__cpo6rbeginE,(_ZN55_INTERNAL_416c288b_24_ActivationPreluKernel_cu_bc9ca6684cuda3std6ranges3__45__cpo4prevE - _ZN55_INTERNAL_416c288b_24_ActivationPreluKernel_cu_bc9ca6684cuda3std3__45__cpo6rbeginE)
_ZN55_INTERNAL_416c288b_24_ActivationPreluKernel_cu_bc9ca6684cuda3std3__45__cpo6rbeginE:
	.zero		1
	.type		_ZN55_INTERNAL_416c288b_24_ActivationPreluKernel_cu_bc9ca6684cuda3std6ranges3__45__cpo4prevE,@object
	.size		_ZN55_INTERNAL_416c288b_24_ActivationPreluKernel_cu_bc9ca6684cuda3std6ranges3__45__cpo4prevE,(_ZN55_INTERNAL_416c288b_24_ActivationPreluKernel_cu_bc9ca6684cuda3std6ranges3__45__cpo9iter_moveE - _ZN55_INTERNAL_416c288b_24_ActivationPreluKernel_cu_bc9ca6684cuda3std6ranges3__45__cpo4prevE)
_ZN55_INTERNAL_416c288b_24_ActivationPreluKernel_cu_bc9ca6684cuda3std6ranges3__45__cpo4prevE:
	.zero		1
	.type		_ZN55_INTERNAL_416c288b_24_ActivationPreluKernel_cu_bc9ca6684cuda3std6ranges3__45__cpo9iter_moveE,@object
	.size		_ZN55_INTERNAL_416c288b_24_ActivationPreluKernel_cu_bc9ca6684cuda3std6ranges3__45__cpo9iter_moveE,(.L_21 - _ZN55_INTERNAL_416c288b_24_ActivationPreluKernel_cu_bc9ca6684cuda3std6ranges3__45__cpo9iter_moveE)
_ZN55_INTERNAL_416c288b_24_ActivationPreluKernel_cu_bc9ca6684cuda3std6ranges3__45__cpo9iter_moveE:
	.zero		1
.L_21:


//--------------------- SYMBOLS --------------------------

	.type		__assertfail,@function
